def matmul_kernel(
    a_ptr,
    b_ptr,
    c_ptr,
    M,
    N,
    K,
    stride_am,
    stride_ak,
    stride_bk,
    stride_bn,
    stride_cm,
    stride_cn,
    BLOCK_M: tl.constexpr,
    BLOCK_N: tl.constexpr,
    BLOCK_K: tl.constexpr,
    GROUP_M: tl.constexpr,
):
    pid = tl.program_id(axis=0)
    num_pid_m = tl.cdiv(M, BLOCK_M)
    num_pid_n = tl.cdiv(N, BLOCK_N)
    num_pid_in_group = GROUP_M * num_pid_n
    group_id = pid // num_pid_in_group
    first_pid_m = group_id * GROUP_M
    group_size_m = min(num_pid_m - first_pid_m, GROUP_M)
    pid_m = first_pid_m + ((pid % num_pid_in_group) % group_size_m)
    pid_n = (pid % num_pid_in_group) // group_size_m

    offs_am = (pid_m * BLOCK_M + tl.arange(0, BLOCK_M)) % M
    offs_bn = (pid_n * BLOCK_N + tl.arange(0, BLOCK_N)) % N
    offs_k = tl.arange(0, BLOCK_K)
    a_ptrs = a_ptr + offs_am[:, None] * stride_am + offs_k[None, :] * stride_ak
    b_ptrs = b_ptr + offs_k[:, None] * stride_bk + offs_bn[None, :] * stride_bn

    acc = tl.zeros((BLOCK_M, BLOCK_N), dtype=tl.float32)
    for kk in range(0, tl.cdiv(K, BLOCK_K)):
        a = tl.load(a_ptrs, mask=offs_k[None, :] < K - kk * BLOCK_K, other=0.0)
        b = tl.load(b_ptrs, mask=offs_k[:, None] < K - kk * BLOCK_K, other=0.0)
        acc = tl.dot(a, b, acc)
        a_ptrs += BLOCK_K * stride_ak
        b_ptrs += BLOCK_K * stride_bk

    c = acc.to(c_ptr.dtype.element_ty)
    offs_cm = pid_m * BLOCK_M + tl.arange(0, BLOCK_M)
    offs_cn = pid_n * BLOCK_N + tl.arange(0, BLOCK_N)
    c_ptrs = c_ptr + offs_cm[:, None] * stride_cm + offs_cn[None, :] * stride_cn
    mask = (offs_cm[:, None] < M) & (offs_cn[None, :] < N)
    tl.store(c_ptrs, c, mask=mask)

# config = {"BLOCK_K": 32, "BLOCK_M": 64, "BLOCK_N": 512, "GROUP_M": 8, "arch": "sm_80", "dtype": "fp32", "num_ctas": 1, "num_stages": 6, "num_warps": 4}
# arch = sm_80


// ===== COMPILED SASS (sm_80) =====

	.target	sm_80

	.elftype	@"ET_EXEC"


//--------------------- .note.nv.tkinfo           --------------------------
	.section	.note.nv.tkinfo,"",@"SHT_NOTE"
	.sectionflags	@"SHF_NOTE_NV_TKINFO"
	.tkinfo
        /*0018*/ 	.word	0x00000002
        /*0030*/ 	.string	""
        /*0030*/ 	.string	"ptxas"
        /*0030*/ 	.string	"Cuda compilation tools, release 13.0, V13.0.88"
        /*0030*/ 	.string	"Build cuda_13.0.r13.0/compiler.36424714_0"
        /*0030*/ 	.string	"-v  -suppress-debug-info  -lineinfo  -arch sm_80 "



//--------------------- .note.nv.cuinfo           --------------------------
	.section	.note.nv.cuinfo,"",@"SHT_NOTE"
	.sectionflags	@"SHF_NOTE_NV_CUINFO"
        /*0018*/ 	.short	0x0002
        /*001a*/ 	.short	0x0050
        /*001c*/ 	.short	0x0082
	.zero		2


//--------------------- .nv.info                  --------------------------
	.section	.nv.info,"",@"SHT_CUDA_INFO"
	.align	4


	//----- nvinfo : EIATTR_REGCOUNT
	.align		4
        /*0000*/ 	.byte	0x04, 0x2f
        /*0002*/ 	.short	(.L_1 - .L_0)
	.align		4
.L_0:
        /*0004*/ 	.word	index@(matmul_kernel)
        /*0008*/ 	.word	0x000000ff


	//----- nvinfo : EIATTR_FRAME_SIZE
	.align		4
.L_1:
        /*000c*/ 	.byte	0x04, 0x11
        /*000e*/ 	.short	(.L_3 - .L_2)
	.align		4
.L_2:
        /*0010*/ 	.word	index@(matmul_kernel)
        /*0014*/ 	.word	0x00000a18


	//----- nvinfo : EIATTR_MIN_STACK_SIZE
	.align		4
.L_3:
        /*0018*/ 	.byte	0x04, 0x12
        /*001a*/ 	.short	(.L_5 - .L_4)
	.align		4
.L_4:
        /*001c*/ 	.word	index@(matmul_kernel)
        /*0020*/ 	.word	0x00000a18
.L_5:


//--------------------- .nv.info.matmul_kernel    --------------------------
	.section	.nv.info.matmul_kernel,"",@"SHT_CUDA_INFO"
	.sectionflags	@""
	.align	4


	//----- nvinfo : EIATTR_CUDA_API_VERSION
	.align		4
        /*0000*/ 	.byte	0x04, 0x37
        /*0002*/ 	.short	(.L_7 - .L_6)
.L_6:
        /*0004*/ 	.word	0x00000082


	//----- nvinfo : EIATTR_SW2861232_WAR
	.align		4
.L_7:
        /*0008*/ 	.byte	0x01, 0x35
	.zero		2


	//----- nvinfo : EIATTR_PARAM_CBANK
	.align		4
        /*000c*/ 	.byte	0x04, 0x0a
        /*000e*/ 	.short	(.L_9 - .L_8)
	.align		4
.L_8:
        /*0010*/ 	.word	index@(.nv.constant0.matmul_kernel)
        /*0014*/ 	.short	0x0160
        /*0016*/ 	.short	0x0050


	//----- nvinfo : EIATTR_CBANK_PARAM_SIZE
	.align		4
.L_9:
        /*0018*/ 	.byte	0x03, 0x19
        /*001a*/ 	.short	0x0050


	//----- nvinfo : EIATTR_KPARAM_INFO
	.align		4
        /*001c*/ 	.byte	0x04, 0x17
        /*001e*/ 	.short	(.L_11 - .L_10)
.L_10:
        /*0020*/ 	.word	0x00000000
        /*0024*/ 	.short	0x000d
        /*0026*/ 	.short	0x0048
        /*0028*/ 	.byte	0x00, 0xf4, 0x21, 0x00


	//----- nvinfo : EIATTR_KPARAM_INFO
	.align		4
.L_11:
        /*002c*/ 	.byte	0x04, 0x17
        /*002e*/ 	.short	(.L_13 - .L_12)
.L_12:
        /*0030*/ 	.word	0x00000000
        /*0034*/ 	.short	0x000c
        /*0036*/ 	.short	0x0040
        /*0038*/ 	.byte	0x00, 0xf4, 0x21, 0x00


	//----- nvinfo : EIATTR_KPARAM_INFO
	.align		4
.L_13:
        /*003c*/ 	.byte	0x04, 0x17
        /*003e*/ 	.short	(.L_15 - .L_14)
.L_14:
        /*0040*/ 	.word	0x00000000
        /*0044*/ 	.short	0x000b
        /*0046*/ 	.short	0x0038
        /*0048*/ 	.byte	0x00, 0xf0, 0x11, 0x00


	//----- nvinfo : EIATTR_KPARAM_INFO
	.align		4
.L_15:
        /*004c*/ 	.byte	0x04, 0x17
        /*004e*/ 	.short	(.L_17 - .L_16)
.L_16:
        /*0050*/ 	.word	0x00000000
        /*0054*/ 	.short	0x000a
        /*0056*/ 	.short	0x0034
        /*0058*/ 	.byte	0x00, 0xf0, 0x11, 0x00


	//----- nvinfo : EIATTR_KPARAM_INFO
	.align		4
.L_17:
        /*005c*/ 	.byte	0x04, 0x17
        /*005e*/ 	.short	(.L_19 - .L_18)
.L_18:
        /*0060*/ 	.word	0x00000000
        /*0064*/ 	.short	0x0009
        /*0066*/ 	.short	0x0030
        /*0068*/ 	.byte	0x00, 0xf0, 0x11, 0x00


	//----- nvinfo : EIATTR_KPARAM_INFO
	.align		4
.L_19:
        /*006c*/ 	.byte	0x04, 0x17
        /*006e*/ 	.short	(.L_21 - .L_20)
.L_20:
        /*0070*/ 	.word	0x00000000
        /*0074*/ 	.short	0x0008
        /*0076*/ 	.short	0x002c
        /*0078*/ 	.byte	0x00, 0xf0, 0x11, 0x00


	//----- nvinfo : EIATTR_KPARAM_INFO
	.align		4
.L_21:
        /*007c*/ 	.byte	0x04, 0x17
        /*007e*/ 	.short	(.L_23 - .L_22)
.L_22:
        /*0080*/ 	.word	0x00000000
        /*0084*/ 	.short	0x0007
        /*0086*/ 	.short	0x0028
        /*0088*/ 	.byte	0x00, 0xf0, 0x11, 0x00


	//----- nvinfo : EIATTR_KPARAM_INFO
	.align		4
.L_23:
        /*008c*/ 	.byte	0x04, 0x17
        /*008e*/ 	.short	(.L_25 - .L_24)
.L_24:
        /*0090*/ 	.word	0x00000000
        /*0094*/ 	.short	0x0006
        /*0096*/ 	.short	0x0024
        /*0098*/ 	.byte	0x00, 0xf0, 0x11, 0x00


	//----- nvinfo : EIATTR_KPARAM_INFO
	.align		4
.L_25:
        /*009c*/ 	.byte	0x04, 0x17
        /*009e*/ 	.short	(.L_27 - .L_26)
.L_26:
        /*00a0*/ 	.word	0x00000000
        /*00a4*/ 	.short	0x0005
        /*00a6*/ 	.short	0x0020
        /*00a8*/ 	.byte	0x00, 0xf0, 0x11, 0x00


	//----- nvinfo : EIATTR_KPARAM_INFO
	.align		4
.L_27:
        /*00ac*/ 	.byte	0x04, 0x17
        /*00ae*/ 	.short	(.L_29 - .L_28)
.L_28:
        /*00b0*/ 	.word	0x00000000
        /*00b4*/ 	.short	0x0004
        /*00b6*/ 	.short	0x001c
        /*00b8*/ 	.byte	0x00, 0xf0, 0x11, 0x00


	//----- nvinfo : EIATTR_KPARAM_INFO
	.align		4
.L_29:
        /*00bc*/ 	.byte	0x04, 0x17
        /*00be*/ 	.short	(.L_31 - .L_30)
.L_30:
        /*00c0*/ 	.word	0x00000000
        /*00c4*/ 	.short	0x0003
        /*00c6*/ 	.short	0x0018
        /*00c8*/ 	.byte	0x00, 0xf0, 0x11, 0x00


	//----- nvinfo : EIATTR_KPARAM_INFO
	.align		4
.L_31:
        /*00cc*/ 	.byte	0x04, 0x17
        /*00ce*/ 	.short	(.L_33 - .L_32)
.L_32:
        /*00d0*/ 	.word	0x00000000
        /*00d4*/ 	.short	0x0002
        /*00d6*/ 	.short	0x0010
        /*00d8*/ 	.byte	0x00, 0xf4, 0x21, 0x00


	//----- nvinfo : EIATTR_KPARAM_INFO
	.align		4
.L_33:
        /*00dc*/ 	.byte	0x04, 0x17
        /*00de*/ 	.short	(.L_35 - .L_34)
.L_34:
        /*00e0*/ 	.word	0x00000000
        /*00e4*/ 	.short	0x0001
        /*00e6*/ 	.short	0x0008
        /*00e8*/ 	.byte	0x00, 0xf4, 0x21, 0x00


	//----- nvinfo : EIATTR_KPARAM_INFO
	.align		4
.L_35:
        /*00ec*/ 	.byte	0x04, 0x17
        /*00ee*/ 	.short	(.L_37 - .L_36)
.L_36:
        /*00f0*/ 	.word	0x00000000
        /*00f4*/ 	.short	0x0000
        /*00f6*/ 	.short	0x0000
        /*00f8*/ 	.byte	0x00, 0xf4, 0x21, 0x00


	//----- nvinfo : EIATTR_MAXREG_COUNT
	.align		4
.L_37:
        /*00fc*/ 	.byte	0x03, 0x1b
        /*00fe*/ 	.short	0x00ff


	//----- nvinfo : EIATTR_NUM_BARRIERS
	.align		4
        /*0100*/ 	.byte	0x02, 0x4c
        /*0102*/ 	.byte	0x01
	.zero		1


	//----- nvinfo : EIATTR_ANNOTATIONS
	.align		4
        /*0104*/ 	.byte	0x04, 0x55
        /*0106*/ 	.short	(.L_39 - .L_38)


	//   ....[0]....
.L_38:
        /*0108*/ 	.word	0x00000001
        /*010c*/ 	.byte	0xe0, 0x05, 0x00, 0x00, 0x01, 0x00, 0x00, 0x00, 0x10, 0x07, 0x00, 0x00, 0x01, 0x00, 0x00, 0x00
        /* <DEDUP_REMOVED lines=1336> */
        /*549c*/ 	.byte	0xc0, 0x83, 0x02, 0x00


	//----- nvinfo : EIATTR_MERCURY_ISA_VERSION
	.align		4
.L_39:
        /*54a0*/ 	.byte	0x03, 0x5f
        /*54a2*/ 	.short	0x0000


	//----- nvinfo : EIATTR_EXIT_INSTR_OFFSETS
	.align		4
        /*54a4*/ 	.byte	0x04, 0x1c
        /*54a6*/ 	.short	(.L_41 - .L_40)


	//   ....[0]....
.L_40:
        /*54a8*/ 	.word	0x00028740


	//   ....[1]....
        /*54ac*/ 	.word	0x00028760


	//----- nvinfo : EIATTR_REQNTID
	.align		4
.L_41:
        /*54b0*/ 	.byte	0x04, 0x10
        /*54b2*/ 	.short	(.L_43 - .L_42)
.L_42:
        /*54b4*/ 	.word	0x00000080
        /*54b8*/ 	.word	0x00000001
        /*54bc*/ 	.word	0x00000001
.L_43:


//--------------------- .nv.callgraph             --------------------------
	.section	.nv.callgraph,"",@"SHT_CUDA_CALLGRAPH"
	.align	4
	.sectionentsize	8
	.align		4
        /*0000*/ 	.word	0x00000000
	.align		4
        /*0004*/ 	.word	0xffffffff
	.align		4
        /*0008*/ 	.word	0x00000000
	.align		4
        /*000c*/ 	.word	0xfffffffe
	.align		4
        /*0010*/ 	.word	0x00000000
	.align		4
        /*0014*/ 	.word	0xfffffffd
	.align		4
        /*0018*/ 	.word	0x00000000
	.align		4
        /*001c*/ 	.word	0xfffffffc


//--------------------- .nv.rel.action            --------------------------
	.section	.nv.rel.action,"",@"SHT_CUDA_RELOCINFO"
	.align	8
	.sectionentsize	8
        /*0000*/ 	.byte	0x73, 0x00, 0x00, 0x00, 0x00, 0x00, 0x00, 0x00, 0x00, 0x00, 0x00, 0x11, 0x25, 0x00, 0x05, 0x36


//--------------------- .nv.constant0.matmul_kernel --------------------------
	.section	.nv.constant0.matmul_kernel,"a",@progbits
	.sectionflags	@""
	.align	4
.nv.constant0.matmul_kernel:
	.zero		432


//--------------------- .text.matmul_kernel       --------------------------
	.section	.text.matmul_kernel,"ax",@progbits
	.sectioninfo	@"SHI_REGISTERS=255"
	.align	128
        .global         matmul_kernel
        .type           matmul_kernel,@function
        .size           matmul_kernel,(.L_x_3 - matmul_kernel)
        .other          matmul_kernel,@"STO_CUDA_ENTRY STV_DEFAULT"
matmul_kernel:
.text.matmul_kernel:
[----:B------:R-:W-:-:S03]  /*0000*/  IMAD.MOV.U32 R1, RZ, RZ, c[0x0][0x28] ;  /* 0x00000a00ff017624 */ /* 0x000fc600078e00ff */
[----:B------:R-:W-:Y:S01]  /*0010*/  IMAD.MOV.U32 R0, RZ, RZ, c[0x0][0x17c] ;  /* 0x00005f00ff007624 */ /* 0x000fe200078e00ff */
[----:B------:R-:W1:Y:S01]  /*0020*/  S2R R7, SR_CTAID.X ;  /* 0x0000000000077919 */ /* 0x000e620000002500 */
[----:B------:R-:W-:Y:S01]  /*0030*/  IADD3 R1, R1, -0xa18, RZ ;  /* 0xfffff5e801017810 */ /* 0x000fe20007ffe0ff */
[----:B------:R-:W-:Y:S01]  /*0040*/  ULDC UR5, c[0x0][0x180] ;  /* 0x0000600000057ab9 */ /* 0x000fe20000000800 */
[----:B------:R-:W-:Y:S01]  /*0050*/  LOP3.LUT R123, RZ, c[0x0][0x17c], RZ, 0x33, !PT ;  /* 0x00005f00ff7b7a12 */ /* 0x000fe200078e33ff */
[----:B------:R-:W2:Y:S01]  /*0060*/  S2R R239, SR_TID.X ;  /* 0x0000000000ef7919 */ /* 0x000ea20000002100 */
[----:B------:R-:W-:Y:S01]  /*0070*/  IADD3 R0, R0, 0x1ff, RZ ;  /* 0x000001ff00007810 */ /* 0x000fe20007ffe0ff */
[----:B------:R-:W-:Y:S01]  /*0080*/  UIADD3 UR4, UR5, -0x20, URZ ;  /* 0xffffffe005047890 */ /* 0x000fe2000fffe03f */
[----:B------:R-:W-:Y:S01]  /*0090*/  LOP3.LUT R3, R3, 0xdfffffff, RZ, 0xc0, !PT ;  /* 0xdfffffff03037812 */ /* 0x000fe200078ec0ff */
[----:B------:R-:W-:Y:S01]  /*00a0*/  UIADD3 UR6, UR5, -0x40, URZ ;  /* 0xffffffc005067890 */ /* 0x000fe2000fffe03f */
[----:B------:R-:W-:-:S04]  /*00b0*/  SHF.R.S32.HI R5, RZ, 0x1f, R0 ;  /* 0x0000001fff057819 */ /* 0x000fc80000011400 */
[----:B------:R-:W-:-:S04]  /*00c0*/  LEA.HI R5, R5, R0, RZ, 0x9 ;  /* 0x0000000005057211 */ /* 0x000fc800078f48ff */
[----:B------:R-:W-:-:S05]  /*00d0*/  SHF.R.S32.HI R5, RZ, 0x9, R5 ;  /* 0x00000009ff057819 */ /* 0x000fca0000011405 */
[----:B------:R-:W-:Y:S01]  /*00e0*/  IMAD.SHL.U32 R2, R5, 0x8, RZ ;  /* 0x0000000805027824 */ /* 0x000fe200078e00ff */
[----:B-1----:R-:W-:-:S04]  /*00f0*/  IABS R8, R7 ;  /* 0x0000000700087213 */ /* 0x002fc80000000000 */
[-C--:B------:R-:W-:Y:S02]  /*0100*/  IABS R9, R2.reuse ;  /* 0x0000000200097213 */ /* 0x080fe40000000000 */
[----:B------:R-:W-:Y:S02]  /*0110*/  IABS R10, R2 ;  /* 0x00000002000a7213 */ /* 0x000fe40000000000 */
[----:B------:R-:W1:Y:S01]  /*0120*/  I2F.RP R0, R9 ;  /* 0x0000000900007306 */ /* 0x000e620000209400 */
[----:B--2---:R-:W-:-:S07]  /*0130*/  LOP3.LUT R125, R239, 0x1f, RZ, 0xc0, !PT ;  /* 0x0000001fef7d7812 */ /* 0x004fce00078ec0ff */
[----:B-1----:R-:W1:Y:S02]  /*0140*/  MUFU.RCP R0, R0 ;  /* 0x0000000000007308 */ /* 0x002e640000001000 */
[----:B-1----:R-:W-:Y:S01]  /*0150*/  IADD3 R4, R0, 0xffffffe, RZ ;  /* 0x0ffffffe00047810 */ /* 0x002fe20007ffe0ff */
[----:B------:R-:W-:-:S05]  /*0160*/  IMAD.MOV R0, RZ, RZ, -R10 ;  /* 0x000000ffff007224 */ /* 0x000fca00078e0a0a */
[----:B------:R1:W2:Y:S02]  /*0170*/  F2I.FTZ.U32.TRUNC.NTZ R5, R4 ;  /* 0x0000000400057305 */ /* 0x0002a4000021f000 */
[----:B-1----:R-:W-:Y:S02]  /*0180*/  IMAD.MOV.U32 R4, RZ, RZ, RZ ;  /* 0x000000ffff047224 */ /* 0x002fe400078e00ff */
[----:B--2---:R-:W-:-:S04]  /*0190*/  IMAD.MOV R6, RZ, RZ, -R5 ;  /* 0x000000ffff067224 */ /* 0x004fc800078e0a05 */
[----:B------:R-:W-:Y:S02]  /*01a0*/  IMAD R11, R6, R9, RZ ;  /* 0x00000009060b7224 */ /* 0x000fe400078e02ff */
[----:B------:R-:W-:Y:S02]  /*01b0*/  IMAD.MOV.U32 R6, RZ, RZ, R8 ;  /* 0x000000ffff067224 */ /* 0x000fe400078e0008 */
[----:B------:R-:W-:Y:S01]  /*01c0*/  IMAD.HI.U32 R5, R5, R11, R4 ;  /* 0x0000000b05057227 */ /* 0x000fe200078e0004 */
[----:B------:R-:W-:-:S05]  /*01d0*/  IABS R11, c[0x0][0x178] ;  /* 0x00005e00000b7a13 */ /* 0x000fca0000000000 */
[----:B------:R-:W-:-:S04]  /*01e0*/  IMAD.HI.U32 R5, R5, R6, RZ ;  /* 0x0000000605057227 */ /* 0x000fc800078e00ff */
[----:B------:R-:W-:-:S05]  /*01f0*/  IMAD R0, R5, R0, R6 ;  /* 0x0000000005007224 */ /* 0x000fca00078e0206 */
[----:B------:R-:W-:-:S13]  /*0200*/  ISETP.GT.U32.AND P1, PT, R9, R0, PT ;  /* 0x000000000900720c */ /* 0x000fda0003f24070 */
[----:B------:R-:W-:Y:S01]  /*0210*/  @!P1 IMAD.IADD R0, R0, 0x1, -R9 ;  /* 0x0000000100009824 */ /* 0x000fe200078e0a09 */
[----:B------:R-:W-:Y:S02]  /*0220*/  @!P1 IADD3 R5, R5, 0x1, RZ ;  /* 0x0000000105059810 */ /* 0x000fe40007ffe0ff */
[----:B------:R-:W-:Y:S02]  /*0230*/  ISETP.NE.AND P1, PT, R2, RZ, PT ;  /* 0x000000ff0200720c */ /* 0x000fe40003f25270 */
[----:B------:R-:W-:Y:S02]  /*0240*/  ISETP.GE.U32.AND P0, PT, R0, R9, PT ;  /* 0x000000090000720c */ /* 0x000fe40003f06070 */
[----:B------:R-:W-:-:S04]  /*0250*/  LOP3.LUT R0, R7, R2, RZ, 0x3c, !PT ;  /* 0x0000000207007212 */ /* 0x000fc800078e3cff */
[----:B------:R-:W-:Y:S01]  /*0260*/  ISETP.GE.AND P2, PT, R0, RZ, PT ;  /* 0x000000ff0000720c */ /* 0x000fe20003f46270 */
[----:B------:R-:W-:-:S05]  /*0270*/  IMAD.MOV.U32 R0, RZ, RZ, c[0x0][0x178] ;  /* 0x00005e00ff007624 */ /* 0x000fca00078e00ff */
[----:B------:R-:W-:Y:S02]  /*0280*/  IADD3 R0, R0, 0x3f, RZ ;  /* 0x0000003f00007810 */ /* 0x000fe40007ffe0ff */
[----:B------:R-:W-:-:S05]  /*0290*/  @P0 IADD3 R5, R5, 0x1, RZ ;  /* 0x0000000105050810 */ /* 0x000fca0007ffe0ff */
[----:B------:R-:W-:Y:S01]  /*02a0*/  IMAD.MOV.U32 R4, RZ, RZ, R5 ;  /* 0x000000ffff047224 */ /* 0x000fe200078e0005 */
[----:B------:R-:W-:-:S03]  /*02b0*/  SHF.R.S32.HI R5, RZ, 0x1f, R0 ;  /* 0x0000001fff057819 */ /* 0x000fc60000011400 */
[----:B------:R-:W-:Y:S01]  /*02c0*/  @!P2 IMAD.MOV R4, RZ, RZ, -R4 ;  /* 0x000000ffff04a224 */ /* 0x000fe200078e0a04 */
[----:B------:R-:W-:Y:S02]  /*02d0*/  @!P1 LOP3.LUT R4, RZ, R2, RZ, 0x33, !PT ;  /* 0x00000002ff049212 */ /* 0x000fe400078e33ff */
[----:B------:R-:W-:-:S03]  /*02e0*/  LEA.HI R5, R5, R0, RZ, 0x6 ;  /* 0x0000000005057211 */ /* 0x000fc600078f30ff */
[----:B------:R-:W-:Y:S02]  /*02f0*/  IMAD.SHL.U32 R8, R4, 0x8, RZ ;  /* 0x0000000804087824 */ /* 0x000fe400078e00ff */
[----:B------:R-:W-:-:S03]  /*0300*/  IMAD.MOV R4, RZ, RZ, -R4 ;  /* 0x000000ffff047224 */ /* 0x000fc600078e0a04 */
[----:B------:R-:W-:Y:S01]  /*0310*/  LEA.HI.SX32 R5, R5, -R8, 0x1a ;  /* 0x8000000805057211 */ /* 0x000fe200078fd2ff */
[----:B------:R-:W-:Y:S02]  /*0320*/  IMAD R10, R2, R4, R7 ;  /* 0x00000004020a7224 */ /* 0x000fe400078e0207 */
[----:B------:R-:W-:Y:S01]  /*0330*/  IMAD.MOV.U32 R4, RZ, RZ, RZ ;  /* 0x000000ffff047224 */ /* 0x000fe200078e00ff */
[----:B------:R-:W-:Y:S02]  /*0340*/  IMNMX R13, R5, 0x8, PT ;  /* 0x00000008050d7817 */ /* 0x000fe40003800200 */
[----:B------:R-:W-:Y:S02]  /*0350*/  IABS R2, R10 ;  /* 0x0000000a00027213 */ /* 0x000fe40000000000 */
[----:B------:R-:W-:-:S04]  /*0360*/  IABS R9, R13 ;  /* 0x0000000d00097213 */ /* 0x000fc80000000000 */
[----:B------:R-:W1:Y:S08]  /*0370*/  I2F.RP R0, R9 ;  /* 0x0000000900007306 */ /* 0x000e700000209400 */
[----:B-1----:R-:W1:Y:S02]  /*0380*/  MUFU.RCP R0, R0 ;  /* 0x0000000000007308 */ /* 0x002e640000001000 */
[----:B-1----:R-:W-:-:S06]  /*0390*/  IADD3 R5, R0, 0xffffffe, RZ ;  /* 0x0ffffffe00057810 */ /* 0x002fcc0007ffe0ff */
[----:B------:R-:W1:Y:S02]  /*03a0*/  F2I.FTZ.U32.TRUNC.NTZ R5, R5 ;  /* 0x0000000500057305 */ /* 0x000e64000021f000 */
[----:B-1----:R-:W-:-:S04]  /*03b0*/  IMAD.MOV R6, RZ, RZ, -R5 ;  /* 0x000000ffff067224 */ /* 0x002fc800078e0a05 */
[----:B------:R-:W-:Y:S01]  /*03c0*/  IMAD R7, R6, R9, RZ ;  /* 0x0000000906077224 */ /* 0x000fe200078e02ff */
[----:B------:R-:W-:-:S03]  /*03d0*/  IABS R6, R13 ;  /* 0x0000000d00067213 */ /* 0x000fc60000000000 */
[----:B------:R-:W-:Y:S01]  /*03e0*/  IMAD.HI.U32 R4, R5, R7, R4 ;  /* 0x0000000705047227 */ /* 0x000fe200078e0004 */
[----:B------:R-:W-:-:S03]  /*03f0*/  IABS R7, c[0x0][0x17c] ;  /* 0x00005f0000077a13 */ /* 0x000fc60000000000 */
[----:B------:R-:W-:Y:S02]  /*0400*/  IMAD.MOV.U32 R5, RZ, RZ, R2 ;  /* 0x000000ffff057224 */ /* 0x000fe400078e0002 */
[----:B------:R-:W-:Y:S02]  /*0410*/  IMAD.MOV.U32 R2, RZ, RZ, R7 ;  /* 0x000000ffff027224 */ /* 0x000fe400078e0007 */
[----:B------:R-:W-:Y:S02]  /*0420*/  IMAD.MOV R0, RZ, RZ, -R6 ;  /* 0x000000ffff007224 */ /* 0x000fe400078e0a06 */
[----:B------:R-:W-:Y:S01]  /*0430*/  IMAD.HI.U32 R4, R4, R5, RZ ;  /* 0x0000000504047227 */ /* 0x000fe200078e00ff */
[----:B------:R-:W1:Y:S03]  /*0440*/  I2F.RP R7, R2 ;  /* 0x0000000200077306 */ /* 0x000e660000209400 */
[----:B------:R-:W-:-:S05]  /*0450*/  IMAD R0, R4, R0, R5 ;  /* 0x0000000004007224 */ /* 0x000fca00078e0205 */
[----:B------:R-:W-:Y:S01]  /*0460*/  ISETP.GT.U32.AND P1, PT, R9, R0, PT ;  /* 0x000000000900720c */ /* 0x000fe20003f24070 */
[----:B------:R-:W2:Y:S08]  /*0470*/  I2F.RP R6, R11 ;  /* 0x0000000b00067306 */ /* 0x000eb00000209400 */
[----:B-1----:R-:W1:Y:S04]  /*0480*/  MUFU.RCP R7, R7 ;  /* 0x0000000700077308 */ /* 0x002e680000001000 */
[----:B------:R-:W-:Y:S01]  /*0490*/  @!P1 IMAD.IADD R0, R0, 0x1, -R9 ;  /* 0x0000000100009824 */ /* 0x000fe200078e0a09 */
[----:B------:R-:W-:-:S02]  /*04a0*/  @!P1 IADD3 R4, R4, 0x1, RZ ;  /* 0x0000000104049810 */ /* 0x000fc40007ffe0ff */
[----:B------:R-:W-:Y:S01]  /*04b0*/  ISETP.NE.AND P1, PT, R13, RZ, PT ;  /* 0x000000ff0d00720c */ /* 0x000fe20003f25270 */
[----:B--2---:R-:W2:Y:S01]  /*04c0*/  MUFU.RCP R6, R6 ;  /* 0x0000000600067308 */ /* 0x004ea20000001000 */
[----:B------:R-:W-:Y:S02]  /*04d0*/  ISETP.GE.U32.AND P0, PT, R0, R9, PT ;  /* 0x000000090000720c */ /* 0x000fe40003f06070 */
[----:B------:R-:W-:-:S04]  /*04e0*/  LOP3.LUT R0, R10, R13, RZ, 0x3c, !PT ;  /* 0x0000000d0a007212 */ /* 0x000fc800078e3cff */
[----:B------:R-:W-:Y:S02]  /*04f0*/  ISETP.GE.AND P2, PT, R0, RZ, PT ;  /* 0x000000ff0000720c */ /* 0x000fe40003f46270 */
[----:B-1----:R-:W-:Y:S02]  /*0500*/  IADD3 R5, R7, 0xffffffe, RZ ;  /* 0x0ffffffe07057810 */ /* 0x002fe40007ffe0ff */
[----:B------:R-:W-:-:S03]  /*0510*/  SHF.R.U32.HI R0, RZ, 0x5, R239 ;  /* 0x00000005ff007819 */ /* 0x000fc600000116ef */
[----:B------:R-:W-:Y:S01]  /*0520*/  @P0 IADD3 R4, R4, 0x1, RZ ;  /* 0x0000000104040810 */ /* 0x000fe20007ffe0ff */
[----:B------:R-:W1:Y:S01]  /*0530*/  F2I.FTZ.U32.TRUNC.NTZ R5, R5 ;  /* 0x0000000500057305 */ /* 0x000e62000021f000 */
[----:B--2---:R-:W-:Y:S02]  /*0540*/  IADD3 R7, R6, 0xffffffe, RZ ;  /* 0x0ffffffe06077810 */ /* 0x004fe40007ffe0ff */
[----:B------:R-:W-:Y:S02]  /*0550*/  SGXT.U32 R0, R0, 0x2 ;  /* 0x000000020000781a */ /* 0x000fe40000000000 */
[----:B------:R-:W-:Y:S01]  /*0560*/  @!P2 IMAD.MOV R4, RZ, RZ, -R4 ;  /* 0x000000ffff04a224 */ /* 0x000fe200078e0a04 */
[----:B------:R-:W-:Y:S02]  /*0570*/  @!P1 LOP3.LUT R4, RZ, R13, RZ, 0x33, !PT ;  /* 0x0000000dff049212 */ /* 0x000fe400078e33ff */
[----:B------:R-:W2:Y:S03]  /*0580*/  F2I.FTZ.U32.TRUNC.NTZ R7, R7 ;  /* 0x0000000700077305 */ /* 0x000ea6000021f000 */
[----:B------:R-:W-:-:S02]  /*0590*/  IMAD.SHL.U32 R12, R4, 0x200, RZ ;  /* 0x00000200040c7824 */ /* 0x000fc400078e00ff */
[----:B------:R-:W-:Y:S02]  /*05a0*/  IMAD.MOV R6, RZ, RZ, -R4 ;  /* 0x000000ffff067224 */ /* 0x000fe400078e0a04 */
[----:B------:R-:W-:Y:S01]  /*05b0*/  IMAD.MOV.U32 R4, RZ, RZ, RZ ;  /* 0x000000ffff047224 */ /* 0x000fe200078e00ff */
[----:B------:R-:W-:Y:S01]  /*05c0*/  LOP3.LUT R0, R12, R0, RZ, 0xfc, !PT ;  /* 0x000000000c007212 */ /* 0x000fe200078efcff */
[--C-:B-1----:R-:W-:Y:S01]  /*05d0*/  IMAD.MOV R9, RZ, RZ, -R5.reuse ;  /* 0x000000ffff097224 */ /* 0x102fe200078e0a05 */
[----:B------:R1:W-:Y:S01]  /*05e0*/  STL [R1+0x1d8], R12 ;  /* 0x0001d80c01007387 */ /* 0x0003e20000100800 */
[----:B------:R-:W-:Y:S01]  /*05f0*/  IMAD R6, R13, R6, R10 ;  /* 0x000000060d067224 */ /* 0x000fe200078e020a */
[C---:B------:R-:W-:Y:S01]  /*0600*/  LOP3.LUT R15, R0.reuse, 0x4, RZ, 0xfc, !PT ;  /* 0x00000004000f7812 */ /* 0x040fe200078efcff */
[----:B------:R-:W-:Y:S01]  /*0610*/  IMAD R9, R9, R2, RZ ;  /* 0x0000000209097224 */ /* 0x000fe200078e02ff */
[----:B------:R-:W-:Y:S01]  /*0620*/  LOP3.LUT R17, R0, 0xa0, RZ, 0xfc, !PT ;  /* 0x000000a000117812 */ /* 0x000fe200078efcff */
[----:B------:R-:W-:Y:S01]  /*0630*/  IMAD.IADD R6, R8, 0x1, R6 ;  /* 0x0000000108067824 */ /* 0x000fe200078e0206 */
[----:B------:R-:W-:Y:S01]  /*0640*/  LOP3.LUT R19, R0, 0xa4, RZ, 0xfc, !PT ;  /* 0x000000a400137812 */ /* 0x000fe200078efcff */
[----:B------:R-:W-:Y:S01]  /*0650*/  IMAD.HI.U32 R4, R5, R9, R4 ;  /* 0x0000000905047227 */ /* 0x000fe200078e0004 */
[----:B------:R-:W-:-:S02]  /*0660*/  LOP3.LUT R5, R239, 0x3f, RZ, 0xc0, !PT ;  /* 0x0000003fef057812 */ /* 0x000fc400078ec0ff */
[C---:B-1----:R-:W-:Y:S01]  /*0670*/  LOP3.LUT R12, R0.reuse, 0x1fc, RZ, 0xfc, !PT ;  /* 0x000001fc000c7812 */ /* 0x042fe200078efcff */
[----:B--2---:R-:W-:Y:S01]  /*0680*/  IMAD.MOV R10, RZ, RZ, -R7 ;  /* 0x000000ffff0a7224 */ /* 0x004fe200078e0a07 */
[----:B------:R-:W-:Y:S01]  /*0690*/  LOP3.LUT R21, R0, 0x1b8, RZ, 0xfc, !PT ;  /* 0x000001b800157812 */ /* 0x000fe200078efcff */
[----:B------:R-:W-:Y:S01]  /*06a0*/  IMAD R127, R6, 0x40, R5 ;  /* 0x00000040067f7824 */ /* 0x000fe200078e0205 */
[----:B------:R-:W-:Y:S01]  /*06b0*/  IABS R13, R12 ;  /* 0x0000000c000d7213 */ /* 0x000fe20000000000 */
[----:B------:R-:W-:Y:S01]  /*06c0*/  IMAD.MOV.U32 R6, RZ, RZ, RZ ;  /* 0x000000ffff067224 */ /* 0x000fe200078e00ff */
[----:B------:R-:W-:Y:S01]  /*06d0*/  ISETP.GE.AND P1, PT, R12, RZ, PT ;  /* 0x000000ff0c00720c */ /* 0x000fe20003f26270 */
[----:B------:R-:W-:Y:S01]  /*06e0*/  IMAD R9, R10, R11, RZ ;  /* 0x0000000b0a097224 */ /* 0x000fe200078e02ff */
[----:B------:R-:W-:Y:S01]  /*06f0*/  IABS R248, R127 ;  /* 0x0000007f00f87213 */ /* 0x000fe20000000000 */
[----:B------:R-:W-:Y:S01]  /*0700*/  IMAD.HI.U32 R8, R4, R13, RZ ;  /* 0x0000000d04087227 */ /* 0x000fe200078e00ff */
[----:B------:R-:W-:Y:S01]  /*0710*/  STL [R1+0x76c], R127 ;  /* 0x00076c7f01007387 */ /* 0x000fe20000100800 */
[----:B------:R-:W-:-:S02]  /*0720*/  LOP3.LUT R12, R0, 0x24, RZ, 0xfc, !PT ;  /* 0x00000024000c7812 */ /* 0x000fc400078efcff */
[----:B------:R-:W-:Y:S01]  /*0730*/  IMAD.MOV R8, RZ, RZ, -R8 ;  /* 0x000000ffff087224 */ /* 0x000fe200078e0a08 */
[----:B------:R-:W-:Y:S01]  /*0740*/  LOP3.LUT R23, R0, 0x1bc, RZ, 0xfc, !PT ;  /* 0x000001bc00177812 */ /* 0x000fe200078efcff */
[----:B------:R-:W-:Y:S01]  /*0750*/  IMAD.HI.U32 R6, R7, R9, R6 ;  /* 0x0000000907067227 */ /* 0x000fe200078e0006 */
[----:B------:R-:W-:Y:S02]  /*0760*/  IABS R7, R15 ;  /* 0x0000000f00077213 */ /* 0x000fe40000000000 */
[----:B------:R-:W-:Y:S01]  /*0770*/  IABS R9, R0 ;  /* 0x0000000000097213 */ /* 0x000fe20000000000 */
[----:B------:R-:W-:Y:S01]  /*0780*/  IMAD R64, R2, R8, R13 ;  /* 0x0000000802407224 */ /* 0x000fe200078e020d */
[----:B------:R-:W-:Y:S01]  /*0790*/  SHF.R.S32.HI R8, RZ, 0x6, R239 ;  /* 0x00000006ff087819 */ /* 0x000fe200000114ef */
[----:B------:R-:W-:Y:S01]  /*07a0*/  IMAD.HI.U32 R6, R6, R248, RZ ;  /* 0x000000f806067227 */ /* 0x000fe200078e00ff */
[----:B------:R-:W-:Y:S02]  /*07b0*/  LOP3.LUT R25, R0, 0x1c0, RZ, 0xfc, !PT ;  /* 0x000001c000197812 */ /* 0x000fe400078efcff */
[----:B------:R-:W-:Y:S01]  /*07c0*/  ISETP.GT.U32.AND P0, PT, R2, R64, PT ;  /* 0x000000400200720c */ /* 0x000fe20003f04070 */
[----:B------:R-:W-:Y:S01]  /*07d0*/  IMAD.MOV.U32 R13, RZ, RZ, R7 ;  /* 0x000000ffff0d7224 */ /* 0x000fe200078e0007 */
[----:B------:R-:W-:Y:S01]  /*07e0*/  LOP3.LUT R33, R0, 0x1d4, RZ, 0xfc, !PT ;  /* 0x000001d400217812 */ /* 0x000fe200078efcff */
[----:B------:R-:W-:Y:S01]  /*07f0*/  IMAD.HI.U32 R7, R4, R9, RZ ;  /* 0x0000000904077227 */ /* 0x000fe200078e00ff */
[----:B------:R-:W-:-:S02]  /*0800*/  LOP3.LUT R35, R0, 0x1d8, RZ, 0xfc, !PT ;  /* 0x000001d800237812 */ /* 0x000fc400078efcff */
[C---:B------:R-:W-:Y:S01]  /*0810*/  LOP3.LUT R39, R0.reuse, 0x1e0, RZ, 0xfc, !PT ;  /* 0x000001e000277812 */ /* 0x040fe200078efcff */
[----:B------:R-:W-:Y:S01]  /*0820*/  IMAD.MOV R6, RZ, RZ, -R6 ;  /* 0x000000ffff067224 */ /* 0x000fe200078e0a06 */
[C---:B------:R-:W-:Y:S01]  /*0830*/  LOP3.LUT R37, R0.reuse, 0x1dc, RZ, 0xfc, !PT ;  /* 0x000001dc00257812 */ /* 0x040fe200078efcff */
[----:B------:R-:W-:Y:S01]  /*0840*/  IMAD.MOV R7, RZ, RZ, -R7 ;  /* 0x000000ffff077224 */ /* 0x000fe200078e0a07 */
[C---:B------:R-:W-:Y:S01]  /*0850*/  LOP3.LUT R43, R0.reuse, 0x1e8, RZ, 0xfc, !PT ;  /* 0x000001e8002b7812 */ /* 0x040fe200078efcff */
[----:B------:R-:W-:Y:S01]  /*0860*/  IMAD R248, R11, R6, R248 ;  /* 0x000000060bf87224 */ /* 0x000fe200078e02f8 */
[----:B------:R-:W-:Y:S01]  /*0870*/  LOP3.LUT R6, R0, 0x8, RZ, 0xfc, !PT ;  /* 0x0000000800067812 */ /* 0x000fe200078efcff */
[----:B------:R-:W-:Y:S01]  /*0880*/  IMAD R14, R2, R7, R9 ;  /* 0x00000007020e7224 */ /* 0x000fe200078e0209 */
[----:B------:R-:W-:Y:S01]  /*0890*/  LOP3.LUT R41, R0, 0x1e4, RZ, 0xfc, !PT ;  /* 0x000001e400297812 */ /* 0x000fe200078efcff */
[----:B------:R-:W-:Y:S01]  /*08a0*/  IMAD.SHL.U32 R10, R5, 0x4, RZ ;  /* 0x00000004050a7824 */ /* 0x000fe200078e00ff */
[----:B------:R-:W-:Y:S01]  /*08b0*/  ISETP.GT.U32.AND P2, PT, R11, R248, PT ;  /* 0x000000f80b00720c */ /* 0x000fe20003f44070 */
[----:B------:R-:W-:Y:S01]  /*08c0*/  @!P0 IMAD.IADD R64, R64, 0x1, -R2 ;  /* 0x0000000140408824 */ /* 0x000fe200078e0a02 */
[----:B------:R-:W-:Y:S01]  /*08d0*/  SGXT R5, R8, 0x1 ;  /* 0x000000010805781a */ /* 0x000fe20000000200 */
[----:B------:R-:W-:Y:S01]  /*08e0*/  IMAD.HI.U32 R8, R4, R13, RZ ;  /* 0x0000000d04087227 */ /* 0x000fe200078e00ff */
[----:B------:R-:W-:-:S02]  /*08f0*/  ISETP.GT.U32.AND P6, PT, R2, R14, PT ;  /* 0x0000000e0200720c */ /* 0x000fc40003fc4070 */
[----:B------:R-:W-:Y:S01]  /*0900*/  ISETP.GT.U32.AND P5, PT, R2, R64, PT ;  /* 0x000000400200720c */ /* 0x000fe20003fa4070 */
[----:B------:R-:W-:Y:S01]  /*0910*/  IMAD.MOV R8, RZ, RZ, -R8 ;  /* 0x000000ffff087224 */ /* 0x000fe200078e0a08 */
[----:B------:R-:W-:Y:S02]  /*0920*/  LOP3.LUT R5, R10, 0x120, R5, 0x78, !PT ;  /* 0x000001200a057812 */ /* 0x000fe400078e7805 */
[----:B------:R-:W-:Y:S01]  /*0930*/  IABS R7, R6 ;  /* 0x0000000600077213 */ /* 0x000fe20000000000 */
[----:B------:R-:W-:Y:S01]  /*0940*/  IMAD R16, R2, R8, R13 ;  /* 0x0000000802107224 */ /* 0x000fe200078e020d */
[----:B------:R-:W-:Y:S01]  /*0950*/  LOP3.LUT R10, R0, 0xc, RZ, 0xfc, !PT ;  /* 0x0000000c000a7812 */ /* 0x000fe200078efcff */
[----:B------:R-:W-:Y:S01]  /*0960*/  @!P2 IMAD.IADD R248, R248, 0x1, -R11 ;  /* 0x00000001f8f8a824 */ /* 0x000fe200078e0a0b */
[----:B------:R1:W-:Y:S01]  /*0970*/  STL [R1+0x1f8], R5 ;  /* 0x0001f80501007387 */ /* 0x0003e20000100800 */
[----:B------:R-:W-:Y:S02]  /*0980*/  ISETP.GE.AND P4, PT, R6, RZ, PT ;  /* 0x000000ff0600720c */ /* 0x000fe40003f86270 */
[--C-:B------:R-:W-:Y:S01]  /*0990*/  @!P6 IMAD.IADD R14, R14, 0x1, -R2.reuse ;  /* 0x000000010e0ee824 */ /* 0x100fe200078e0a02 */
[----:B------:R-:W-:Y:S01]  /*09a0*/  ISETP.GT.U32.AND P3, PT, R2, R16, PT ;  /* 0x000000100200720c */ /* 0x000fe20003f64070 */
[----:B------:R-:W-:Y:S01]  /*09b0*/  @!P5 IMAD.IADD R64, R64, 0x1, -R2 ;  /* 0x000000014040d824 */ /* 0x000fe200078e0a02 */
[----:B------:R-:W-:-:S02]  /*09c0*/  ISETP.GT.U32.AND P6, PT, R11, R248, PT ;  /* 0x000000f80b00720c */ /* 0x000fc40003fc4070 */
[----:B------:R-:W-:Y:S01]  /*09d0*/  ISETP.GT.U32.AND P5, PT, R2, R14, PT ;  /* 0x0000000e0200720c */ /* 0x000fe20003fa4070 */
[----:B------:R-:W-:Y:S01]  /*09e0*/  @!P1 IMAD.MOV R64, RZ, RZ, -R64 ;  /* 0x000000ffff409224 */ /* 0x000fe200078e0a40 */
[----:B------:R-:W-:Y:S01]  /*09f0*/  IABS R9, R10 ;  /* 0x0000000a00097213 */ /* 0x000fe20000000000 */
[----:B-1----:R-:W-:Y:S01]  /*0a00*/  IMAD.HI.U32 R5, R4, R7, RZ ;  /* 0x0000000704057227 */ /* 0x002fe200078e00ff */
[----:B------:R-:W-:Y:S02]  /*0a10*/  ISETP.GE.AND P0, PT, R15, RZ, PT ;  /* 0x000000ff0f00720c */ /* 0x000fe40003f06270 */
[----:B------:R-:W-:Y:S01]  /*0a20*/  LOP3.LUT R8, R0, 0x10, RZ, 0xfc, !PT ;  /* 0x0000001000087812 */ /* 0x000fe200078efcff */
[----:B------:R-:W-:Y:S01]  /*0a30*/  IMAD.MOV R5, RZ, RZ, -R5 ;  /* 0x000000ffff057224 */ /* 0x000fe200078e0a05 */
[----:B------:R-:W-:Y:S01]  /*0a40*/  ISETP.GE.AND P2, PT, R10, RZ, PT ;  /* 0x000000ff0a00720c */ /* 0x000fe20003f46270 */
[----:B------:R-:W-:Y:S01]  /*0a50*/  @!P3 IMAD.IADD R16, R16, 0x1, -R2 ;  /* 0x000000011010b824 */ /* 0x000fe200078e0a02 */
[----:B------:R-:W-:Y:S01]  /*0a60*/  ISETP.GE.AND P1, PT, R8, RZ, PT ;  /* 0x000000ff0800720c */ /* 0x000fe20003f26270 */
[----:B------:R-:W-:Y:S01]  /*0a70*/  IMAD R66, R2, R5, R7 ;  /* 0x0000000502427224 */ /* 0x000fe200078e0207 */
[----:B------:R-:W-:Y:S01]  /*0a80*/  IABS R7, R8 ;  /* 0x0000000800077213 */ /* 0x000fe20000000000 */
[----:B------:R-:W-:Y:S01]  /*0a90*/  @!P6 IMAD.IADD R248, R248, 0x1, -R11 ;  /* 0x00000001f8f8e824 */ /* 0x000fe200078e0a0b */
[----:B------:R-:W-:Y:S01]  /*0aa0*/  ISETP.GE.AND P6, PT, R0, RZ, PT ;  /* 0x000000ff0000720c */ /* 0x000fe20003fc6270 */
[----:B------:R-:W-:Y:S01]  /*0ab0*/  IMAD.HI.U32 R6, R4, R9, RZ ;  /* 0x0000000904067227 */ /* 0x000fe200078e00ff */
[----:B------:R-:W-:-:S02]  /*0ac0*/  ISETP.GT.U32.AND P3, PT, R2, R16, PT ;  /* 0x000000100200720c */ /* 0x000fc40003f64070 */
[----:B------:R-:W-:Y:S01]  /*0ad0*/  LOP3.LUT R5, R0, 0x14, RZ, 0xfc, !PT ;  /* 0x0000001400057812 */ /* 0x000fe200078efcff */
[----:B------:R-:W-:Y:S01]  /*0ae0*/  @!P5 IMAD.IADD R14, R14, 0x1, -R2 ;  /* 0x000000010e0ed824 */ /* 0x000fe200078e0a02 */
[----:B------:R-:W-:Y:S01]  /*0af0*/  ISETP.GT.U32.AND P5, PT, R2, R66, PT ;  /* 0x000000420200720c */ /* 0x000fe20003fa4070 */
[----:B------:R-:W-:Y:S01]  /*0b00*/  IMAD.MOV R6, RZ, RZ, -R6 ;  /* 0x000000ffff067224 */ /* 0x000fe200078e0a06 */
[C---:B------:R-:W-:Y:S02]  /*0b10*/  LOP3.LUT R8, R0.reuse, 0x1c, RZ, 0xfc, !PT ;  /* 0x0000001c00087812 */ /* 0x040fe400078efcff */
[----:B------:R-:W-:Y:S01]  /*0b20*/  LOP3.LUT R10, R0, 0x20, RZ, 0xfc, !PT ;  /* 0x00000020000a7812 */ /* 0x000fe200078efcff */
[----:B------:R-:W-:Y:S01]  /*0b30*/  IMAD R18, R2, R6, R9 ;  /* 0x0000000602127224 */ /* 0x000fe200078e0209 */
[----:B------:R-:W-:Y:S01]  /*0b40*/  IABS R9, R5 ;  /* 0x0000000500097213 */ /* 0x000fe20000000000 */
[----:B------:R-:W-:Y:S01]  /*0b50*/  @!P6 IMAD.MOV R14, RZ, RZ, -R14 ;  /* 0x000000ffff0ee224 */ /* 0x000fe200078e0a0e */
[----:B------:R-:W-:Y:S01]  /*0b60*/  LOP3.LUT R6, R0, 0x18, RZ, 0xfc, !PT ;  /* 0x0000001800067812 */ /* 0x000fe200078efcff */
[----:B------:R-:W-:Y:S01]  /*0b70*/  @!P3 IMAD.IADD R16, R16, 0x1, -R2 ;  /* 0x000000011010b824 */ /* 0x000fe200078e0a02 */
[----:B------:R-:W-:-:S02]  /*0b80*/  ISETP.GT.U32.AND P6, PT, R2, R18, PT ;  /* 0x000000120200720c */ /* 0x000fc40003fc4070 */
[----:B------:R-:W-:Y:S01]  /*0b90*/  ISETP.GE.AND P3, PT, R5, RZ, PT ;  /* 0x000000ff0500720c */ /* 0x000fe20003f66270 */
[----:B------:R-:W-:Y:S01]  /*0ba0*/  @!P5 IMAD.IADD R66, R66, 0x1, -R2 ;  /* 0x000000014242d824 */ /* 0x000fe200078e0a02 */
[----:B------:R-:W-:Y:S01]  /*0bb0*/  IABS R11, R8 ;  /* 0x00000008000b7213 */ /* 0x000fe20000000000 */
[----:B------:R-:W-:Y:S01]  /*0bc0*/  IMAD.HI.U32 R5, R4, R7, RZ ;  /* 0x0000000704057227 */ /* 0x000fe200078e00ff */
[----:B------:R-:W-:Y:S02]  /*0bd0*/  LOP3.LUT R13, R0, 0x28, RZ, 0xfc, !PT ;  /* 0x00000028000d7812 */ /* 0x000fe400078efcff */
[----:B------:R-:W-:Y:S01]  /*0be0*/  ISETP.GT.U32.AND P5, PT, R2, R66, PT ;  /* 0x000000420200720c */ /* 0x000fe20003fa4070 */
[----:B------:R-:W-:Y:S01]  /*0bf0*/  @!P0 IMAD.MOV R16, RZ, RZ, -R16 ;  /* 0x000000ffff108224 */ /* 0x000fe200078e0a10 */
[----:B------:R-:W-:Y:S01]  /*0c00*/  ISETP.GE.AND P0, PT, R6, RZ, PT ;  /* 0x000000ff0600720c */ /* 0x000fe20003f06270 */
[----:B------:R-:W-:Y:S01]  /*0c10*/  IMAD.MOV R68, RZ, RZ, -R5 ;  /* 0x000000ffff447224 */ /* 0x000fe200078e0a05 */
[----:B------:R-:W-:Y:S01]  /*0c20*/  IABS R6, R6 ;  /* 0x0000000600067213 */ /* 0x000fe20000000000 */
[----:B------:R-:W-:Y:S01]  /*0c30*/  IMAD.HI.U32 R5, R4, R9, RZ ;  /* 0x0000000904057227 */ /* 0x000fe200078e00ff */
[----:B------:R-:W-:-:S02]  /*0c40*/  LOP3.LUT R15, R0, 0x2c, RZ, 0xfc, !PT ;  /* 0x0000002c000f7812 */ /* 0x000fc400078efcff */
[----:B------:R-:W-:Y:S01]  /*0c50*/  LOP3.LUT R45, R0, 0x1ec, RZ, 0xfc, !PT ;  /* 0x000001ec002d7812 */ /* 0x000fe200078efcff */
[----:B------:R-:W-:Y:S01]  /*0c60*/  @!P6 IMAD.IADD R18, R18, 0x1, -R2 ;  /* 0x000000011212e824 */ /* 0x000fe200078e0a02 */
[----:B------:R-:W-:Y:S01]  /*0c70*/  LOP3.LUT R47, R0, 0x1f0, RZ, 0xfc, !PT ;  /* 0x000001f0002f7812 */ /* 0x000fe200078efcff */
[----:B------:R-:W-:Y:S01]  /*0c80*/  IMAD R68, R2, R68, R7 ;  /* 0x0000004402447224 */ /* 0x000fe200078e0207 */
[----:B------:R-:W-:Y:S01]  /*0c90*/  LOP3.LUT R49, R0, 0x1f4, RZ, 0xfc, !PT ;  /* 0x000001f400317812 */ /* 0x000fe200078efcff */
[----:B------:R-:W-:Y:S01]  /*0ca0*/  IMAD.MOV R5, RZ, RZ, -R5 ;  /* 0x000000ffff057224 */ /* 0x000fe200078e0a05 */
[----:B------:R-:W-:Y:S01]  /*0cb0*/  ISETP.GT.U32.AND P6, PT, R2, R18, PT ;  /* 0x000000120200720c */ /* 0x000fe20003fc4070 */
[----:B------:R-:W-:Y:S01]  /*0cc0*/  IMAD.MOV.U32 R7, RZ, RZ, R6 ;  /* 0x000000ffff077224 */ /* 0x000fe200078e0006 */
[----:B------:R-:W-:Y:S01]  /*0cd0*/  LOP3.LUT R29, R0, 0x1f8, RZ, 0xfc, !PT ;  /* 0x000001f8001d7812 */ /* 0x000fe200078efcff */
[----:B------:R-:W-:Y:S01]  /*0ce0*/  IMAD R20, R2, R5, R9 ;  /* 0x0000000502147224 */ /* 0x000fe200078e0209 */
[----:B------:R-:W-:Y:S01]  /*0cf0*/  IABS R9, R10 ;  /* 0x0000000a00097213 */ /* 0x000fe20000000000 */
[----:B------:R-:W-:Y:S01]  /*0d00*/  IMAD.HI.U32 R5, R4, R7, RZ ;  /* 0x0000000704057227 */ /* 0x000fe200078e00ff */
[----:B------:R-:W-:-:S02]  /*0d10*/  IABS R27, R41 ;  /* 0x00000029001b7213 */ /* 0x000fc40000000000 */
[----:B------:R-:W-:Y:S01]  /*0d20*/  IABS R31, R29 ;  /* 0x0000001d001f7213 */ /* 0x000fe20000000000 */
[----:B------:R-:W-:Y:S01]  /*0d30*/  @!P5 IMAD.IADD R66, R66, 0x1, -R2 ;  /* 0x000000014242d824 */ /* 0x000fe200078e0a02 */
[----:B------:R-:W-:Y:S01]  /*0d40*/  ISETP.GT.U32.AND P5, PT, R2, R68, PT ;  /* 0x000000440200720c */ /* 0x000fe20003fa4070 */
[----:B------:R-:W-:-:S04]  /*0d50*/  IMAD.HI.U32 R6, R4, R11, RZ ;  /* 0x0000000b04067227 */ /* 0x000fc800078e00ff */
[----:B------:R-:W-:Y:S02]  /*0d60*/  IMAD.MOV R5, RZ, RZ, -R5 ;  /* 0x000000ffff057224 */ /* 0x000fe400078e0a05 */
[----:B------:R-:W-:Y:S02]  /*0d70*/  IMAD.MOV R6, RZ, RZ, -R6 ;  /* 0x000000ffff067224 */ /* 0x000fe400078e0a06 */
[C---:B------:R-:W-:Y:S01]  /*0d80*/  IMAD R70, R2.reuse, R5, R7 ;  /* 0x0000000502467224 */ /* 0x040fe200078e0207 */
[----:B------:R-:W-:Y:S01]  /*0d90*/  IABS R7, R12 ;  /* 0x0000000c00077213 */ /* 0x000fe20000000000 */
[----:B------:R-:W-:Y:S01]  /*0da0*/  IMAD R22, R2, R6, R11 ;  /* 0x0000000602167224 */ /* 0x000fe200078e020b */
[----:B------:R-:W-:Y:S01]  /*0db0*/  IABS R11, R15 ;  /* 0x0000000f000b7213 */ /* 0x000fe20000000000 */
[--C-:B------:R-:W-:Y:S01]  /*0dc0*/  @!P6 IMAD.IADD R18, R18, 0x1, -R2.reuse ;  /* 0x000000011212e824 */ /* 0x100fe200078e0a02 */
[----:B------:R-:W-:Y:S01]  /*0dd0*/  ISETP.GT.U32.AND P6, PT, R2, R70, PT ;  /* 0x000000460200720c */ /* 0x000fe20003fc4070 */
[----:B------:R-:W-:Y:S01]  /*0de0*/  @!P5 IMAD.IADD R68, R68, 0x1, -R2 ;  /* 0x000000014444d824 */ /* 0x000fe200078e0a02 */
[C---:B------:R-:W-:Y:S01]  /*0df0*/  ISETP.GT.U32.AND P5, PT, R2.reuse, R22, PT ;  /* 0x000000160200720c */ /* 0x040fe20003fa4070 */
[----:B------:R-:W-:Y:S01]  /*0e00*/  @!P4 IMAD.MOV R66, RZ, RZ, -R66 ;  /* 0x000000ffff42c224 */ /* 0x000fe200078e0a42 */
[----:B------:R-:W-:Y:S01]  /*0e10*/  ISETP.GT.U32.AND P4, PT, R2, R20, PT ;  /* 0x000000140200720c */ /* 0x000fe20003f84070 */
[----:B------:R-:W-:-:S04]  /*0e20*/  IMAD.HI.U32 R5, R4, R9, RZ ;  /* 0x0000000904057227 */ /* 0x000fc800078e00ff */
[----:B------:R-:W-:Y:S02]  /*0e30*/  IMAD.MOV R5, RZ, RZ, -R5 ;  /* 0x000000ffff057224 */ /* 0x000fe400078e0a05 */
[----:B------:R-:W-:Y:S02]  /*0e40*/  @!P2 IMAD.MOV R18, RZ, RZ, -R18 ;  /* 0x000000ffff12a224 */ /* 0x000fe400078e0a12 */
[--C-:B------:R-:W-:Y:S02]  /*0e50*/  @!P6 IMAD.IADD R70, R70, 0x1, -R2.reuse ;  /* 0x000000014646e824 */ /* 0x100fe400078e0a02 */
[----:B------:R-:W-:Y:S02]  /*0e60*/  @!P5 IMAD.IADD R22, R22, 0x1, -R2 ;  /* 0x000000011616d824 */ /* 0x000fe400078e0a02 */
[C---:B------:R-:W-:Y:S01]  /*0e70*/  IMAD R72, R2.reuse, R5, R9 ;  /* 0x0000000502487224 */ /* 0x040fe200078e0209 */
[----:B------:R-:W-:Y:S01]  /*0e80*/  ISETP.GT.U32.AND P5, PT, R2, R70, PT ;  /* 0x000000460200720c */ /* 0x000fe20003fa4070 */
[----:B------:R-:W-:Y:S01]  /*0e90*/  IMAD.HI.U32 R5, R4, R7, RZ ;  /* 0x0000000704057227 */ /* 0x000fe200078e00ff */
[----:B------:R-:W-:-:S02]  /*0ea0*/  IABS R9, R13 ;  /* 0x0000000d00097213 */ /* 0x000fc40000000000 */
[----:B------:R-:W-:Y:S01]  /*0eb0*/  ISETP.GT.U32.AND P2, PT, R2, R22, PT ;  /* 0x000000160200720c */ /* 0x000fe20003f44070 */
[----:B------:R-:W-:Y:S01]  /*0ec0*/  @!P4 IMAD.IADD R20, R20, 0x1, -R2 ;  /* 0x000000011414c824 */ /* 0x000fe200078e0a02 */
[----:B------:R-:W-:Y:S01]  /*0ed0*/  ISETP.GT.U32.AND P4, PT, R2, R68, PT ;  /* 0x000000440200720c */ /* 0x000fe20003f84070 */
[----:B------:R-:W-:Y:S02]  /*0ee0*/  IMAD.MOV R5, RZ, RZ, -R5 ;  /* 0x000000ffff057224 */ /* 0x000fe400078e0a05 */
[----:B------:R-:W-:Y:S01]  /*0ef0*/  IMAD.HI.U32 R6, R4, R11, RZ ;  /* 0x0000000b04067227 */ /* 0x000fe200078e00ff */
[----:B------:R-:W-:-:S03]  /*0f00*/  ISETP.GT.U32.AND P6, PT, R2, R20, PT ;  /* 0x000000140200720c */ /* 0x000fc60003fc4070 */
[----:B------:R-:W-:Y:S02]  /*0f10*/  IMAD R24, R2, R5, R7 ;  /* 0x0000000502187224 */ /* 0x000fe400078e0207 */
[----:B------:R-:W-:Y:S02]  /*0f20*/  @!P5 IMAD.IADD R70, R70, 0x1, -R2 ;  /* 0x000000014646d824 */ /* 0x000fe400078e0a02 */
[----:B------:R-:W-:Y:S01]  /*0f30*/  IMAD.HI.U32 R5, R4, R9, RZ ;  /* 0x0000000904057227 */ /* 0x000fe200078e00ff */
[----:B------:R-:W-:-:S03]  /*0f40*/  ISETP.GT.U32.AND P5, PT, R2, R24, PT ;  /* 0x000000180200720c */ /* 0x000fc60003fa4070 */
[----:B------:R-:W-:Y:S02]  /*0f50*/  IMAD.MOV R5, RZ, RZ, -R5 ;  /* 0x000000ffff057224 */ /* 0x000fe400078e0a05 */
[--C-:B------:R-:W-:Y:S01]  /*0f60*/  @!P6 IMAD.IADD R20, R20, 0x1, -R2.reuse ;  /* 0x000000011414e824 */ /* 0x100fe200078e0a02 */
[----:B------:R-:W-:Y:S01]  /*0f70*/  ISETP.GE.AND P6, PT, R8, RZ, PT ;  /* 0x000000ff0800720c */ /* 0x000fe20003fc6270 */
[----:B------:R-:W-:Y:S01]  /*0f80*/  IMAD R74, R2, R5, R9 ;  /* 0x00000005024a7224 */ /* 0x000fe200078e0209 */
[----:B------:R-:W-:Y:S01]  /*0f90*/  LOP3.LUT R8, R0, 0x30, RZ, 0xfc, !PT ;  /* 0x0000003000087812 */ /* 0x000fe200078efcff */
[----:B------:R-:W-:Y:S01]  /*0fa0*/  @!P4 IMAD.IADD R68, R68, 0x1, -R2 ;  /* 0x000000014444c824 */ /* 0x000fe200078e0a02 */
[----:B------:R-:W-:Y:S01]  /*0fb0*/  ISETP.GT.U32.AND P4, PT, R2, R72, PT ;  /* 0x000000480200720c */ /* 0x000fe20003f84070 */
[----:B------:R-:W-:Y:S01]  /*0fc0*/  IMAD.MOV R6, RZ, RZ, -R6 ;  /* 0x000000ffff067224 */ /* 0x000fe200078e0a06 */
[----:B------:R-:W-:Y:S01]  /*0fd0*/  IABS R7, R8 ;  /* 0x0000000800077213 */ /* 0x000fe20000000000 */
[----:B------:R-:W-:-:S02]  /*0fe0*/  @!P5 IMAD.IADD R24, R24, 0x1, -R2 ;  /* 0x000000011818d824 */ /* 0x000fc400078e0a02 */
[--C-:B------:R-:W-:Y:S01]  /*0ff0*/  @!P2 IMAD.IADD R22, R22, 0x1, -R2.reuse ;  /* 0x000000011616a824 */ /* 0x100fe200078e0a02 */
[----:B------:R-:W-:Y:S01]  /*1000*/  ISETP.GE.AND P2, PT, R10, RZ, PT ;  /* 0x000000ff0a00720c */ /* 0x000fe20003f46270 */
[----:B------:R-:W-:Y:S01]  /*1010*/  IMAD.HI.U32 R5, R4, R7, RZ ;  /* 0x0000000704057227 */ /* 0x000fe200078e00ff */
[----:B------:R-:W-:Y:S02]  /*1020*/  ISETP.GT.U32.AND P5, PT, R2, R24, PT ;  /* 0x000000180200720c */ /* 0x000fe40003fa4070 */
[----:B------:R-:W-:Y:S01]  /*1030*/  LOP3.LUT R10, R0, 0x34, RZ, 0xfc, !PT ;  /* 0x00000034000a7812 */ /* 0x000fe200078efcff */
[----:B------:R-:W-:Y:S02]  /*1040*/  IMAD.MOV R5, RZ, RZ, -R5 ;  /* 0x000000ffff057224 */ /* 0x000fe400078e0a05 */
[----:B------:R-:W-:Y:S01]  /*1050*/  @!P4 IMAD.IADD R72, R72, 0x1, -R2 ;  /* 0x000000014848c824 */ /* 0x000fe200078e0a02 */
[----:B------:R-:W-:Y:S01]  /*1060*/  ISETP.GE.AND P4, PT, R12, RZ, PT ;  /* 0x000000ff0c00720c */ /* 0x000fe20003f86270 */
[C---:B------:R-:W-:Y:S01]  /*1070*/  IMAD R76, R2.reuse, R5, R7 ;  /* 0x00000005024c7224 */ /* 0x040fe200078e0207 */
[----:B------:R-:W-:Y:S01]  /*1080*/  IABS R7, R10 ;  /* 0x0000000a00077213 */ /* 0x000fe20000000000 */
[----:B------:R-:W-:Y:S01]  /*1090*/  IMAD R26, R2, R6, R11 ;  /* 0x00000006021a7224 */ /* 0x000fe200078e020b */
[----:B------:R-:W-:Y:S01]  /*10a0*/  LOP3.LUT R12, R0, 0x38, RZ, 0xfc, !PT ;  /* 0x00000038000c7812 */ /* 0x000fe200078efcff */
[----:B------:R-:W-:Y:S01]  /*10b0*/  @!P1 IMAD.MOV R68, RZ, RZ, -R68 ;  /* 0x000000ffff449224 */ /* 0x000fe200078e0a44 */
[----:B------:R-:W-:Y:S01]  /*10c0*/  ISETP.GT.U32.AND P1, PT, R2, R72, PT ;  /* 0x000000480200720c */ /* 0x000fe20003f24070 */
[----:B------:R-:W-:Y:S01]  /*10d0*/  @!P5 IMAD.IADD R24, R24, 0x1, -R2 ;  /* 0x000000011818d824 */ /* 0x000fe200078e0a02 */
[C---:B------:R-:W-:Y:S01]  /*10e0*/  ISETP.GT.U32.AND P5, PT, R2.reuse, R76, PT ;  /* 0x0000004c0200720c */ /* 0x040fe20003fa4070 */
[----:B------:R-:W-:Y:S01]  /*10f0*/  @!P6 IMAD.MOV R22, RZ, RZ, -R22 ;  /* 0x000000ffff16e224 */ /* 0x000fe200078e0a16 */
[C---:B------:R-:W-:Y:S01]  /*1100*/  ISETP.GT.U32.AND P6, PT, R2.reuse, R26, PT ;  /* 0x0000001a0200720c */ /* 0x040fe20003fc4070 */
[----:B------:R-:W-:Y:S01]  /*1110*/  @!P3 IMAD.MOV R20, RZ, RZ, -R20 ;  /* 0x000000ffff14b224 */ /* 0x000fe200078e0a14 */
[----:B------:R-:W-:Y:S01]  /*1120*/  ISETP.GT.U32.AND P3, PT, R2, R74, PT ;  /* 0x0000004a0200720c */ /* 0x000fe20003f64070 */
[----:B------:R-:W-:Y:S01]  /*1130*/  IMAD.HI.U32 R5, R4, R7, RZ ;  /* 0x0000000704057227 */ /* 0x000fe200078e00ff */
[----:B------:R-:W-:-:S03]  /*1140*/  IABS R9, R12 ;  /* 0x0000000c00097213 */ /* 0x000fc60000000000 */
[----:B------:R-:W-:Y:S02]  /*1150*/  IMAD.MOV R28, RZ, RZ, -R5 ;  /* 0x000000ffff1c7224 */ /* 0x000fe400078e0a05 */
[----:B------:R-:W-:-:S04]  /*1160*/  IMAD.HI.U32 R5, R4, R9, RZ ;  /* 0x0000000904057227 */ /* 0x000fc800078e00ff */
[--C-:B------:R-:W-:Y:S02]  /*1170*/  @!P5 IMAD.IADD R76, R76, 0x1, -R2.reuse ;  /* 0x000000014c4cd824 */ /* 0x100fe400078e0a02 */
[--C-:B------:R-:W-:Y:S01]  /*1180*/  @!P1 IMAD.IADD R72, R72, 0x1, -R2.reuse ;  /* 0x0000000148489824 */ /* 0x100fe200078e0a02 */
[----:B------:R-:W-:Y:S01]  /*1190*/  ISETP.GE.AND P1, PT, R15, RZ, PT ;  /* 0x000000ff0f00720c */ /* 0x000fe20003f26270 */
[--C-:B------:R-:W-:Y:S01]  /*11a0*/  @!P6 IMAD.IADD R26, R26, 0x1, -R2.reuse ;  /* 0x000000011a1ae824 */ /* 0x100fe200078e0a02 */
[----:B------:R-:W-:Y:S01]  /*11b0*/  ISETP.GT.U32.AND P5, PT, R2, R76, PT ;  /* 0x0000004c0200720c */ /* 0x000fe20003fa4070 */
[----:B------:R-:W-:Y:S01]  /*11c0*/  IMAD.MOV R5, RZ, RZ, -R5 ;  /* 0x000000ffff057224 */ /* 0x000fe200078e0a05 */
[----:B------:R-:W-:Y:S01]  /*11d0*/  IABS R15, R19 ;  /* 0x00000013000f7213 */ /* 0x000fe20000000000 */
[----:B------:R-:W-:Y:S01]  /*11e0*/  @!P3 IMAD.IADD R74, R74, 0x1, -R2 ;  /* 0x000000014a4ab824 */ /* 0x000fe200078e0a02 */
[----:B------:R-:W-:Y:S01]  /*11f0*/  ISETP.GE.AND P3, PT, R8, RZ, PT ;  /* 0x000000ff0800720c */ /* 0x000fe20003f66270 */
[----:B------:R-:W-:Y:S01]  /*1200*/  @!P2 IMAD.MOV R72, RZ, RZ, -R72 ;  /* 0x000000ffff48a224 */ /* 0x000fe200078e0a48 */
[C---:B------:R-:W-:Y:S01]  /*1210*/  ISETP.GT.U32.AND P2, PT, R2.reuse, R26, PT ;  /* 0x0000001a0200720c */ /* 0x040fe20003f44070 */
[----:B------:R-:W-:Y:S01]  /*1220*/  IMAD R78, R2, R5, R9 ;  /* 0x00000005024e7224 */ /* 0x000fe200078e0209 */
[----:B------:R-:W-:Y:S01]  /*1230*/  LOP3.LUT R8, R0, 0x3c, RZ, 0xfc, !PT ;  /* 0x0000003c00087812 */ /* 0x000fe200078efcff */
[C---:B------:R-:W-:Y:S01]  /*1240*/  IMAD R28, R2.reuse, R28, R7 ;  /* 0x0000001c021c7224 */ /* 0x040fe200078e0207 */
[----:B------:R-:W-:Y:S01]  /*1250*/  ISETP.GT.U32.AND P6, PT, R2, R74, PT ;  /* 0x0000004a0200720c */ /* 0x000fe20003fc4070 */
[----:B------:R-:W-:Y:S01]  /*1260*/  @!P0 IMAD.MOV R70, RZ, RZ, -R70 ;  /* 0x000000ffff468224 */ /* 0x000fe200078e0a46 */
[----:B------:R-:W-:Y:S01]  /*1270*/  IABS R6, R8 ;  /* 0x0000000800067213 */ /* 0x000fe20000000000 */
[----:B------:R-:W-:Y:S01]  /*1280*/  @!P5 IMAD.IADD R76, R76, 0x1, -R2 ;  /* 0x000000014c4cd824 */ /* 0x000fe200078e0a02 */
[----:B------:R-:W-:Y:S01]  /*1290*/  ISETP.GT.U32.AND P5, PT, R2, R78, PT ;  /* 0x0000004e0200720c */ /* 0x000fe20003fa4070 */
[----:B------:R-:W-:Y:S01]  /*12a0*/  @!P4 IMAD.MOV R24, RZ, RZ, -R24 ;  /* 0x000000ffff18c224 */ /* 0x000fe200078e0a18 */
[----:B------:R-:W-:Y:S01]  /*12b0*/  ISETP.GE.AND P0, PT, R13, RZ, PT ;  /* 0x000000ff0d00720c */ /* 0x000fe20003f06270 */
[----:B------:R-:W-:Y:S01]  /*12c0*/  IMAD.MOV.U32 R7, RZ, RZ, R6 ;  /* 0x000000ffff077224 */ /* 0x000fe200078e0006 */
[----:B------:R-:W-:Y:S01]  /*12d0*/  LOP3.LUT R13, R0, 0x40, RZ, 0xfc, !PT ;  /* 0x00000040000d7812 */ /* 0x000fe200078efcff */
[----:B------:R-:W-:Y:S01]  /*12e0*/  @!P2 IMAD.IADD R26, R26, 0x1, -R2 ;  /* 0x000000011a1aa824 */ /* 0x000fe200078e0a02 */
[----:B------:R-:W-:Y:S01]  /*12f0*/  ISETP.GE.AND P2, PT, R10, RZ, PT ;  /* 0x000000ff0a00720c */ /* 0x000fe20003f46270 */
[----:B------:R-:W-:Y:S01]  /*1300*/  IMAD.HI.U32 R5, R4, R7, RZ ;  /* 0x0000000704057227 */ /* 0x000fe200078e00ff */
[----:B------:R-:W-:-:S02]  /*1310*/  LOP3.LUT R10, R0, 0x44, RZ, 0xfc, !PT ;  /* 0x00000044000a7812 */ /* 0x000fc400078efcff */
[----:B------:R-:W-:Y:S01]  /*1320*/  IABS R11, R13 ;  /* 0x0000000d000b7213 */ /* 0x000fe20000000000 */
[--C-:B------:R-:W-:Y:S01]  /*1330*/  @!P6 IMAD.IADD R74, R74, 0x1, -R2.reuse ;  /* 0x000000014a4ae824 */ /* 0x100fe200078e0a02 */
[----:B------:R-:W-:Y:S01]  /*1340*/  ISETP.GT.U32.AND P6, PT, R2, R28, PT ;  /* 0x0000001c0200720c */ /* 0x000fe20003fc4070 */
[----:B------:R-:W-:Y:S01]  /*1350*/  @!P5 IMAD.IADD R78, R78, 0x1, -R2 ;  /* 0x000000014e4ed824 */ /* 0x000fe200078e0a02 */
[----:B------:R-:W-:Y:S01]  /*1360*/  IABS R9, R10 ;  /* 0x0000000a00097213 */ /* 0x000fe20000000000 */
[----:B------:R-:W-:Y:S02]  /*1370*/  IMAD.MOV R5, RZ, RZ, -R5 ;  /* 0x000000ffff057224 */ /* 0x000fe400078e0a05 */
[----:B------:R-:W-:Y:S01]  /*1380*/  @!P0 IMAD.MOV R74, RZ, RZ, -R74 ;  /* 0x000000ffff4a8224 */ /* 0x000fe200078e0a4a */
[C---:B------:R-:W-:Y:S01]  /*1390*/  ISETP.GT.U32.AND P5, PT, R2.reuse, R78, PT ;  /* 0x0000004e0200720c */ /* 0x040fe20003fa4070 */
[----:B------:R-:W-:Y:S02]  /*13a0*/  IMAD R30, R2, R5, R7 ;  /* 0x00000005021e7224 */ /* 0x000fe400078e0207 */
[----:B------:R-:W-:-:S03]  /*13b0*/  IMAD.HI.U32 R5, R4, R9, RZ ;  /* 0x0000000904057227 */ /* 0x000fc600078e00ff */
[----:B------:R-:W-:Y:S01]  /*13c0*/  ISETP.GT.U32.AND P0, PT, R2, R30, PT ;  /* 0x0000001e0200720c */ /* 0x000fe20003f04070 */
[----:B------:R-:W-:Y:S02]  /*13d0*/  IMAD.MOV R5, RZ, RZ, -R5 ;  /* 0x000000ffff057224 */ /* 0x000fe400078e0a05 */
[--C-:B------:R-:W-:Y:S01]  /*13e0*/  @!P6 IMAD.IADD R28, R28, 0x1, -R2.reuse ;  /* 0x000000011c1ce824 */ /* 0x100fe200078e0a02 */
[----:B------:R-:W-:Y:S01]  /*13f0*/  ISETP.GE.AND P6, PT, R12, RZ, PT ;  /* 0x000000ff0c00720c */ /* 0x000fe20003fc6270 */
[----:B------:R-:W-:Y:S01]  /*1400*/  IMAD R32, R2, R5, R9 ;  /* 0x0000000502207224 */ /* 0x000fe200078e0209 */
[----:B------:R-:W-:Y:S01]  /*1410*/  LOP3.LUT R12, R0, 0x48, RZ, 0xfc, !PT ;  /* 0x00000048000c7812 */ /* 0x000fe200078efcff */
[----:B------:R-:W-:Y:S01]  /*1420*/  IMAD.HI.U32 R6, R4, R11, RZ ;  /* 0x0000000b04067227 */ /* 0x000fe200078e00ff */
[----:B------:R-:W-:Y:S02]  /*1430*/  ISETP.GT.U32.AND P4, PT, R2, R28, PT ;  /* 0x0000001c0200720c */ /* 0x000fe40003f84070 */
[----:B------:R-:W-:Y:S01]  /*1440*/  IABS R7, R12 ;  /* 0x0000000c00077213 */ /* 0x000fe20000000000 */
[----:B------:R-:W-:Y:S01]  /*1450*/  @!P5 IMAD.IADD R78, R78, 0x1, -R2 ;  /* 0x000000014e4ed824 */ /* 0x000fe200078e0a02 */
[----:B------:R-:W-:Y:S01]  /*1460*/  ISETP.GT.U32.AND P5, PT, R2, R32, PT ;  /* 0x000000200200720c */ /* 0x000fe20003fa4070 */
[----:B------:R-:W-:-:S02]  /*1470*/  IMAD.MOV R6, RZ, RZ, -R6 ;  /* 0x000000ffff067224 */ /* 0x000fc400078e0a06 */
[----:B------:R-:W-:Y:S02]  /*1480*/  @!P3 IMAD.MOV R76, RZ, RZ, -R76 ;  /* 0x000000ffff4cb224 */ /* 0x000fe400078e0a4c */
[----:B------:R-:W-:Y:S01]  /*1490*/  IMAD R80, R2, R6, R11 ;  /* 0x0000000602507224 */ /* 0x000fe200078e020b */
[----:B------:R-:W-:Y:S01]  /*14a0*/  LOP3.LUT R6, R0, 0x4c, RZ, 0xfc, !PT ;  /* 0x0000004c00067812 */ /* 0x000fe200078efcff */
[----:B------:R-:W-:Y:S01]  /*14b0*/  IMAD.HI.U32 R5, R4, R7, RZ ;  /* 0x0000000704057227 */ /* 0x000fe200078e00ff */
[----:B------:R-:W-:Y:S02]  /*14c0*/  LOP3.LUT R11, R0, 0x58, RZ, 0xfc, !PT ;  /* 0x00000058000b7812 */ /* 0x000fe400078efcff */
[----:B------:R-:W-:Y:S01]  /*14d0*/  ISETP.GT.U32.AND P3, PT, R2, R80, PT ;  /* 0x000000500200720c */ /* 0x000fe20003f64070 */
[--C-:B------:R-:W-:Y:S01]  /*14e0*/  @!P4 IMAD.IADD R28, R28, 0x1, -R2.reuse ;  /* 0x000000011c1cc824 */ /* 0x100fe200078e0a02 */
[----:B------:R-:W-:Y:S01]  /*14f0*/  IABS R9, R6 ;  /* 0x0000000600097213 */ /* 0x000fe20000000000 */
[--C-:B------:R-:W-:Y:S01]  /*1500*/  @!P0 IMAD.IADD R30, R30, 0x1, -R2.reuse ;  /* 0x000000011e1e8824 */ /* 0x100fe200078e0a02 */
[----:B------:R-:W-:Y:S01]  /*1510*/  ISETP.GE.AND P4, PT, R13, RZ, PT ;  /* 0x000000ff0d00720c */ /* 0x000fe20003f86270 */
[----:B------:R-:W-:Y:S01]  /*1520*/  @!P5 IMAD.IADD R32, R32, 0x1, -R2 ;  /* 0x000000012020d824 */ /* 0x000fe200078e0a02 */
[----:B------:R-:W-:Y:S01]  /*1530*/  ISETP.GE.AND P0, PT, R10, RZ, PT ;  /* 0x000000ff0a00720c */ /* 0x000fe20003f06270 */
[----:B------:R-:W-:Y:S01]  /*1540*/  IMAD.MOV R5, RZ, RZ, -R5 ;  /* 0x000000ffff057224 */ /* 0x000fe200078e0a05 */
[----:B------:R-:W-:Y:S01]  /*1550*/  LOP3.LUT R10, R0, 0x54, RZ, 0xfc, !PT ;  /* 0x00000054000a7812 */ /* 0x000fe200078efcff */
[----:B------:R-:W-:Y:S01]  /*1560*/  @!P2 IMAD.MOV R28, RZ, RZ, -R28 ;  /* 0x000000ffff1ca224 */ /* 0x000fe200078e0a1c */
[C---:B------:R-:W-:Y:S01]  /*1570*/  ISETP.GT.U32.AND P2, PT, R2.reuse, R30, PT ;  /* 0x0000001e0200720c */ /* 0x040fe20003f44070 */
[C---:B------:R-:W-:Y:S01]  /*1580*/  IMAD R82, R2.reuse, R5, R7 ;  /* 0x0000000502527224 */ /* 0x040fe200078e0207 */
[----:B------:R-:W-:Y:S01]  /*1590*/  ISETP.GT.U32.AND P5, PT, R2, R32, PT ;  /* 0x000000200200720c */ /* 0x000fe20003fa4070 */
[----:B------:R-:W-:-:S04]  /*15a0*/  IMAD.HI.U32 R5, R4, R9, RZ ;  /* 0x0000000904057227 */ /* 0x000fc800078e00ff */
[----:B------:R-:W-:Y:S02]  /*15b0*/  @!P3 IMAD.IADD R80, R80, 0x1, -R2 ;  /* 0x000000015050b824 */ /* 0x000fe400078e0a02 */
[----:B------:R-:W-:Y:S02]  /*15c0*/  IMAD.MOV R5, RZ, RZ, -R5 ;  /* 0x000000ffff057224 */ /* 0x000fe400078e0a05 */
[----:B------:R-:W-:Y:S01]  /*15d0*/  @!P1 IMAD.MOV R26, RZ, RZ, -R26 ;  /* 0x000000ffff1a9224 */ /* 0x000fe200078e0a1a */
[C---:B------:R-:W-:Y:S01]  /*15e0*/  ISETP.GT.U32.AND P3, PT, R2.reuse, R80, PT ;  /* 0x000000500200720c */ /* 0x040fe20003f64070 */
[----:B------:R-:W-:Y:S01]  /*15f0*/  IMAD R34, R2, R5, R9 ;  /* 0x0000000502227224 */ /* 0x000fe200078e0209 */
[----:B------:R-:W-:Y:S01]  /*1600*/  ISETP.GE.AND P1, PT, R8, RZ, PT ;  /* 0x000000ff0800720c */ /* 0x000fe20003f26270 */
[--C-:B------:R-:W-:Y:S01]  /*1610*/  @!P2 IMAD.IADD R30, R30, 0x1, -R2.reuse ;  /* 0x000000011e1ea824 */ /* 0x100fe200078e0a02 */
[----:B------:R-:W-:Y:S01]  /*1620*/  ISETP.GT.U32.AND P2, PT, R2, R82, PT ;  /* 0x000000520200720c */ /* 0x000fe20003f44070 */
[----:B------:R-:W-:Y:S01]  /*1630*/  @!P5 IMAD.IADD R32, R32, 0x1, -R2 ;  /* 0x000000012020d824 */ /* 0x000fe200078e0a02 */
[----:B------:R-:W-:Y:S01]  /*1640*/  LOP3.LUT R8, R0, 0x50, RZ, 0xfc, !PT ;  /* 0x0000005000087812 */ /* 0x000fe200078efcff */
[----:B------:R-:W-:Y:S01]  /*1650*/  @!P6 IMAD.MOV R78, RZ, RZ, -R78 ;  /* 0x000000ffff4ee224 */ /* 0x000fe200078e0a4e */
[----:B------:R-:W-:Y:S01]  /*1660*/  ISETP.GT.U32.AND P5, PT, R2, R34, PT ;  /* 0x000000220200720c */ /* 0x000fe20003fa4070 */
[----:B------:R-:W-:Y:S01]  /*1670*/  @!P0 IMAD.MOV R32, RZ, RZ, -R32 ;  /* 0x000000ffff208224 */ /* 0x000fe200078e0a20 */
[----:B------:R-:W-:-:S02]  /*1680*/  IABS R7, R8 ;  /* 0x0000000800077213 */ /* 0x000fc40000000000 */
[----:B------:R-:W-:Y:S01]  /*1690*/  IABS R9, R10 ;  /* 0x0000000a00097213 */ /* 0x000fe20000000000 */
[--C-:B------:R-:W-:Y:S01]  /*16a0*/  @!P3 IMAD.IADD R80, R80, 0x1, -R2.reuse ;  /* 0x000000015050b824 */ /* 0x100fe200078e0a02 */
[----:B------:R-:W-:Y:S01]  /*16b0*/  ISETP.GE.AND P3, PT, R6, RZ, PT ;  /* 0x000000ff0600720c */ /* 0x000fe20003f66270 */
[----:B------:R-:W-:Y:S01]  /*16c0*/  IMAD.HI.U32 R5, R4, R7, RZ ;  /* 0x0000000704057227 */ /* 0x000fe200078e00ff */
[----:B------:R-:W-:Y:S02]  /*16d0*/  IABS R6, R11 ;  /* 0x0000000b00067213 */ /* 0x000fe40000000000 */
[----:B------:R-:W-:Y:S01]  /*16e0*/  ISETP.GE.AND P6, PT, R12, RZ, PT ;  /* 0x000000ff0c00720c */ /* 0x000fe20003fc6270 */
[--C-:B------:R-:W-:Y:S01]  /*16f0*/  @!P2 IMAD.IADD R82, R82, 0x1, -R2.reuse ;  /* 0x000000015252a824 */ /* 0x100fe200078e0a02 */
[----:B------:R-:W-:Y:S01]  /*1700*/  ISETP.GE.AND P2, PT, R8, RZ, PT ;  /* 0x000000ff0800720c */ /* 0x000fe20003f46270 */
[----:B------:R-:W-:Y:S01]  /*1710*/  IMAD.MOV R5, RZ, RZ, -R5 ;  /* 0x000000ffff057224 */ /* 0x000fe200078e0a05 */
[----:B------:R-:W-:Y:S01]  /*1720*/  LOP3.LUT R8, R0, 0x5c, RZ, 0xfc, !PT ;  /* 0x0000005c00087812 */ /* 0x000fe200078efcff */
[----:B------:R-:W-:Y:S01]  /*1730*/  @!P5 IMAD.IADD R34, R34, 0x1, -R2 ;  /* 0x000000012222d824 */ /* 0x000fe200078e0a02 */
[----:B------:R-:W-:Y:S01]  /*1740*/  ISETP.GE.AND P0, PT, R10, RZ, PT ;  /* 0x000000ff0a00720c */ /* 0x000fe20003f06270 */
[----:B------:R-:W-:Y:S01]  /*1750*/  @!P1 IMAD.MOV R30, RZ, RZ, -R30 ;  /* 0x000000ffff1e9224 */ /* 0x000fe200078e0a1e */
[C---:B------:R-:W-:Y:S01]  /*1760*/  ISETP.GT.U32.AND P1, PT, R2.reuse, R82, PT ;  /* 0x000000520200720c */ /* 0x040fe20003f24070 */
[C---:B------:R-:W-:Y:S01]  /*1770*/  IMAD R84, R2.reuse, R5, R7 ;  /* 0x0000000502547224 */ /* 0x040fe200078e0207 */
[----:B------:R-:W-:Y:S01]  /*1780*/  ISETP.GT.U32.AND P5, PT, R2, R34, PT ;  /* 0x000000220200720c */ /* 0x000fe20003fa4070 */
[----:B------:R-:W-:Y:S01]  /*1790*/  IMAD.MOV.U32 R7, RZ, RZ, R6 ;  /* 0x000000ffff077224 */ /* 0x000fe200078e0006 */
[----:B------:R-:W-:Y:S01]  /*17a0*/  LOP3.LUT R10, R0, 0x64, RZ, 0xfc, !PT ;  /* 0x00000064000a7812 */ /* 0x000fe200078efcff */
[----:B------:R-:W-:Y:S01]  /*17b0*/  IMAD.HI.U32 R5, R4, R9, RZ ;  /* 0x0000000904057227 */ /* 0x000fe200078e00ff */
[----:B------:R-:W-:-:S03]  /*17c0*/  LOP3.LUT R12, R0, 0x74, RZ, 0xfc, !PT ;  /* 0x00000074000c7812 */ /* 0x000fc600078efcff */
[----:B------:R-:W-:Y:S01]  /*17d0*/  IMAD.HI.U32 R6, R4, R7, RZ ;  /* 0x0000000704067227 */ /* 0x000fe200078e00ff */
[----:B------:R-:W-:-:S03]  /*17e0*/  IABS R13, R12 ;  /* 0x0000000c000d7213 */ /* 0x000fc60000000000 */
[----:B------:R-:W-:Y:S01]  /*17f0*/  @!P4 IMAD.MOV R80, RZ, RZ, -R80 ;  /* 0x000000ffff50c224 */ /* 0x000fe200078e0a50 */
[C---:B------:R-:W-:Y:S01]  /*1800*/  ISETP.GT.U32.AND P4, PT, R2.reuse, R84, PT ;  /* 0x000000540200720c */ /* 0x040fe20003f84070 */
[----:B------:R-:W-:Y:S02]  /*1810*/  IMAD.MOV R5, RZ, RZ, -R5 ;  /* 0x000000ffff057224 */ /* 0x000fe400078e0a05 */
[----:B------:R-:W-:Y:S02]  /*1820*/  IMAD.MOV R6, RZ, RZ, -R6 ;  /* 0x000000ffff067224 */ /* 0x000fe400078e0a06 */
[----:B------:R-:W-:Y:S02]  /*1830*/  IMAD R36, R2, R5, R9 ;  /* 0x0000000502247224 */ /* 0x000fe400078e0209 */
[--C-:B------:R-:W-:Y:S01]  /*1840*/  @!P1 IMAD.IADD R82, R82, 0x1, -R2.reuse ;  /* 0x0000000152529824 */ /* 0x100fe200078e0a02 */
[----:B------:R-:W-:Y:S01]  /*1850*/  ISETP.GE.AND P1, PT, R11, RZ, PT ;  /* 0x000000ff0b00720c */ /* 0x000fe20003f26270 */
[----:B------:R-:W-:Y:S01]  /*1860*/  IMAD R86, R2, R6, R7 ;  /* 0x0000000602567224 */ /* 0x000fe200078e0207 */
[----:B------:R-:W-:Y:S01]  /*1870*/  IABS R7, R8 ;  /* 0x0000000800077213 */ /* 0x000fe20000000000 */
[----:B------:R-:W-:Y:S01]  /*1880*/  @!P5 IMAD.IADD R34, R34, 0x1, -R2 ;  /* 0x000000012222d824 */ /* 0x000fe200078e0a02 */
[C---:B------:R-:W-:Y:S01]  /*1890*/  ISETP.GT.U32.AND P5, PT, R2.reuse, R36, PT ;  /* 0x000000240200720c */ /* 0x040fe20003fa4070 */
[----:B------:R-:W-:Y:S01]  /*18a0*/  @!P6 IMAD.MOV R82, RZ, RZ, -R82 ;  /* 0x000000ffff52e224 */ /* 0x000fe200078e0a52 */
[----:B------:R-:W-:Y:S01]  /*18b0*/  ISETP.GT.U32.AND P6, PT, R2, R86, PT ;  /* 0x000000560200720c */ /* 0x000fe20003fc4070 */
[----:B------:R-:W-:Y:S01]  /*18c0*/  @!P4 IMAD.IADD R84, R84, 0x1, -R2 ;  /* 0x000000015454c824 */ /* 0x000fe200078e0a02 */
[----:B------:R-:W-:Y:S01]  /*18d0*/  LOP3.LUT R6, R0, 0x60, RZ, 0xfc, !PT ;  /* 0x0000006000067812 */ /* 0x000fe200078efcff */
[----:B------:R-:W-:Y:S01]  /*18e0*/  IMAD.HI.U32 R5, R4, R7, RZ ;  /* 0x0000000704057227 */ /* 0x000fe200078e00ff */
[----:B------:R-:W-:-:S02]  /*18f0*/  IABS R11, R10 ;  /* 0x0000000a000b7213 */ /* 0x000fc40000000000 */
[----:B------:R-:W-:Y:S01]  /*1900*/  ISETP.GT.U32.AND P4, PT, R2, R84, PT ;  /* 0x000000540200720c */ /* 0x000fe20003f84070 */
[----:B------:R-:W-:Y:S01]  /*1910*/  IMAD.MOV R38, RZ, RZ, -R5 ;  /* 0x000000ffff267224 */ /* 0x000fe200078e0a05 */
[----:B------:R-:W-:Y:S01]  /*1920*/  IABS R9, R6 ;  /* 0x0000000600097213 */ /* 0x000fe20000000000 */
[----:B------:R-:W-:Y:S01]  /*1930*/  @!P3 IMAD.MOV R34, RZ, RZ, -R34 ;  /* 0x000000ffff22b224 */ /* 0x000fe200078e0a22 */
[----:B------:R-:W-:Y:S01]  /*1940*/  ISETP.GE.AND P3, PT, R8, RZ, PT ;  /* 0x000000ff0800720c */ /* 0x000fe20003f66270 */
[--C-:B------:R-:W-:Y:S01]  /*1950*/  @!P5 IMAD.IADD R36, R36, 0x1, -R2.reuse ;  /* 0x000000012424d824 */ /* 0x100fe200078e0a02 */
[----:B------:R-:W-:Y:S01]  /*1960*/  LOP3.LUT R8, R0, 0x6c, RZ, 0xfc, !PT ;  /* 0x0000006c00087812 */ /* 0x000fe200078efcff */
[----:B------:R-:W-:Y:S02]  /*1970*/  @!P6 IMAD.IADD R86, R86, 0x1, -R2 ;  /* 0x000000015656e824 */ /* 0x000fe400078e0a02 */
[C---:B------:R-:W-:Y:S01]  /*1980*/  IMAD R38, R2.reuse, R38, R7 ;  /* 0x0000002602267224 */ /* 0x040fe200078e0207 */
[----:B------:R-:W-:Y:S01]  /*1990*/  ISETP.GT.U32.AND P5, PT, R2, R36, PT ;  /* 0x000000240200720c */ /* 0x000fe20003fa4070 */
[----:B------:R-:W-:Y:S01]  /*19a0*/  IMAD.HI.U32 R5, R4, R9, RZ ;  /* 0x0000000904057227 */ /* 0x000fe200078e00ff */
[----:B------:R-:W-:-:S03]  /*19b0*/  ISETP.GT.U32.AND P6, PT, R2, R86, PT ;  /* 0x000000560200720c */ /* 0x000fc60003fc4070 */
[----:B------:R-:W-:Y:S01]  /*19c0*/  @!P4 IMAD.IADD R84, R84, 0x1, -R2 ;  /* 0x000000015454c824 */ /* 0x000fe200078e0a02 */
[----:B------:R-:W-:Y:S01]  /*19d0*/  ISETP.GE.AND P4, PT, R6, RZ, PT ;  /* 0x000000ff0600720c */ /* 0x000fe20003f86270 */
[----:B------:R-:W-:-:S04]  /*19e0*/  IMAD.HI.U32 R6, R4, R11, RZ ;  /* 0x0000000b04067227 */ /* 0x000fc800078e00ff */
[----:B------:R-:W-:Y:S02]  /*19f0*/  IMAD.MOV R6, RZ, RZ, -R6 ;  /* 0x000000ffff067224 */ /* 0x000fe400078e0a06 */
[--C-:B------:R-:W-:Y:S01]  /*1a00*/  @!P5 IMAD.IADD R36, R36, 0x1, -R2.reuse ;  /* 0x000000012424d824 */ /* 0x100fe200078e0a02 */
[C---:B------:R-:W-:Y:S01]  /*1a10*/  ISETP.GT.U32.AND P5, PT, R2.reuse, R38, PT ;  /* 0x000000260200720c */ /* 0x040fe20003fa4070 */
[----:B------:R-:W-:Y:S02]  /*1a20*/  IMAD R40, R2, R6, R11 ;  /* 0x0000000602287224 */ /* 0x000fe400078e020b */
[----:B------:R-:W-:Y:S02]  /*1a30*/  @!P6 IMAD.IADD R86, R86, 0x1, -R2 ;  /* 0x000000015656e824 */ /* 0x000fe400078e0a02 */
[----:B------:R-:W-:Y:S02]  /*1a40*/  IMAD.MOV R5, RZ, RZ, -R5 ;  /* 0x000000ffff057224 */ /* 0x000fe400078e0a05 */
[----:B------:R-:W-:Y:S01]  /*1a50*/  @!P1 IMAD.MOV R86, RZ, RZ, -R86 ;  /* 0x000000ffff569224 */ /* 0x000fe200078e0a56 */
[C---:B------:R-:W-:Y:S01]  /*1a60*/  ISETP.GT.U32.AND P1, PT, R2.reuse, R40, PT ;  /* 0x000000280200720c */ /* 0x040fe20003f24070 */
[----:B------:R-:W-:Y:S01]  /*1a70*/  IMAD R88, R2, R5, R9 ;  /* 0x0000000502587224 */ /* 0x000fe200078e0209 */
[----:B------:R-:W-:Y:S01]  /*1a80*/  IABS R9, R8 ;  /* 0x0000000800097213 */ /* 0x000fe20000000000 */
[----:B------:R-:W-:Y:S01]  /*1a90*/  @!P0 IMAD.MOV R36, RZ, RZ, -R36 ;  /* 0x000000ffff248224 */ /* 0x000fe200078e0a24 */
[----:B------:R-:W-:Y:S01]  /*1aa0*/  LOP3.LUT R5, R0, 0x68, RZ, 0xfc, !PT ;  /* 0x0000006800057812 */ /* 0x000fe200078efcff */
[----:B------:R-:W-:Y:S01]  /*1ab0*/  @!P5 IMAD.IADD R38, R38, 0x1, -R2 ;  /* 0x000000012626d824 */ /* 0x000fe200078e0a02 */
[----:B------:R-:W-:Y:S01]  /*1ac0*/  ISETP.GT.U32.AND P0, PT, R2, R88, PT ;  /* 0x000000580200720c */ /* 0x000fe20003f04070 */
[----:B------:R-:W-:Y:S01]  /*1ad0*/  IMAD.HI.U32 R6, R4, R9, RZ ;  /* 0x0000000904067227 */ /* 0x000fe200078e00ff */
[----:B------:R-:W-:-:S02]  /*1ae0*/  IABS R7, R5 ;  /* 0x0000000500077213 */ /* 0x000fc40000000000 */
[----:B------:R-:W-:Y:S01]  /*1af0*/  ISETP.GT.U32.AND P5, PT, R2, R38, PT ;  /* 0x000000260200720c */ /* 0x000fe20003fa4070 */
[----:B------:R-:W-:Y:S01]  /*1b00*/  IMAD.MOV R6, RZ, RZ, -R6 ;  /* 0x000000ffff067224 */ /* 0x000fe200078e0a06 */
[----:B------:R-:W-:Y:S01]  /*1b10*/  ISETP.GE.AND P6, PT, R5, RZ, PT ;  /* 0x000000ff0500720c */ /* 0x000fe20003fc6270 */
[----:B------:R-:W-:Y:S02]  /*1b20*/  @!P1 IMAD.IADD R40, R40, 0x1, -R2 ;  /* 0x0000000128289824 */ /* 0x000fe400078e0a02 */
[----:B------:R-:W-:Y:S01]  /*1b30*/  @!P2 IMAD.MOV R84, RZ, RZ, -R84 ;  /* 0x000000ffff54a224 */ /* 0x000fe200078e0a54 */
[----:B------:R-:W-:Y:S01]  /*1b40*/  ISETP.GE.AND P2, PT, R10, RZ, PT ;  /* 0x000000ff0a00720c */ /* 0x000fe20003f46270 */
[C---:B------:R-:W-:Y:S01]  /*1b50*/  IMAD R42, R2.reuse, R6, R9 ;  /* 0x00000006022a7224 */ /* 0x040fe200078e0209 */
[----:B------:R-:W-:Y:S01]  /*1b60*/  ISETP.GT.U32.AND P1, PT, R2, R40, PT ;  /* 0x000000280200720c */ /* 0x000fe20003f24070 */
[----:B------:R-:W-:Y:S01]  /*1b70*/  @!P0 IMAD.IADD R88, R88, 0x1, -R2 ;  /* 0x0000000158588824 */ /* 0x000fe200078e0a02 */
[----:B------:R-:W-:Y:S01]  /*1b80*/  LOP3.LUT R10, R0, 0x70, RZ, 0xfc, !PT ;  /* 0x00000070000a7812 */ /* 0x000fe200078efcff */
[----:B------:R-:W-:-:S03]  /*1b90*/  IMAD.HI.U32 R6, R4, R13, RZ ;  /* 0x0000000d04067227 */ /* 0x000fc600078e00ff */
[----:B------:R-:W-:Y:S01]  /*1ba0*/  ISETP.GT.U32.AND P0, PT, R2, R88, PT ;  /* 0x000000580200720c */ /* 0x000fe20003f04070 */
[----:B------:R-:W-:Y:S01]  /*1bb0*/  @!P5 IMAD.IADD R38, R38, 0x1, -R2 ;  /* 0x000000012626d824 */ /* 0x000fe200078e0a02 */
[----:B------:R-:W-:Y:S01]  /*1bc0*/  IABS R11, R10 ;  /* 0x0000000a000b7213 */ /* 0x000fe20000000000 */
[----:B------:R-:W-:Y:S01]  /*1bd0*/  IMAD.MOV R6, RZ, RZ, -R6 ;  /* 0x000000ffff067224 */ /* 0x000fe200078e0a06 */
[----:B------:R-:W-:Y:S01]  /*1be0*/  ISETP.GE.AND P5, PT, R8, RZ, PT ;  /* 0x000000ff0800720c */ /* 0x000fe20003fa6270 */
[----:B------:R-:W-:Y:S01]  /*1bf0*/  @!P3 IMAD.MOV R38, RZ, RZ, -R38 ;  /* 0x000000ffff26b224 */ /* 0x000fe200078e0a26 */
[----:B------:R-:W-:Y:S01]  /*1c00*/  ISETP.GT.U32.AND P3, PT, R2, R42, PT ;  /* 0x0000002a0200720c */ /* 0x000fe20003f64070 */
[----:B------:R-:W-:Y:S01]  /*1c10*/  IMAD.HI.U32 R5, R4, R7, RZ ;  /* 0x0000000704057227 */ /* 0x000fe200078e00ff */
[----:B------:R-:W-:-:S03]  /*1c20*/  LOP3.LUT R8, R0, 0x78, RZ, 0xfc, !PT ;  /* 0x0000007800087812 */ /* 0x000fc600078efcff */
[----:B------:R-:W-:Y:S02]  /*1c30*/  IMAD R44, R2, R6, R13 ;  /* 0x00000006022c7224 */ /* 0x000fe400078e020d */
[----:B------:R-:W-:Y:S02]  /*1c40*/  @!P1 IMAD.IADD R40, R40, 0x1, -R2 ;  /* 0x0000000128289824 */ /* 0x000fe400078e0a02 */
[----:B------:R-:W-:Y:S02]  /*1c50*/  IMAD.MOV R90, RZ, RZ, -R5 ;  /* 0x000000ffff5a7224 */ /* 0x000fe400078e0a05 */
[----:B------:R-:W-:Y:S01]  /*1c60*/  @!P2 IMAD.MOV R40, RZ, RZ, -R40 ;  /* 0x000000ffff28a224 */ /* 0x000fe200078e0a28 */
[----:B------:R-:W-:Y:S01]  /*1c70*/  ISETP.GT.U32.AND P2, PT, R2, R44, PT ;  /* 0x0000002c0200720c */ /* 0x000fe20003f44070 */
[----:B------:R-:W-:-:S04]  /*1c80*/  IMAD.HI.U32 R5, R4, R11, RZ ;  /* 0x0000000b04057227 */ /* 0x000fc800078e00ff */
[----:B------:R-:W-:Y:S01]  /*1c90*/  IMAD R90, R2, R90, R7 ;  /* 0x0000005a025a7224 */ /* 0x000fe200078e0207 */
[----:B------:R-:W-:Y:S01]  /*1ca0*/  IABS R7, R8 ;  /* 0x0000000800077213 */ /* 0x000fe20000000000 */
[----:B------:R-:W-:Y:S02]  /*1cb0*/  @!P0 IMAD.IADD R88, R88, 0x1, -R2 ;  /* 0x0000000158588824 */ /* 0x000fe400078e0a02 */
[----:B------:R-:W-:Y:S01]  /*1cc0*/  IMAD.MOV R5, RZ, RZ, -R5 ;  /* 0x000000ffff057224 */ /* 0x000fe200078e0a05 */
[----:B------:R-:W-:Y:S01]  /*1cd0*/  ISETP.GT.U32.AND P0, PT, R2, R90, PT ;  /* 0x0000005a0200720c */ /* 0x000fe20003f04070 */
[----:B------:R-:W-:Y:S01]  /*1ce0*/  @!P4 IMAD.MOV R88, RZ, RZ, -R88 ;  /* 0x000000ffff58c224 */ /* 0x000fe200078e0a58 */
[----:B------:R-:W-:Y:S01]  /*1cf0*/  ISETP.GE.AND P4, PT, R10, RZ, PT ;  /* 0x000000ff0a00720c */ /* 0x000fe20003f86270 */
[----:B------:R-:W-:Y:S01]  /*1d00*/  @!P3 IMAD.IADD R42, R42, 0x1, -R2 ;  /* 0x000000012a2ab824 */ /* 0x000fe200078e0a02 */
[----:B------:R-:W-:Y:S01]  /*1d10*/  LOP3.LUT R10, R0, 0x7c, RZ, 0xfc, !PT ;  /* 0x0000007c000a7812 */ /* 0x000fe200078efcff */
[----:B------:R-:W-:Y:S01]  /*1d20*/  IMAD R92, R2, R5, R11 ;  /* 0x00000005025c7224 */ /* 0x000fe200078e020b */
[----:B------:R-:W-:Y:S01]  /*1d30*/  LOP3.LUT R11, R0, 0x80, RZ, 0xfc, !PT ;  /* 0x00000080000b7812 */ /* 0x000fe200078efcff */
[----:B------:R-:W-:Y:S01]  /*1d40*/  IMAD.HI.U32 R5, R4, R7, RZ ;  /* 0x0000000704057227 */ /* 0x000fe200078e00ff */
[----:B------:R-:W-:-:S02]  /*1d50*/  ISETP.GT.U32.AND P3, PT, R2, R42, PT ;  /* 0x0000002a0200720c */ /* 0x000fc40003f64070 */
[----:B------:R-:W-:Y:S01]  /*1d60*/  ISETP.GT.U32.AND P1, PT, R2, R92, PT ;  /* 0x0000005c0200720c */ /* 0x000fe20003f24070 */
[--C-:B------:R-:W-:Y:S01]  /*1d70*/  @!P2 IMAD.IADD R44, R44, 0x1, -R2.reuse ;  /* 0x000000012c2ca824 */ /* 0x100fe200078e0a02 */
[----:B------:R-:W-:Y:S01]  /*1d80*/  IABS R9, R10 ;  /* 0x0000000a00097213 */ /* 0x000fe20000000000 */
[----:B------:R-:W-:Y:S01]  /*1d90*/  IMAD.MOV R5, RZ, RZ, -R5 ;  /* 0x000000ffff057224 */ /* 0x000fe200078e0a05 */
[----:B------:R-:W-:Y:S01]  /*1da0*/  IABS R6, R11 ;  /* 0x0000000b00067213 */ /* 0x000fe20000000000 */
[----:B------:R-:W-:Y:S01]  /*1db0*/  @!P0 IMAD.IADD R90, R90, 0x1, -R2 ;  /* 0x000000015a5a8824 */ /* 0x000fe200078e0a02 */
[C---:B------:R-:W-:Y:S01]  /*1dc0*/  ISETP.GT.U32.AND P2, PT, R2.reuse, R44, PT ;  /* 0x0000002c0200720c */ /* 0x040fe20003f44070 */
[----:B------:R-:W-:Y:S02]  /*1dd0*/  IMAD R94, R2, R5, R7 ;  /* 0x00000005025e7224 */ /* 0x000fe400078e0207 */
[----:B------:R-:W-:Y:S01]  /*1de0*/  IMAD.HI.U32 R5, R4, R9, RZ ;  /* 0x0000000904057227 */ /* 0x000fe200078e00ff */
[----:B------:R-:W-:-:S03]  /*1df0*/  ISETP.GT.U32.AND P0, PT, R2, R90, PT ;  /* 0x0000005a0200720c */ /* 0x000fc60003f04070 */
[----:B------:R-:W-:Y:S02]  /*1e00*/  IMAD.MOV R5, RZ, RZ, -R5 ;  /* 0x000000ffff057224 */ /* 0x000fe400078e0a05 */
[--C-:B------:R-:W-:Y:S01]  /*1e10*/  @!P3 IMAD.IADD R42, R42, 0x1, -R2.reuse ;  /* 0x000000012a2ab824 */ /* 0x100fe200078e0a02 */
[----:B------:R-:W-:Y:S01]  /*1e20*/  ISETP.GT.U32.AND P3, PT, R2, R94, PT ;  /* 0x0000005e0200720c */ /* 0x000fe20003f64070 */
[--C-:B------:R-:W-:Y:S02]  /*1e30*/  @!P1 IMAD.IADD R92, R92, 0x1, -R2.reuse ;  /* 0x000000015c5c9824 */ /* 0x100fe400078e0a02 */
[----:B------:R-:W-:Y:S01]  /*1e40*/  IMAD R46, R2, R5, R9 ;  /* 0x00000005022e7224 */ /* 0x000fe200078e0209 */
[----:B------:R-:W-:Y:S01]  /*1e50*/  LOP3.LUT R5, R0, 0x84, RZ, 0xfc, !PT ;  /* 0x0000008400057812 */ /* 0x000fe200078efcff */
[----:B------:R-:W-:Y:S01]  /*1e60*/  @!P2 IMAD.IADD R44, R44, 0x1, -R2 ;  /* 0x000000012c2ca824 */ /* 0x000fe200078e0a02 */
[C---:B------:R-:W-:Y:S01]  /*1e70*/  ISETP.GT.U32.AND P1, PT, R2.reuse, R92, PT ;  /* 0x0000005c0200720c */ /* 0x040fe20003f24070 */
[----:B------:R-:W-:Y:S01]  /*1e80*/  IMAD.MOV.U32 R7, RZ, RZ, R6 ;  /* 0x000000ffff077224 */ /* 0x000fe200078e0006 */
[----:B------:R-:W-:Y:S01]  /*1e90*/  ISETP.GT.U32.AND P2, PT, R2, R46, PT ;  /* 0x0000002e0200720c */ /* 0x000fe20003f44070 */
[----:B------:R-:W-:Y:S01]  /*1ea0*/  @!P0 IMAD.IADD R90, R90, 0x1, -R2 ;  /* 0x000000015a5a8824 */ /* 0x000fe200078e0a02 */
[----:B------:R-:W-:Y:S01]  /*1eb0*/  ISETP.GE.AND P0, PT, R12, RZ, PT ;  /* 0x000000ff0c00720c */ /* 0x000fe20003f06270 */
[----:B------:R-:W-:Y:S01]  /*1ec0*/  IMAD.HI.U32 R6, R4, R7, RZ ;  /* 0x0000000704067227 */ /* 0x000fe200078e00ff */
[----:B------:R-:W-:-:S03]  /*1ed0*/  LOP3.LUT R12, R0, 0x9c, RZ, 0xfc, !PT ;  /* 0x0000009c000c7812 */ /* 0x000fc600078efcff */
[----:B------:R-:W-:Y:S02]  /*1ee0*/  @!P3 IMAD.IADD R94, R94, 0x1, -R2 ;  /* 0x000000015e5eb824 */ /* 0x000fe400078e0a02 */
[----:B------:R-:W-:Y:S02]  /*1ef0*/  IMAD.MOV R6, RZ, RZ, -R6 ;  /* 0x000000ffff067224 */ /* 0x000fe400078e0a06 */
[--C-:B------:R-:W-:Y:S01]  /*1f00*/  @!P1 IMAD.IADD R92, R92, 0x1, -R2.reuse ;  /* 0x000000015c5c9824 */ /* 0x100fe200078e0a02 */
[C---:B------:R-:W-:Y:S01]  /*1f10*/  ISETP.GT.U32.AND P3, PT, R2.reuse, R94, PT ;  /* 0x0000005e0200720c */ /* 0x040fe20003f64070 */
[----:B------:R-:W-:Y:S01]  /*1f20*/  IMAD R96, R2, R6, R7 ;  /* 0x0000000602607224 */ /* 0x000fe200078e0207 */
[----:B------:R-:W-:Y:S01]  /*1f30*/  LOP3.LUT R6, R0, 0x88, RZ, 0xfc, !PT ;  /* 0x0000008800067812 */ /* 0x000fe200078efcff */
[----:B------:R-:W-:Y:S01]  /*1f40*/  @!P2 IMAD.IADD R46, R46, 0x1, -R2 ;  /* 0x000000012e2ea824 */ /* 0x000fe200078e0a02 */
[----:B------:R-:W-:Y:S01]  /*1f50*/  IABS R7, R5 ;  /* 0x0000000500077213 */ /* 0x000fe20000000000 */
[----:B------:R-:W-:Y:S01]  /*1f60*/  @!P4 IMAD.MOV R92, RZ, RZ, -R92 ;  /* 0x000000ffff5cc224 */ /* 0x000fe200078e0a5c */
[----:B------:R-:W-:Y:S01]  /*1f70*/  ISETP.GE.AND P4, PT, R5, RZ, PT ;  /* 0x000000ff0500720c */ /* 0x000fe20003f86270 */
[----:B------:R-:W-:Y:S01]  /*1f80*/  @!P6 IMAD.MOV R90, RZ, RZ, -R90 ;  /* 0x000000ffff5ae224 */ /* 0x000fe200078e0a5a */
[----:B------:R-:W-:Y:S01]  /*1f90*/  IABS R9, R6 ;  /* 0x0000000600097213 */ /* 0x000fe20000000000 */
[----:B------:R-:W-:Y:S01]  /*1fa0*/  IMAD.HI.U32 R5, R4, R7, RZ ;  /* 0x0000000704057227 */ /* 0x000fe200078e00ff */
[----:B------:R-:W-:-:S02]  /*1fb0*/  ISETP.GT.U32.AND P2, PT, R2, R46, PT ;  /* 0x0000002e0200720c */ /* 0x000fc40003f44070 */
[----:B------:R-:W-:Y:S01]  /*1fc0*/  ISETP.GE.AND P6, PT, R8, RZ, PT ;  /* 0x000000ff0800720c */ /* 0x000fe20003fc6270 */
[----:B------:R-:W-:Y:S01]  /*1fd0*/  @!P0 IMAD.MOV R44, RZ, RZ, -R44 ;  /* 0x000000ffff2c8224 */ /* 0x000fe200078e0a2c */
[----:B------:R-:W-:Y:S01]  /*1fe0*/  ISETP.GE.AND P0, PT, R6, RZ, PT ;  /* 0x000000ff0600720c */ /* 0x000fe20003f06270 */
[----:B------:R-:W-:Y:S01]  /*1ff0*/  IMAD.HI.U32 R6, R4, R9, RZ ;  /* 0x0000000904067227 */ /* 0x000fe200078e00ff */
[----:B------:R-:W-:Y:S02]  /*2000*/  LOP3.LUT R8, R0, 0x8c, RZ, 0xfc, !PT ;  /* 0x0000008c00087812 */ /* 0x000fe400078efcff */
[----:B------:R-:W-:Y:S01]  /*2010*/  ISETP.GE.AND P1, PT, R11, RZ, PT ;  /* 0x000000ff0b00720c */ /* 0x000fe20003f26270 */
[----:B------:R-:W-:Y:S01]  /*2020*/  IMAD.MOV R5, RZ, RZ, -R5 ;  /* 0x000000ffff057224 */ /* 0x000fe200078e0a05 */
[----:B------:R-:W-:Y:S01]  /*2030*/  IABS R11, R8 ;  /* 0x00000008000b7213 */ /* 0x000fe20000000000 */
[----:B------:R-:W-:Y:S01]  /*2040*/  @!P3 IMAD.IADD R94, R94, 0x1, -R2 ;  /* 0x000000015e5eb824 */ /* 0x000fe200078e0a02 */
[----:B------:R-:W-:Y:S01]  /*2050*/  ISETP.GT.U32.AND P3, PT, R2, R96, PT ;  /* 0x000000600200720c */ /* 0x000fe20003f64070 */
[----:B------:R-:W-:-:S02]  /*2060*/  IMAD.MOV R6, RZ, RZ, -R6 ;  /* 0x000000ffff067224 */ /* 0x000fc400078e0a06 */
[C---:B------:R-:W-:Y:S02]  /*2070*/  IMAD R48, R2.reuse, R5, R7 ;  /* 0x0000000502307224 */ /* 0x040fe400078e0207 */
[----:B------:R-:W-:Y:S02]  /*2080*/  IMAD R98, R2, R6, R9 ;  /* 0x0000000602627224 */ /* 0x000fe400078e0209 */
[----:B------:R-:W-:Y:S01]  /*2090*/  @!P2 IMAD.IADD R46, R46, 0x1, -R2 ;  /* 0x000000012e2ea824 */ /* 0x000fe200078e0a02 */
[C---:B------:R-:W-:Y:S01]  /*20a0*/  ISETP.GT.U32.AND P2, PT, R2.reuse, R48, PT ;  /* 0x000000300200720c */ /* 0x040fe20003f44070 */
[----:B------:R-:W-:Y:S01]  /*20b0*/  @!P6 IMAD.MOV R94, RZ, RZ, -R94 ;  /* 0x000000ffff5ee224 */ /* 0x000fe200078e0a5e */
[----:B------:R-:W-:Y:S01]  /*20c0*/  ISETP.GT.U32.AND P6, PT, R2, R98, PT ;  /* 0x000000620200720c */ /* 0x000fe20003fc4070 */
[----:B------:R-:W-:Y:S01]  /*20d0*/  @!P5 IMAD.MOV R42, RZ, RZ, -R42 ;  /* 0x000000ffff2ad224 */ /* 0x000fe200078e0a2a */
[----:B------:R-:W-:Y:S01]  /*20e0*/  ISETP.GE.AND P5, PT, R10, RZ, PT ;  /* 0x000000ff0a00720c */ /* 0x000fe20003fa6270 */
[----:B------:R-:W-:Y:S01]  /*20f0*/  @!P3 IMAD.IADD R96, R96, 0x1, -R2 ;  /* 0x000000016060b824 */ /* 0x000fe200078e0a02 */
[----:B------:R-:W-:Y:S01]  /*2100*/  LOP3.LUT R10, R0, 0x90, RZ, 0xfc, !PT ;  /* 0x00000090000a7812 */ /* 0x000fe200078efcff */
[----:B------:R-:W-:-:S03]  /*2110*/  IMAD.HI.U32 R5, R4, R11, RZ ;  /* 0x0000000b04057227 */ /* 0x000fc600078e00ff */
[----:B------:R-:W-:Y:S01]  /*2120*/  ISETP.GT.U32.AND P3, PT, R2, R96, PT ;  /* 0x000000600200720c */ /* 0x000fe20003f64070 */
[----:B------:R-:W-:Y:S01]  /*2130*/  IMAD.MOV R5, RZ, RZ, -R5 ;  /* 0x000000ffff057224 */ /* 0x000fe200078e0a05 */
[----:B------:R-:W-:Y:S01]  /*2140*/  IABS R13, R10 ;  /* 0x0000000a000d7213 */ /* 0x000fe20000000000 */
[--C-:B------:R-:W-:Y:S02]  /*2150*/  @!P2 IMAD.IADD R48, R48, 0x1, -R2.reuse ;  /* 0x000000013030a824 */ /* 0x100fe400078e0a02 */
[----:B------:R-:W-:Y:S02]  /*2160*/  @!P6 IMAD.IADD R98, R98, 0x1, -R2 ;  /* 0x000000016262e824 */ /* 0x000fe400078e0a02 */
[----:B------:R-:W-:Y:S01]  /*2170*/  @!P5 IMAD.MOV R46, RZ, RZ, -R46 ;  /* 0x000000ffff2ed224 */ /* 0x000fe200078e0a2e */
[----:B------:R-:W-:Y:S01]  /*2180*/  ISETP.GT.U32.AND P2, PT, R2, R48, PT ;  /* 0x000000300200720c */ /* 0x000fe20003f44070 */
[----:B------:R-:W-:Y:S01]  /*2190*/  IMAD.HI.U32 R6, R4, R13, RZ ;  /* 0x0000000d04067227 */ /* 0x000fe200078e00ff */
[----:B------:R-:W-:-:S02]  /*21a0*/  ISETP.GE.AND P5, PT, R8, RZ, PT ;  /* 0x000000ff0800720c */ /* 0x000fc40003fa6270 */
[----:B------:R-:W-:Y:S01]  /*21b0*/  ISETP.GT.U32.AND P6, PT, R2, R98, PT ;  /* 0x000000620200720c */ /* 0x000fe20003fc4070 */
[----:B------:R-:W-:Y:S01]  /*21c0*/  @!P3 IMAD.IADD R96, R96, 0x1, -R2 ;  /* 0x000000016060b824 */ /* 0x000fe200078e0a02 */
[----:B------:R-:W-:Y:S01]  /*21d0*/  LOP3.LUT R8, R0, 0x94, RZ, 0xfc, !PT ;  /* 0x0000009400087812 */ /* 0x000fe200078efcff */
[----:B------:R-:W-:Y:S01]  /*21e0*/  IMAD.MOV R6, RZ, RZ, -R6 ;  /* 0x000000ffff067224 */ /* 0x000fe200078e0a06 */
[----:B------:R-:W-:Y:S01]  /*21f0*/  ISETP.GE.AND P3, PT, R10, RZ, PT ;  /* 0x000000ff0a00720c */ /* 0x000fe20003f66270 */
[C---:B------:R-:W-:Y:S01]  /*2200*/  IMAD R50, R2.reuse, R5, R11 ;  /* 0x0000000502327224 */ /* 0x040fe200078e020b */
[----:B------:R-:W-:Y:S01]  /*2210*/  IABS R7, R8 ;  /* 0x0000000800077213 */ /* 0x000fe20000000000 */
[----:B------:R-:W-:Y:S01]  /*2220*/  IMAD R100, R2, R6, R13 ;  /* 0x0000000602647224 */ /* 0x000fe200078e020d */
[----:B------:R-:W-:Y:S01]  /*2230*/  LOP3.LUT R10, R0, 0x98, RZ, 0xfc, !PT ;  /* 0x00000098000a7812 */ /* 0x000fe200078efcff */
[----:B------:R-:W-:Y:S01]  /*2240*/  @!P2 IMAD.IADD R48, R48, 0x1, -R2 ;  /* 0x000000013030a824 */ /* 0x000fe200078e0a02 */
[----:B------:R-:W-:Y:S01]  /*2250*/  ISETP.GT.U32.AND P2, PT, R2, R50, PT ;  /* 0x000000320200720c */ /* 0x000fe20003f44070 */
[----:B------:R-:W-:Y:S01]  /*2260*/  IMAD.HI.U32 R5, R4, R7, RZ ;  /* 0x0000000704057227 */ /* 0x000fe200078e00ff */
[----:B------:R-:W-:-:S02]  /*2270*/  IABS R9, R10 ;  /* 0x0000000a00097213 */ /* 0x000fc40000000000 */
[----:B------:R-:W-:Y:S01]  /*2280*/  IABS R11, R12 ;  /* 0x0000000c000b7213 */ /* 0x000fe20000000000 */
[----:B------:R-:W-:Y:S01]  /*2290*/  @!P6 IMAD.IADD R98, R98, 0x1, -R2 ;  /* 0x000000016262e824 */ /* 0x000fe200078e0a02 */
[----:B------:R-:W-:Y:S01]  /*22a0*/  ISETP.GT.U32.AND P6, PT, R2, R100, PT ;  /* 0x000000640200720c */ /* 0x000fe20003fc4070 */
[----:B------:R-:W-:Y:S01]  /*22b0*/  IMAD.MOV R52, RZ, RZ, -R5 ;  /* 0x000000ffff347224 */ /* 0x000fe200078e0a05 */
[----:B------:R-:W-:Y:S01]  /*22c0*/  IABS R13, R17 ;  /* 0x00000011000d7213 */ /* 0x000fe20000000000 */
[----:B------:R-:W-:-:S04]  /*22d0*/  IMAD.HI.U32 R5, R4, R9, RZ ;  /* 0x0000000904057227 */ /* 0x000fc800078e00ff */
[----:B------:R-:W-:Y:S02]  /*22e0*/  IMAD R52, R2, R52, R7 ;  /* 0x0000003402347224 */ /* 0x000fe400078e0207 */
[----:B------:R-:W-:Y:S02]  /*22f0*/  IMAD.MOV R102, RZ, RZ, -R5 ;  /* 0x000000ffff667224 */ /* 0x000fe400078e0a05 */
[--C-:B------:R-:W-:Y:S01]  /*2300*/  @!P2 IMAD.IADD R50, R50, 0x1, -R2.reuse ;  /* 0x000000013232a824 */ /* 0x100fe200078e0a02 */
[C---:B------:R-:W-:Y:S01]  /*2310*/  ISETP.GT.U32.AND P2, PT, R2.reuse, R52, PT ;  /* 0x000000340200720c */ /* 0x040fe20003f44070 */
[----:B------:R-:W-:Y:S02]  /*2320*/  IMAD R102, R2, R102, R9 ;  /* 0x0000006602667224 */ /* 0x000fe400078e0209 */
[----:B------:R-:W-:Y:S02]  /*2330*/  @!P6 IMAD.IADD R100, R100, 0x1, -R2 ;  /* 0x000000016464e824 */ /* 0x000fe400078e0a02 */
[----:B------:R-:W-:Y:S01]  /*2340*/  IMAD.HI.U32 R6, R4, R11, RZ ;  /* 0x0000000b04067227 */ /* 0x000fe200078e00ff */
[----:B------:R-:W-:-:S03]  /*2350*/  ISETP.GT.U32.AND P6, PT, R2, R102, PT ;  /* 0x000000660200720c */ /* 0x000fc60003fc4070 */
[----:B------:R-:W-:Y:S02]  /*2360*/  IMAD.MOV R6, RZ, RZ, -R6 ;  /* 0x000000ffff067224 */ /* 0x000fe400078e0a06 */
[----:B------:R-:W-:Y:S02]  /*2370*/  @!P0 IMAD.MOV R98, RZ, RZ, -R98 ;  /* 0x000000ffff628224 */ /* 0x000fe400078e0a62 */
[----:B------:R-:W-:Y:S01]  /*2380*/  IMAD R54, R2, R6, R11 ;  /* 0x0000000602367224 */ /* 0x000fe200078e020b */
[----:B------:R-:W-:Y:S01]  /*2390*/  LOP3.LUT R11, R0, 0xa8, RZ, 0xfc, !PT ;  /* 0x000000a8000b7812 */ /* 0x000fe200078efcff */
[----:B------:R-:W-:Y:S01]  /*23a0*/  @!P2 IMAD.IADD R52, R52, 0x1, -R2 ;  /* 0x000000013434a824 */ /* 0x000fe200078e0a02 */
[----:B------:R-:W-:Y:S01]  /*23b0*/  ISETP.GT.U32.AND P2, PT, R2, R50, PT ;  /* 0x000000320200720c */ /* 0x000fe20003f44070 */
[----:B------:R-:W-:Y:S01]  /*23c0*/  IMAD.HI.U32 R7, R4, R13, RZ ;  /* 0x0000000d04077227 */ /* 0x000fe200078e00ff */
[----:B------:R-:W-:-:S03]  /*23d0*/  ISETP.GT.U32.AND P0, PT, R2, R54, PT ;  /* 0x000000360200720c */ /* 0x000fc60003f04070 */
[----:B------:R-:W-:Y:S01]  /*23e0*/  @!P6 IMAD.IADD R102, R102, 0x1, -R2 ;  /* 0x000000016666e824 */ /* 0x000fe200078e0a02 */
[----:B------:R-:W-:Y:S01]  /*23f0*/  ISETP.GT.U32.AND P6, PT, R2, R52, PT ;  /* 0x000000340200720c */ /* 0x000fe20003fc4070 */
[----:B------:R-:W-:-:S04]  /*2400*/  IMAD.HI.U32 R5, R4, R15, RZ ;  /* 0x0000000f04057227 */ /* 0x000fc800078e00ff */
[----:B------:R-:W-:Y:S02]  /*2410*/  IMAD.MOV R7, RZ, RZ, -R7 ;  /* 0x000000ffff077224 */ /* 0x000fe400078e0a07 */
[----:B------:R-:W-:Y:S02]  /*2420*/  IMAD.MOV R5, RZ, RZ, -R5 ;  /* 0x000000ffff057224 */ /* 0x000fe400078e0a05 */
[----:B------:R-:W-:Y:S01]  /*2430*/  @!P1 IMAD.MOV R96, RZ, RZ, -R96 ;  /* 0x000000ffff609224 */ /* 0x000fe200078e0a60 */
[C---:B------:R-:W-:Y:S01]  /*2440*/  ISETP.GT.U32.AND P1, PT, R2.reuse, R100, PT ;  /* 0x000000640200720c */ /* 0x040fe20003f24070 */
[----:B------:R-:W-:Y:S01]  /*2450*/  @!P4 IMAD.MOV R48, RZ, RZ, -R48 ;  /* 0x000000ffff30c224 */ /* 0x000fe200078e0a30 */
[C---:B------:R-:W-:Y:S01]  /*2460*/  ISETP.GT.U32.AND P4, PT, R2.reuse, R102, PT ;  /* 0x000000660200720c */ /* 0x040fe20003f84070 */
[----:B------:R-:W-:Y:S01]  /*2470*/  IMAD R104, R2, R7, R13 ;  /* 0x0000000702687224 */ /* 0x000fe200078e020d */
[----:B------:R-:W-:Y:S01]  /*2480*/  LOP3.LUT R13, R0, 0xac, RZ, 0xfc, !PT ;  /* 0x000000ac000d7812 */ /* 0x000fe200078efcff */
[----:B------:R-:W-:Y:S01]  /*2490*/  IMAD R56, R2, R5, R15 ;  /* 0x0000000502387224 */ /* 0x000fe200078e020f */
[----:B------:R-:W-:Y:S01]  /*24a0*/  IABS R7, R11 ;  /* 0x0000000b00077213 */ /* 0x000fe20000000000 */
[--C-:B------:R-:W-:Y:S01]  /*24b0*/  @!P2 IMAD.IADD R50, R50, 0x1, -R2.reuse ;  /* 0x000000013232a824 */ /* 0x100fe200078e0a02 */
[----:B------:R-:W-:Y:S01]  /*24c0*/  IABS R9, R13 ;  /* 0x0000000d00097213 */ /* 0x000fe20000000000 */
[--C-:B------:R-:W-:Y:S01]  /*24d0*/  @!P0 IMAD.IADD R54, R54, 0x1, -R2.reuse ;  /* 0x0000000136368824 */ /* 0x100fe200078e0a02 */
[----:B------:R-:W-:Y:S01]  /*24e0*/  ISETP.GT.U32.AND P2, PT, R2, R104, PT ;  /* 0x000000680200720c */ /* 0x000fe20003f44070 */
[----:B------:R-:W-:Y:S01]  /*24f0*/  @!P6 IMAD.IADD R52, R52, 0x1, -R2 ;  /* 0x000000013434e824 */ /* 0x000fe200078e0a02 */
[C---:B------:R-:W-:Y:S01]  /*2500*/  ISETP.GT.U32.AND P6, PT, R2.reuse, R56, PT ;  /* 0x000000380200720c */ /* 0x040fe20003fc4070 */
[----:B------:R-:W-:Y:S01]  /*2510*/  @!P5 IMAD.MOV R50, RZ, RZ, -R50 ;  /* 0x000000ffff32d224 */ /* 0x000fe200078e0a32 */
[----:B------:R-:W-:Y:S01]  /*2520*/  ISETP.GT.U32.AND P5, PT, R2, R54, PT ;  /* 0x000000360200720c */ /* 0x000fe20003fa4070 */
[----:B------:R-:W-:Y:S01]  /*2530*/  IMAD.HI.U32 R6, R4, R9, RZ ;  /* 0x0000000904067227 */ /* 0x000fe200078e00ff */
[----:B------:R-:W-:-:S02]  /*2540*/  ISETP.GE.AND P0, PT, R12, RZ, PT ;  /* 0x000000ff0c00720c */ /* 0x000fc40003f06270 */
[----:B------:R-:W-:Y:S01]  /*2550*/  LOP3.LUT R12, R0, 0xd0, RZ, 0xfc, !PT ;  /* 0x000000d0000c7812 */ /* 0x000fe200078efcff */
[--C-:B------:R-:W-:Y:S01]  /*2560*/  @!P1 IMAD.IADD R100, R100, 0x1, -R2.reuse ;  /* 0x0000000164649824 */ /* 0x100fe200078e0a02 */
[----:B------:R-:W-:Y:S01]  /*2570*/  ISETP.GE.AND P1, PT, R8, RZ, PT ;  /* 0x000000ff0800720c */ /* 0x000fe20003f26270 */
[----:B------:R-:W-:Y:S01]  /*2580*/  @!P4 IMAD.IADD R102, R102, 0x1, -R2 ;  /* 0x000000016666c824 */ /* 0x000fe200078e0a02 */
[----:B------:R-:W-:Y:S01]  /*2590*/  ISETP.GE.AND P4, PT, R10, RZ, PT ;  /* 0x000000ff0a00720c */ /* 0x000fe20003f86270 */
[----:B------:R-:W-:Y:S01]  /*25a0*/  IMAD.HI.U32 R5, R4, R7, RZ ;  /* 0x0000000704057227 */ /* 0x000fe200078e00ff */
[C---:B------:R-:W-:Y:S02]  /*25b0*/  LOP3.LUT R8, R0.reuse, 0xb4, RZ, 0xfc, !PT ;  /* 0x000000b400087812 */ /* 0x040fe400078efcff */
[C---:B------:R-:W-:Y:S01]  /*25c0*/  LOP3.LUT R10, R0.reuse, 0xcc, RZ, 0xfc, !PT ;  /* 0x000000cc000a7812 */ /* 0x040fe200078efcff */
[----:B------:R-:W-:Y:S01]  /*25d0*/  IMAD.MOV R6, RZ, RZ, -R6 ;  /* 0x000000ffff067224 */ /* 0x000fe200078e0a06 */
[----:B------:R-:W-:Y:S01]  /*25e0*/  LOP3.LUT R15, R0, 0x114, RZ, 0xfc, !PT ;  /* 0x00000114000f7812 */ /* 0x000fe200078efcff */
[----:B------:R-:W-:-:S02]  /*25f0*/  IMAD.MOV R5, RZ, RZ, -R5 ;  /* 0x000000ffff057224 */ /* 0x000fc400078e0a05 */
[----:B------:R-:W-:Y:S01]  /*2600*/  IMAD R58, R2, R6, R9 ;  /* 0x00000006023a7224 */ /* 0x000fe200078e0209 */
[----:B------:R-:W-:Y:S01]  /*2610*/  LOP3.LUT R6, R0, 0xb0, RZ, 0xfc, !PT ;  /* 0x000000b000067812 */ /* 0x000fe200078efcff */
[--C-:B------:R-:W-:Y:S01]  /*2620*/  @!P6 IMAD.IADD R56, R56, 0x1, -R2.reuse ;  /* 0x000000013838e824 */ /* 0x100fe200078e0a02 */
[----:B------:R-:W-:Y:S01]  /*2630*/  IABS R9, R8 ;  /* 0x0000000800097213 */ /* 0x000fe20000000000 */
[----:B------:R-:W-:Y:S01]  /*2640*/  IMAD R106, R2, R5, R7 ;  /* 0x00000005026a7224 */ /* 0x000fe200078e0207 */
[----:B------:R-:W-:Y:S01]  /*2650*/  IABS R7, R6 ;  /* 0x0000000600077213 */ /* 0x000fe20000000000 */
[----:B------:R-:W-:Y:S01]  /*2660*/  @!P5 IMAD.IADD R54, R54, 0x1, -R2 ;  /* 0x000000013636d824 */ /* 0x000fe200078e0a02 */
[C---:B------:R-:W-:Y:S01]  /*2670*/  ISETP.GT.U32.AND P5, PT, R2.reuse, R58, PT ;  /* 0x0000003a0200720c */ /* 0x040fe20003fa4070 */
[----:B------:R-:W-:Y:S01]  /*2680*/  @!P1 IMAD.MOV R52, RZ, RZ, -R52 ;  /* 0x000000ffff349224 */ /* 0x000fe200078e0a34 */
[C---:B------:R-:W-:Y:S01]  /*2690*/  ISETP.GT.U32.AND P6, PT, R2.reuse, R56, PT ;  /* 0x000000380200720c */ /* 0x040fe20003fc4070 */
[----:B------:R-:W-:Y:S01]  /*26a0*/  @!P4 IMAD.MOV R102, RZ, RZ, -R102 ;  /* 0x000000ffff66c224 */ /* 0x000fe200078e0a66 */
[----:B------:R-:W-:Y:S01]  /*26b0*/  ISETP.GT.U32.AND P1, PT, R2, R106, PT ;  /* 0x0000006a0200720c */ /* 0x000fe20003f24070 */
[----:B------:R-:W-:Y:S01]  /*26c0*/  IMAD.HI.U32 R5, R4, R7, RZ ;  /* 0x0000000704057227 */ /* 0x000fe200078e00ff */
[----:B------:R-:W-:-:S02]  /*26d0*/  ISETP.GE.AND P4, PT, R19, RZ, PT ;  /* 0x000000ff1300720c */ /* 0x000fc40003f86270 */
[----:B------:R-:W-:Y:S01]  /*26e0*/  LOP3.LUT R19, R0, 0x1b4, RZ, 0xfc, !PT ;  /* 0x000001b400137812 */ /* 0x000fe200078efcff */
[----:B------:R-:W-:Y:S01]  /*26f0*/  @!P2 IMAD.IADD R104, R104, 0x1, -R2 ;  /* 0x000000016868a824 */ /* 0x000fe200078e0a02 */
[----:B------:R-:W-:Y:S01]  /*2700*/  ISETP.GE.AND P2, PT, R17, RZ, PT ;  /* 0x000000ff1100720c */ /* 0x000fe20003f46270 */
[----:B------:R-:W-:Y:S01]  /*2710*/  IMAD.MOV R5, RZ, RZ, -R5 ;  /* 0x000000ffff057224 */ /* 0x000fe200078e0a05 */
[----:B------:R-:W-:Y:S01]  /*2720*/  LOP3.LUT R17, R0, 0x118, RZ, 0xfc, !PT ;  /* 0x0000011800117812 */ /* 0x000fe200078efcff */
[----:B------:R-:W-:Y:S01]  /*2730*/  @!P3 IMAD.MOV R100, RZ, RZ, -R100 ;  /* 0x000000ffff64b224 */ /* 0x000fe200078e0a64 */
[----:B------:R-:W-:Y:S01]  /*2740*/  ISETP.GT.U32.AND P3, PT, R2, R104, PT ;  /* 0x000000680200720c */ /* 0x000fe20003f64070 */
[--C-:B------:R-:W-:Y:S02]  /*2750*/  @!P5 IMAD.IADD R58, R58, 0x1, -R2.reuse ;  /* 0x000000013a3ad824 */ /* 0x100fe400078e0a02 */
[--C-:B------:R-:W-:Y:S01]  /*2760*/  @!P6 IMAD.IADD R56, R56, 0x1, -R2.reuse ;  /* 0x000000013838e824 */ /* 0x100fe200078e0a02 */
[----:B------:R-:W-:Y:S01]  /*2770*/  ISETP.GE.AND P6, PT, R13, RZ, PT ;  /* 0x000000ff0d00720c */ /* 0x000fe20003fc6270 */
[C---:B------:R-:W-:Y:S01]  /*2780*/  IMAD R108, R2.reuse, R5, R7 ;  /* 0x00000005026c7224 */ /* 0x040fe200078e0207 */
[----:B------:R-:W-:Y:S01]  /*2790*/  ISETP.GT.U32.AND P5, PT, R2, R58, PT ;  /* 0x0000003a0200720c */ /* 0x000fe20003fa4070 */
[----:B------:R-:W-:Y:S01]  /*27a0*/  @!P1 IMAD.IADD R106, R106, 0x1, -R2 ;  /* 0x000000016a6a9824 */ /* 0x000fe200078e0a02 */
[----:B------:R-:W-:Y:S01]  /*27b0*/  ISETP.GE.AND P1, PT, R6, RZ, PT ;  /* 0x000000ff0600720c */ /* 0x000fe20003f26270 */
[----:B------:R-:W-:Y:S01]  /*27c0*/  @!P4 IMAD.MOV R56, RZ, RZ, -R56 ;  /* 0x000000ffff38c224 */ /* 0x000fe200078e0a38 */
[----:B------:R-:W-:Y:S01]  /*27d0*/  ISETP.GT.U32.AND P4, PT, R2, R108, PT ;  /* 0x0000006c0200720c */ /* 0x000fe20003f84070 */
[----:B------:R-:W-:Y:S01]  /*27e0*/  IMAD.HI.U32 R6, R4, R9, RZ ;  /* 0x0000000904067227 */ /* 0x000fe200078e00ff */
[----:B------:R-:W-:-:S03]  /*27f0*/  LOP3.LUT R5, R0, 0xb8, RZ, 0xfc, !PT ;  /* 0x000000b800057812 */ /* 0x000fc600078efcff */
[----:B------:R-:W-:Y:S02]  /*2800*/  IMAD.MOV R6, RZ, RZ, -R6 ;  /* 0x000000ffff067224 */ /* 0x000fe400078e0a06 */
[----:B------:R-:W-:Y:S01]  /*2810*/  @!P0 IMAD.MOV R54, RZ, RZ, -R54 ;  /* 0x000000ffff368224 */ /* 0x000fe200078e0a36 */
[----:B------:R-:W-:Y:S01]  /*2820*/  ISETP.GT.U32.AND P0, PT, R2, R106, PT ;  /* 0x0000006a0200720c */ /* 0x000fe20003f04070 */
[----:B------:R-:W-:Y:S01]  /*2830*/  @!P3 IMAD.IADD R104, R104, 0x1, -R2 ;  /* 0x000000016868b824 */ /* 0x000fe200078e0a02 */
[----:B------:R-:W-:Y:S01]  /*2840*/  ISETP.GE.AND P3, PT, R11, RZ, PT ;  /* 0x000000ff0b00720c */ /* 0x000fe20003f66270 */
[----:B------:R-:W-:Y:S01]  /*2850*/  IMAD R60, R2, R6, R9 ;  /* 0x00000006023c7224 */ /* 0x000fe200078e0209 */
[----:B------:R-:W-:Y:S01]  /*2860*/  IABS R9, R5 ;  /* 0x0000000500097213 */ /* 0x000fe20000000000 */
[----:B------:R-:W-:Y:S01]  /*2870*/  @!P2 IMAD.MOV R104, RZ, RZ, -R104 ;  /* 0x000000ffff68a224 */ /* 0x000fe200078e0a68 */
[----:B------:R-:W-:Y:S01]  /*2880*/  ISETP.GE.AND P2, PT, R8, RZ, PT ;  /* 0x000000ff0800720c */ /* 0x000fe20003f46270 */
[--C-:B------:R-:W-:Y:S01]  /*2890*/  @!P5 IMAD.IADD R58, R58, 0x1, -R2.reuse ;  /* 0x000000013a3ad824 */ /* 0x100fe200078e0a02 */
[----:B------:R-:W-:Y:S01]  /*28a0*/  ISETP.GT.U32.AND P5, PT, R2, R60, PT ;  /* 0x0000003c0200720c */ /* 0x000fe20003fa4070 */
[----:B------:R-:W-:Y:S01]  /*28b0*/  @!P4 IMAD.IADD R108, R108, 0x1, -R2 ;  /* 0x000000016c6cc824 */ /* 0x000fe200078e0a02 */
[C---:B------:R-:W-:Y:S01]  /*28c0*/  LOP3.LUT R8, R0.reuse, 0xc0, RZ, 0xfc, !PT ;  /* 0x000000c000087812 */ /* 0x040fe200078efcff */
[----:B------:R-:W-:Y:S01]  /*28d0*/  @!P6 IMAD.MOV R58, RZ, RZ, -R58 ;  /* 0x000000ffff3ae224 */ /* 0x000fe200078e0a3a */
[----:B------:R-:W-:Y:S01]  /*28e0*/  LOP3.LUT R6, R0, 0xbc, RZ, 0xfc, !PT ;  /* 0x000000bc00067812 */ /* 0x000fe200078efcff */
[----:B------:R-:W-:Y:S01]  /*28f0*/  @!P0 IMAD.IADD R106, R106, 0x1, -R2 ;  /* 0x000000016a6a8824 */ /* 0x000fe200078e0a02 */
[----:B------:R-:W-:-:S02]  /*2900*/  IABS R13, R8 ;  /* 0x00000008000d7213 */ /* 0x000fc40000000000 */
[----:B------:R-:W-:Y:S01]  /*2910*/  ISETP.GT.U32.AND P4, PT, R2, R108, PT ;  /* 0x0000006c0200720c */ /* 0x000fe20003f84070 */
[----:B------:R-:W-:Y:S01]  /*2920*/  @!P3 IMAD.MOV R106, RZ, RZ, -R106 ;  /* 0x000000ffff6ab224 */ /* 0x000fe200078e0a6a */
[----:B------:R-:W-:Y:S01]  /*2930*/  ISETP.GE.AND P0, PT, R5, RZ, PT ;  /* 0x000000ff0500720c */ /* 0x000fe20003f06270 */
[----:B------:R-:W-:Y:S01]  /*2940*/  IMAD.HI.U32 R5, R4, R9, RZ ;  /* 0x0000000904057227 */ /* 0x000fe200078e00ff */
[----:B------:R-:W-:Y:S02]  /*2950*/  IABS R11, R6 ;  /* 0x00000006000b7213 */ /* 0x000fe40000000000 */
[----:B------:R-:W-:Y:S01]  /*2960*/  ISETP.GE.AND P3, PT, R6, RZ, PT ;  /* 0x000000ff0600720c */ /* 0x000fe20003f66270 */
[----:B------:R-:W-:Y:S01]  /*2970*/  IMAD.HI.U32 R7, R4, R13, RZ ;  /* 0x0000000d04077227 */ /* 0x000fe200078e00ff */
[----:B------:R-:W-:Y:S02]  /*2980*/  ISETP.GE.AND P6, PT, R8, RZ, PT ;  /* 0x000000ff0800720c */ /* 0x000fe40003fc6270 */
[----:B------:R-:W-:Y:S01]  /*2990*/  LOP3.LUT R8, R0, 0xc8, RZ, 0xfc, !PT ;  /* 0x000000c800087812 */ /* 0x000fe200078efcff */
[----:B------:R-:W-:-:S02]  /*29a0*/  @!P5 IMAD.IADD R60, R60, 0x1, -R2 ;  /* 0x000000013c3cd824 */ /* 0x000fc400078e0a02 */
[----:B------:R-:W-:Y:S02]  /*29b0*/  IMAD.MOV R5, RZ, RZ, -R5 ;  /* 0x000000ffff057224 */ /* 0x000fe400078e0a05 */
[----:B------:R-:W-:Y:S01]  /*29c0*/  IMAD.MOV R7, RZ, RZ, -R7 ;  /* 0x000000ffff077224 */ /* 0x000fe200078e0a07 */
[C---:B------:R-:W-:Y:S01]  /*29d0*/  ISETP.GT.U32.AND P5, PT, R2.reuse, R60, PT ;  /* 0x0000003c0200720c */ /* 0x040fe20003fa4070 */
[----:B------:R-:W-:Y:S01]  /*29e0*/  IMAD R110, R2, R5, R9 ;  /* 0x00000005026e7224 */ /* 0x000fe200078e0209 */
[----:B------:R-:W-:Y:S01]  /*29f0*/  IABS R9, R8 ;  /* 0x0000000800097213 */ /* 0x000fe20000000000 */
[----:B------:R-:W-:Y:S02]  /*2a00*/  @!P4 IMAD.IADD R108, R108, 0x1, -R2 ;  /* 0x000000016c6cc824 */ /* 0x000fe400078e0a02 */
[C---:B------:R-:W-:Y:S01]  /*2a10*/  IMAD R114, R2.reuse, R7, R13 ;  /* 0x0000000702727224 */ /* 0x040fe200078e020d */
[----:B------:R-:W-:Y:S01]  /*2a20*/  ISETP.GT.U32.AND P4, PT, R2, R110, PT ;  /* 0x0000006e0200720c */ /* 0x000fe20003f84070 */
[----:B------:R-:W-:Y:S01]  /*2a30*/  IMAD.HI.U32 R6, R4, R11, RZ ;  /* 0x0000000b04067227 */ /* 0x000fe200078e00ff */
[----:B------:R-:W-:-:S03]  /*2a40*/  IABS R13, R12 ;  /* 0x0000000c000d7213 */ /* 0x000fc60000000000 */
[----:B------:R-:W-:Y:S01]  /*2a50*/  @!P1 IMAD.MOV R108, RZ, RZ, -R108 ;  /* 0x000000ffff6c9224 */ /* 0x000fe200078e0a6c */
[----:B------:R-:W-:Y:S01]  /*2a60*/  ISETP.GT.U32.AND P1, PT, R2, R114, PT ;  /* 0x000000720200720c */ /* 0x000fe20003f24070 */
[----:B------:R-:W-:Y:S02]  /*2a70*/  IMAD.MOV R6, RZ, RZ, -R6 ;  /* 0x000000ffff067224 */ /* 0x000fe400078e0a06 */
[--C-:B------:R-:W-:Y:S02]  /*2a80*/  @!P5 IMAD.IADD R60, R60, 0x1, -R2.reuse ;  /* 0x000000013c3cd824 */ /* 0x100fe400078e0a02 */
[----:B------:R-:W-:Y:S01]  /*2a90*/  IMAD R112, R2, R6, R11 ;  /* 0x0000000602707224 */ /* 0x000fe200078e020b */
[----:B------:R-:W-:Y:S01]  /*2aa0*/  LOP3.LUT R6, R0, 0xc4, RZ, 0xfc, !PT ;  /* 0x000000c400067812 */ /* 0x000fe200078efcff */
[----:B------:R-:W-:Y:S01]  /*2ab0*/  @!P4 IMAD.IADD R110, R110, 0x1, -R2 ;  /* 0x000000016e6ec824 */ /* 0x000fe200078e0a02 */
[----:B------:R-:W-:Y:S01]  /*2ac0*/  IABS R11, R10 ;  /* 0x0000000a000b7213 */ /* 0x000fe20000000000 */
[----:B------:R-:W-:Y:S01]  /*2ad0*/  @!P2 IMAD.MOV R60, RZ, RZ, -R60 ;  /* 0x000000ffff3ca224 */ /* 0x000fe200078e0a3c */
[----:B------:R-:W-:-:S02]  /*2ae0*/  IABS R7, R6 ;  /* 0x0000000600077213 */ /* 0x000fc40000000000 */
[----:B------:R-:W-:Y:S01]  /*2af0*/  ISETP.GT.U32.AND P5, PT, R2, R112, PT ;  /* 0x000000700200720c */ /* 0x000fe20003fa4070 */
[----:B------:R-:W-:Y:S01]  /*2b00*/  @!P1 IMAD.IADD R114, R114, 0x1, -R2 ;  /* 0x0000000172729824 */ /* 0x000fe200078e0a02 */
[----:B------:R-:W-:Y:S01]  /*2b10*/  ISETP.GT.U32.AND P4, PT, R2, R110, PT ;  /* 0x0000006e0200720c */ /* 0x000fe20003f84070 */
[----:B------:R-:W-:Y:S01]  /*2b20*/  IMAD.HI.U32 R5, R4, R7, RZ ;  /* 0x0000000704057227 */ /* 0x000fe200078e00ff */
[----:B------:R-:W-:Y:S02]  /*2b30*/  ISETP.GE.AND P2, PT, R6, RZ, PT ;  /* 0x000000ff0600720c */ /* 0x000fe40003f46270 */
[----:B------:R-:W-:Y:S01]  /*2b40*/  ISETP.GT.U32.AND P1, PT, R2, R114, PT ;  /* 0x000000720200720c */ /* 0x000fe20003f24070 */
[----:B------:R-:W-:Y:S02]  /*2b50*/  IMAD.MOV R5, RZ, RZ, -R5 ;  /* 0x000000ffff057224 */ /* 0x000fe400078e0a05 */
[----:B------:R-:W-:-:S04]  /*2b60*/  IMAD.HI.U32 R6, R4, R11, RZ ;  /* 0x0000000b04067227 */ /* 0x000fc800078e00ff */
[----:B------:R-:W-:Y:S02]  /*2b70*/  @!P5 IMAD.IADD R112, R112, 0x1, -R2 ;  /* 0x000000017070d824 */ /* 0x000fe400078e0a02 */
[----:B------:R-:W-:Y:S02]  /*2b80*/  IMAD R116, R2, R5, R7 ;  /* 0x0000000502747224 */ /* 0x000fe400078e0207 */
[----:B------:R-:W-:Y:S01]  /*2b90*/  IMAD.HI.U32 R5, R4, R9, RZ ;  /* 0x0000000904057227 */ /* 0x000fe200078e00ff */
[----:B------:R-:W-:-:S03]  /*2ba0*/  ISETP.GT.U32.AND P5, PT, R2, R112, PT ;  /* 0x000000700200720c */ /* 0x000fc60003fa4070 */
[----:B------:R-:W-:-:S04]  /*2bb0*/  IMAD.HI.U32 R7, R4, R13, RZ ;  /* 0x0000000d04077227 */ /* 0x000fc800078e00ff */
[----:B------:R-:W-:Y:S02]  /*2bc0*/  IMAD.MOV R6, RZ, RZ, -R6 ;  /* 0x000000ffff067224 */ /* 0x000fe400078e0a06 */
[----:B------:R-:W-:Y:S02]  /*2bd0*/  IMAD.MOV R5, RZ, RZ, -R5 ;  /* 0x000000ffff057224 */ /* 0x000fe400078e0a05 */
[----:B------:R-:W-:Y:S02]  /*2be0*/  IMAD.MOV R7, RZ, RZ, -R7 ;  /* 0x000000ffff077224 */ /* 0x000fe400078e0a07 */
[----:B------:R-:W-:Y:S01]  /*2bf0*/  IMAD R120, R2, R6, R11 ;  /* 0x0000000602787224 */ /* 0x000fe200078e020b */
[----:B------:R-:W-:Y:S01]  /*2c00*/  LOP3.LUT R6, R0, 0xd4, RZ, 0xfc, !PT ;  /* 0x000000d400067812 */ /* 0x000fe200078efcff */
[----:B------:R-:W-:Y:S01]  /*2c10*/  @!P4 IMAD.IADD R110, R110, 0x1, -R2 ;  /* 0x000000016e6ec824 */ /* 0x000fe200078e0a02 */
[C---:B------:R-:W-:Y:S01]  /*2c20*/  ISETP.GT.U32.AND P4, PT, R2.reuse, R116, PT ;  /* 0x000000740200720c */ /* 0x040fe20003f84070 */
[----:B------:R-:W-:-:S02]  /*2c30*/  IMAD R118, R2, R5, R9 ;  /* 0x0000000502767224 */ /* 0x000fc400078e0209 */
        /* <DEDUP_REMOVED lines=8> */
[----:B------:R-:W-:Y:S01]  /*2cc0*/  @!P5 IMAD.IADD R112, R112, 0x1, -R2 ;  /* 0x000000017070d824 */ /* 0x000fe200078e0a02 */
[----:B------:R-:W-:Y:S01]  /*2cd0*/  ISETP.GE.AND P5, PT, R8, RZ, PT ;  /* 0x000000ff0800720c */ /* 0x000fe20003fa6270 */
[----:B------:R-:W-:Y:S01]  /*2ce0*/  IMAD.HI.U32 R5, R4, R7, RZ ;  /* 0x0000000704057227 */ /* 0x000fe200078e00ff */
[----:B------:R-:W-:-:S03]  /*2cf0*/  LOP3.LUT R8, R0, 0xd8, RZ, 0xfc, !PT ;  /* 0x000000d800087812 */ /* 0x000fc600078efcff */
[----:B------:R-:W-:Y:S01]  /*2d00*/  IMAD.MOV R5, RZ, RZ, -R5 ;  /* 0x000000ffff057224 */ /* 0x000fe200078e0a05 */
[----:B------:R-:W-:Y:S01]  /*2d10*/  IABS R9, R8 ;  /* 0x0000000800097213 */ /* 0x000fe20000000000 */
[--C-:B------:R-:W-:Y:S02]  /*2d20*/  @!P1 IMAD.IADD R120, R120, 0x1, -R2.reuse ;  /* 0x0000000178789824 */ /* 0x100fe400078e0a02 */
[--C-:B------:R-:W-:Y:S01]  /*2d30*/  @!P0 IMAD.IADD R118, R118, 0x1, -R2.reuse ;  /* 0x0000000176768824 */ /* 0x100fe200078e0a02 */
[----:B------:R-:W-:Y:S01]  /*2d40*/  ISETP.GE.AND P0, PT, R6, RZ, PT ;  /* 0x000000ff0600720c */ /* 0x000fe20003f06270 */
[--C-:B------:R-:W-:Y:S01]  /*2d50*/  @!P6 IMAD.IADD R122, R122, 0x1, -R2.reuse ;  /* 0x000000017a7ae824 */ /* 0x100fe200078e0a02 */
[C---:B------:R-:W-:Y:S01]  /*2d60*/  ISETP.GT.U32.AND P6, PT, R2.reuse, R120, PT ;  /* 0x000000780200720c */ /* 0x040fe20003fc4070 */
[C---:B------:R-:W-:Y:S01]  /*2d70*/  IMAD R148, R2.reuse, R5, R7 ;  /* 0x0000000502947224 */ /* 0x040fe200078e0207 */
[----:B------:R-:W-:Y:S01]  /*2d80*/  ISETP.GT.U32.AND P1, PT, R2, R118, PT ;  /* 0x000000760200720c */ /* 0x000fe20003f24070 */
[----:B------:R-:W-:Y:S01]  /*2d90*/  @!P4 IMAD.IADD R116, R116, 0x1, -R2 ;  /* 0x000000017474c824 */ /* 0x000fe200078e0a02 */
[----:B------:R-:W-:Y:S01]  /*2da0*/  LOP3.LUT R7, R0, 0xdc, RZ, 0xfc, !PT ;  /* 0x000000dc00077812 */ /* 0x000fe200078efcff */
[----:B------:R-:W-:-:S03]  /*2db0*/  IMAD.HI.U32 R5, R4, R9, RZ ;  /* 0x0000000904057227 */ /* 0x000fc600078e00ff */
[----:B------:R-:W-:Y:S01]  /*2dc0*/  ISETP.GT.U32.AND P4, PT, R2, R116, PT ;  /* 0x000000740200720c */ /* 0x000fe20003f84070 */
[----:B------:R-:W-:Y:S01]  /*2dd0*/  IMAD.MOV R5, RZ, RZ, -R5 ;  /* 0x000000ffff057224 */ /* 0x000fe200078e0a05 */
[----:B------:R-:W-:Y:S01]  /*2de0*/  IABS R6, R7 ;  /* 0x0000000700067213 */ /* 0x000fe20000000000 */
[----:B------:R-:W-:Y:S01]  /*2df0*/  @!P3 IMAD.MOV R112, RZ, RZ, -R112 ;  /* 0x000000ffff70b224 */ /* 0x000fe200078e0a70 */
[----:B------:R-:W-:Y:S01]  /*2e00*/  ISETP.GE.AND P3, PT, R10, RZ, PT ;  /* 0x000000ff0a00720c */ /* 0x000fe20003f66270 */
[----:B------:R-:W-:Y:S01]  /*2e10*/  IMAD R150, R2, R5, R9 ;  /* 0x0000000502967224 */ /* 0x000fe200078e0209 */
[----:B------:R-:W-:Y:S01]  /*2e20*/  LOP3.LUT R10, R0, 0xe0, RZ, 0xfc, !PT ;  /* 0x000000e0000a7812 */ /* 0x000fe200078efcff */
[--C-:B------:R-:W-:Y:S02]  /*2e30*/  @!P6 IMAD.IADD R120, R120, 0x1, -R2.reuse ;  /* 0x000000017878e824 */ /* 0x100fe400078e0a02 */
[----:B------:R-:W-:Y:S01]  /*2e40*/  @!P1 IMAD.IADD R118, R118, 0x1, -R2 ;  /* 0x0000000176769824 */ /* 0x000fe200078e0a02 */
[C---:B------:R-:W-:Y:S01]  /*2e50*/  ISETP.GT.U32.AND P6, PT, R2.reuse, R150, PT ;  /* 0x000000960200720c */ /* 0x040fe20003fc4070 */
[----:B------:R-:W-:Y:S01]  /*2e60*/  IMAD.MOV.U32 R9, RZ, RZ, R6 ;  /* 0x000000ffff097224 */ /* 0x000fe200078e0006 */
[----:B------:R-:W-:Y:S01]  /*2e70*/  ISETP.GT.U32.AND P1, PT, R2, R148, PT ;  /* 0x000000940200720c */ /* 0x000fe20003f24070 */
[----:B------:R-:W-:Y:S01]  /*2e80*/  @!P4 IMAD.IADD R116, R116, 0x1, -R2 ;  /* 0x000000017474c824 */ /* 0x000fe200078e0a02 */
[----:B------:R-:W-:Y:S01]  /*2e90*/  ISETP.GE.AND P4, PT, R12, RZ, PT ;  /* 0x000000ff0c00720c */ /* 0x000fe20003f86270 */
[----:B------:R-:W-:Y:S01]  /*2ea0*/  IMAD.HI.U32 R5, R4, R9, RZ ;  /* 0x0000000904057227 */ /* 0x000fe200078e00ff */
[----:B------:R-:W-:-:S02]  /*2eb0*/  LOP3.LUT R12, R0, 0xe4, RZ, 0xfc, !PT ;  /* 0x000000e4000c7812 */ /* 0x000fc400078efcff */
[----:B------:R-:W-:Y:S01]  /*2ec0*/  IABS R11, R10 ;  /* 0x0000000a000b7213 */ /* 0x000fe20000000000 */
[----:B------:R-:W-:Y:S01]  /*2ed0*/  @!P2 IMAD.MOV R116, RZ, RZ, -R116 ;  /* 0x000000ffff74a224 */ /* 0x000fe200078e0a74 */
[----:B------:R-:W-:Y:S01]  /*2ee0*/  ISETP.GT.U32.AND P2, PT, R2, R122, PT ;  /* 0x0000007a0200720c */ /* 0x000fe20003f44070 */
[----:B------:R-:W-:Y:S01]  /*2ef0*/  IMAD.MOV R5, RZ, RZ, -R5 ;  /* 0x000000ffff057224 */ /* 0x000fe200078e0a05 */
[----:B------:R-:W-:Y:S01]  /*2f00*/  IABS R13, R12 ;  /* 0x0000000c000d7213 */ /* 0x000fe20000000000 */
[----:B------:R-:W-:Y:S02]  /*2f10*/  @!P6 IMAD.IADD R150, R150, 0x1, -R2 ;  /* 0x000000019696e824 */ /* 0x000fe400078e0a02 */
[----:B------:R-:W-:-:S03]  /*2f20*/  IMAD.HI.U32 R6, R4, R11, RZ ;  /* 0x0000000b04067227 */ /* 0x000fc600078e00ff */
[----:B------:R-:W-:Y:S01]  /*2f30*/  ISETP.GT.U32.AND P6, PT, R2, R150, PT ;  /* 0x000000960200720c */ /* 0x000fe20003fc4070 */
[----:B------:R-:W-:Y:S01]  /*2f40*/  @!P1 IMAD.IADD R148, R148, 0x1, -R2 ;  /* 0x0000000194949824 */ /* 0x000fe200078e0a02 */
[----:B------:R-:W-:Y:S01]  /*2f50*/  ISETP.GE.AND P1, PT, R7, RZ, PT ;  /* 0x000000ff0700720c */ /* 0x000fe20003f26270 */
[----:B------:R-:W-:-:S04]  /*2f60*/  IMAD.HI.U32 R7, R4, R13, RZ ;  /* 0x0000000d04077227 */ /* 0x000fc800078e00ff */
[----:B------:R-:W-:Y:S02]  /*2f70*/  IMAD.MOV R6, RZ, RZ, -R6 ;  /* 0x000000ffff067224 */ /* 0x000fe400078e0a06 */
[----:B------:R-:W-:Y:S02]  /*2f80*/  IMAD R152, R2, R5, R9 ;  /* 0x0000000502987224 */ /* 0x000fe400078e0209 */
[----:B------:R-:W-:Y:S01]  /*2f90*/  @!P2 IMAD.IADD R122, R122, 0x1, -R2 ;  /* 0x000000017a7aa824 */ /* 0x000fe200078e0a02 */
[----:B------:R-:W-:Y:S01]  /*2fa0*/  ISETP.GE.AND P2, PT, R8, RZ, PT ;  /* 0x000000ff0800720c */ /* 0x000fe20003f46270 */
[----:B------:R-:W-:Y:S01]  /*2fb0*/  IMAD.MOV R7, RZ, RZ, -R7 ;  /* 0x000000ffff077224 */ /* 0x000fe200078e0a07 */
[----:B------:R-:W-:Y:S01]  /*2fc0*/  LOP3.LUT R8, R0, 0xec, RZ, 0xfc, !PT ;  /* 0x000000ec00087812 */ /* 0x000fe200078efcff */
[----:B------:R-:W-:Y:S01]  /*2fd0*/  IMAD R154, R2, R6, R11 ;  /* 0x00000006029a7224 */ /* 0x000fe200078e020b */
[----:B------:R-:W-:Y:S01]  /*2fe0*/  LOP3.LUT R6, R0, 0xe8, RZ, 0xfc, !PT ;  /* 0x000000e800067812 */ /* 0x000fe200078efcff */
[----:B------:R-:W-:Y:S01]  /*2ff0*/  @!P3 IMAD.MOV R120, RZ, RZ, -R120 ;  /* 0x000000ffff78b224 */ /* 0x000fe200078e0a78 */
[C---:B------:R-:W-:Y:S01]  /*3000*/  ISETP.GT.U32.AND P3, PT, R2.reuse, R152, PT ;  /* 0x000000980200720c */ /* 0x040fe20003f64070 */
[C---:B------:R-:W-:Y:S01]  /*3010*/  IMAD R156, R2.reuse, R7, R13 ;  /* 0x00000007029c7224 */ /* 0x040fe200078e020d */
[----:B------:R-:W-:Y:S01]  /*3020*/  IABS R7, R6 ;  /* 0x0000000600077213 */ /* 0x000fe20000000000 */
[----:B------:R-:W-:Y:S01]  /*3030*/  @!P4 IMAD.MOV R122, RZ, RZ, -R122 ;  /* 0x000000ffff7ac224 */ /* 0x000fe200078e0a7a */
[----:B------:R-:W-:Y:S01]  /*3040*/  ISETP.GT.U32.AND P4, PT, R2, R154, PT ;  /* 0x0000009a0200720c */ /* 0x000fe20003f84070 */
[----:B------:R-:W-:Y:S01]  /*3050*/  @!P6 IMAD.IADD R150, R150, 0x1, -R2 ;  /* 0x000000019696e824 */ /* 0x000fe200078e0a02 */
[----:B------:R-:W-:Y:S01]  /*3060*/  ISETP.GT.U32.AND P6, PT, R2, R156, PT ;  /* 0x0000009c0200720c */ /* 0x000fe20003fc4070 */
[----:B------:R-:W-:Y:S01]  /*3070*/  IMAD.HI.U32 R5, R4, R7, RZ ;  /* 0x0000000704057227 */ /* 0x000fe200078e00ff */
[----:B------:R-:W-:-:S02]  /*3080*/  IABS R9, R8 ;  /* 0x0000000800097213 */ /* 0x000fc40000000000 */
[----:B------:R-:W-:Y:S01]  /*3090*/  LOP3.LUT R11, R0, 0xf4, RZ, 0xfc, !PT ;  /* 0x000000f4000b7812 */ /* 0x000fe200078efcff */
[----:B------:R-:W-:Y:S01]  /*30a0*/  @!P5 IMAD.MOV R118, RZ, RZ, -R118 ;  /* 0x000000ffff76d224 */ /* 0x000fe200078e0a76 */
[----:B------:R-:W-:Y:S01]  /*30b0*/  ISETP.GT.U32.AND P5, PT, R2, R148, PT ;  /* 0x000000940200720c */ /* 0x000fe20003fa4070 */
[--C-:B------:R-:W-:Y:S01]  /*30c0*/  @!P3 IMAD.IADD R152, R152, 0x1, -R2.reuse ;  /* 0x000000019898b824 */ /* 0x100fe200078e0a02 */
[----:B------:R-:W-:Y:S01]  /*30d0*/  ISETP.GE.AND P3, PT, R12, RZ, PT ;  /* 0x000000ff0c00720c */ /* 0x000fe20003f66270 */
[----:B------:R-:W-:Y:S01]  /*30e0*/  IMAD.MOV R158, RZ, RZ, -R5 ;  /* 0x000000ffff9e7224 */ /* 0x000fe200078e0a05 */
[----:B------:R-:W-:Y:S01]  /*30f0*/  LOP3.LUT R12, R0, 0xf8, RZ, 0xfc, !PT ;  /* 0x000000f8000c7812 */ /* 0x000fe200078efcff */
[--C-:B------:R-:W-:Y:S01]  /*3100*/  @!P4 IMAD.IADD R154, R154, 0x1, -R2.reuse ;  /* 0x000000019a9ac824 */ /* 0x100fe200078e0a02 */
[----:B------:R-:W-:Y:S01]  /*3110*/  ISETP.GT.U32.AND P4, PT, R2, R152, PT ;  /* 0x000000980200720c */ /* 0x000fe20003f84070 */
[----:B------:R-:W-:Y:S01]  /*3120*/  @!P6 IMAD.IADD R156, R156, 0x1, -R2 ;  /* 0x000000019c9ce824 */ /* 0x000fe200078e0a02 */
[----:B------:R-:W-:Y:S01]  /*3130*/  IABS R13, R17 ;  /* 0x00000011000d7213 */ /* 0x000fe20000000000 */
[----:B------:R-:W-:Y:S01]  /*3140*/  IMAD.HI.U32 R5, R4, R9, RZ ;  /* 0x0000000904057227 */ /* 0x000fe200078e00ff */
[----:B------:R-:W-:-:S03]  /*3150*/  ISETP.GT.U32.AND P6, PT, R2, R154, PT ;  /* 0x0000009a0200720c */ /* 0x000fc60003fc4070 */
[----:B------:R-:W-:Y:S02]  /*3160*/  IMAD R158, R2, R158, R7 ;  /* 0x0000009e029e7224 */ /* 0x000fe400078e0207 */
[----:B------:R-:W-:Y:S02]  /*3170*/  IMAD.MOV R5, RZ, RZ, -R5 ;  /* 0x000000ffff057224 */ /* 0x000fe400078e0a05 */
[--C-:B------:R-:W-:Y:S01]  /*3180*/  @!P5 IMAD.IADD R148, R148, 0x1, -R2.reuse ;  /* 0x000000019494d824 */ /* 0x100fe200078e0a02 */
[----:B------:R-:W-:Y:S01]  /*3190*/  ISETP.GE.AND P5, PT, R10, RZ, PT ;  /* 0x000000ff0a00720c */ /* 0x000fe20003fa6270 */
[--C-:B------:R-:W-:Y:S01]  /*31a0*/  @!P4 IMAD.IADD R152, R152, 0x1, -R2.reuse ;  /* 0x000000019898c824 */ /* 0x100fe200078e0a02 */
[C---:B------:R-:W-:Y:S01]  /*31b0*/  ISETP.GT.U32.AND P4, PT, R2.reuse, R158, PT ;  /* 0x0000009e0200720c */ /* 0x040fe20003f84070 */
[----:B------:R-:W-:Y:S01]  /*31c0*/  IMAD R160, R2, R5, R9 ;  /* 0x0000000502a07224 */ /* 0x000fe200078e0209 */
[----:B------:R-:W-:Y:S01]  /*31d0*/  LOP3.LUT R10, R0, 0xf0, RZ, 0xfc, !PT ;  /* 0x000000f0000a7812 */ /* 0x000fe200078efcff */
[----:B------:R-:W-:Y:S01]  /*31e0*/  @!P6 IMAD.IADD R154, R154, 0x1, -R2 ;  /* 0x000000019a9ae824 */ /* 0x000fe200078e0a02 */
[----:B------:R-:W-:Y:S01]  /*31f0*/  IABS R9, R11 ;  /* 0x0000000b00097213 */ /* 0x000fe20000000000 */
[----:B------:R-:W-:Y:S01]  /*3200*/  @!P0 IMAD.MOV R148, RZ, RZ, -R148 ;  /* 0x000000ffff948224 */ /* 0x000fe200078e0a94 */
[C---:B------:R-:W-:Y:S01]  /*3210*/  ISETP.GT.U32.AND P6, PT, R2.reuse, R160, PT ;  /* 0x000000a00200720c */ /* 0x040fe20003fc4070 */
[----:B------:R-:W-:Y:S01]  /*3220*/  @!P1 IMAD.MOV R152, RZ, RZ, -R152 ;  /* 0x000000ffff989224 */ /* 0x000fe200078e0a98 */
[----:B------:R-:W-:Y:S01]  /*3230*/  IABS R7, R10 ;  /* 0x0000000a00077213 */ /* 0x000fe20000000000 */
[----:B------:R-:W-:Y:S01]  /*3240*/  @!P2 IMAD.MOV R150, RZ, RZ, -R150 ;  /* 0x000000ffff96a224 */ /* 0x000fe200078e0a96 */
[----:B------:R-:W-:Y:S01]  /*3250*/  ISETP.GT.U32.AND P0, PT, R2, R156, PT ;  /* 0x0000009c0200720c */ /* 0x000fe20003f04070 */
[----:B------:R-:W-:Y:S01]  /*3260*/  @!P5 IMAD.MOV R154, RZ, RZ, -R154 ;  /* 0x000000ffff9ad224 */ /* 0x000fe200078e0a9a */
[----:B------:R-:W-:Y:S01]  /*3270*/  ISETP.GE.AND P5, PT, R10, RZ, PT ;  /* 0x000000ff0a00720c */ /* 0x000fe20003fa6270 */
[----:B------:R-:W-:Y:S01]  /*3280*/  @!P4 IMAD.IADD R158, R158, 0x1, -R2 ;  /* 0x000000019e9ec824 */ /* 0x000fe200078e0a02 */
[----:B------:R-:W-:Y:S01]  /*3290*/  ISETP.GE.AND P4, PT, R8, RZ, PT ;  /* 0x000000ff0800720c */ /* 0x000fe20003f86270 */
[----:B------:R-:W-:Y:S01]  /*32a0*/  IMAD.HI.U32 R5, R4, R7, RZ ;  /* 0x0000000704057227 */ /* 0x000fe200078e00ff */
[----:B------:R-:W-:-:S02]  /*32b0*/  LOP3.LUT R8, R0, 0xfc, RZ, 0xfc, !PT ;  /* 0x000000fc00087812 */ /* 0x000fc400078efcff */
[----:B------:R-:W-:Y:S01]  /*32c0*/  LOP3.LUT R10, R0, 0x104, RZ, 0xfc, !PT ;  /* 0x00000104000a7812 */ /* 0x000fe200078efcff */
[----:B------:R-:W-:Y:S01]  /*32d0*/  @!P6 IMAD.IADD R160, R160, 0x1, -R2 ;  /* 0x00000001a0a0e824 */ /* 0x000fe200078e0a02 */
[----:B------:R-:W-:Y:S01]  /*32e0*/  ISETP.GT.U32.AND P6, PT, R2, R158, PT ;  /* 0x0000009e0200720c */ /* 0x000fe20003fc4070 */
[----:B------:R-:W-:Y:S02]  /*32f0*/  IMAD.MOV R162, RZ, RZ, -R5 ;  /* 0x000000ffffa27224 */ /* 0x000fe400078e0a05 */
[----:B------:R-:W-:Y:S01]  /*3300*/  IMAD.HI.U32 R5, R4, R9, RZ ;  /* 0x0000000904057227 */ /* 0x000fe200078e00ff */
[----:B------:R-:W-:-:S03]  /*3310*/  ISETP.GT.U32.AND P2, PT, R2, R160, PT ;  /* 0x000000a00200720c */ /* 0x000fc60003f44070 */
[--C-:B------:R-:W-:Y:S01]  /*3320*/  @!P0 IMAD.IADD R156, R156, 0x1, -R2.reuse ;  /* 0x000000019c9c8824 */ /* 0x100fe200078e0a02 */
[----:B------:R-:W-:Y:S01]  /*3330*/  ISETP.GE.AND P0, PT, R6, RZ, PT ;  /* 0x000000ff0600720c */ /* 0x000fe20003f06270 */
[----:B------:R-:W-:Y:S01]  /*3340*/  IMAD R162, R2, R162, R7 ;  /* 0x000000a202a27224 */ /* 0x000fe200078e0207 */
[----:B------:R-:W-:Y:S01]  /*3350*/  IABS R6, R12 ;  /* 0x0000000c00067213 */ /* 0x000fe20000000000 */
[----:B------:R-:W-:Y:S02]  /*3360*/  IMAD.MOV R164, RZ, RZ, -R5 ;  /* 0x000000ffffa47224 */ /* 0x000fe400078e0a05 */
[----:B------:R-:W-:Y:S01]  /*3370*/  @!P6 IMAD.IADD R158, R158, 0x1, -R2 ;  /* 0x000000019e9ee824 */ /* 0x000fe200078e0a02 */
[C---:B------:R-:W-:Y:S01]  /*3380*/  ISETP.GT.U32.AND P1, PT, R2.reuse, R162, PT ;  /* 0x000000a20200720c */ /* 0x040fe20003f24070 */
[----:B------:R-:W-:Y:S02]  /*3390*/  IMAD R164, R2, R164, R9 ;  /* 0x000000a402a47224 */ /* 0x000fe400078e0209 */
[----:B------:R-:W-:Y:S01]  /*33a0*/  IMAD.MOV.U32 R7, RZ, RZ, R6 ;  /* 0x000000ffff077224 */ /* 0x000fe200078e0006 */
[----:B------:R-:W-:Y:S01]  /*33b0*/  IABS R6, R8 ;  /* 0x0000000800067213 */ /* 0x000fe20000000000 */
[----:B------:R-:W-:Y:S01]  /*33c0*/  @!P2 IMAD.IADD R160, R160, 0x1, -R2 ;  /* 0x00000001a0a0a824 */ /* 0x000fe200078e0a02 */
[----:B------:R-:W-:Y:S01]  /*33d0*/  ISETP.GT.U32.AND P6, PT, R2, R164, PT ;  /* 0x000000a40200720c */ /* 0x000fe20003fc4070 */
[----:B------:R-:W-:Y:S01]  /*33e0*/  IMAD.HI.U32 R5, R4, R7, RZ ;  /* 0x0000000704057227 */ /* 0x000fe200078e00ff */
[----:B------:R-:W-:-:S02]  /*33f0*/  ISETP.GE.AND P2, PT, R12, RZ, PT ;  /* 0x000000ff0c00720c */ /* 0x000fc40003f46270 */
[----:B------:R-:W-:Y:S01]  /*3400*/  LOP3.LUT R12, R0, 0x108, RZ, 0xfc, !PT ;  /* 0x00000108000c7812 */ /* 0x000fe200078efcff */
[----:B------:R-:W-:Y:S02]  /*3410*/  IMAD.MOV R5, RZ, RZ, -R5 ;  /* 0x000000ffff057224 */ /* 0x000fe400078e0a05 */
[----:B------:R-:W-:Y:S01]  /*3420*/  @!P1 IMAD.IADD R162, R162, 0x1, -R2 ;  /* 0x00000001a2a29824 */ /* 0x000fe200078e0a02 */
[----:B------:R-:W-:Y:S01]  /*3430*/  ISETP.GE.AND P1, PT, R8, RZ, PT ;  /* 0x000000ff0800720c */ /* 0x000fe20003f26270 */
[----:B------:R-:W-:Y:S01]  /*3440*/  IMAD R166, R2, R5, R7 ;  /* 0x0000000502a67224 */ /* 0x000fe200078e0207 */
[----:B------:R-:W-:Y:S01]  /*3450*/  LOP3.LUT R8, R0, 0x100, RZ, 0xfc, !PT ;  /* 0x0000010000087812 */ /* 0x000fe200078efcff */
[----:B------:R-:W-:Y:S01]  /*3460*/  IMAD.MOV.U32 R7, RZ, RZ, R6 ;  /* 0x000000ffff077224 */ /* 0x000fe200078e0006 */
[----:B------:R-:W-:Y:S01]  /*3470*/  IABS R6, R10 ;  /* 0x0000000a00067213 */ /* 0x000fe20000000000 */
[----:B------:R-:W-:Y:S01]  /*3480*/  @!P6 IMAD.IADD R164, R164, 0x1, -R2 ;  /* 0x00000001a4a4e824 */ /* 0x000fe200078e0a02 */
[----:B------:R-:W-:Y:S01]  /*3490*/  ISETP.GT.U32.AND P6, PT, R2, R162, PT ;  /* 0x000000a20200720c */ /* 0x000fe20003fc4070 */
[----:B------:R-:W-:Y:S01]  /*34a0*/  IMAD.HI.U32 R5, R4, R7, RZ ;  /* 0x0000000704057227 */ /* 0x000fe200078e00ff */
[----:B------:R-:W-:-:S03]  /*34b0*/  IABS R9, R8 ;  /* 0x0000000800097213 */ /* 0x000fc60000000000 */
[----:B------:R-:W-:Y:S02]  /*34c0*/  IMAD.MOV R5, RZ, RZ, -R5 ;  /* 0x000000ffff057224 */ /* 0x000fe400078e0a05 */
[----:B------:R-:W-:Y:S01]  /*34d0*/  @!P4 IMAD.MOV R160, RZ, RZ, -R160 ;  /* 0x000000ffffa0c224 */ /* 0x000fe200078e0aa0 */
[C---:B------:R-:W-:Y:S01]  /*34e0*/  ISETP.GT.U32.AND P4, PT, R2.reuse, R166, PT ;  /* 0x000000a60200720c */ /* 0x040fe20003f84070 */
[C---:B------:R-:W-:Y:S02]  /*34f0*/  IMAD R168, R2.reuse, R5, R7 ;  /* 0x0000000502a87224 */ /* 0x040fe400078e0207 */
[----:B------:R-:W-:Y:S01]  /*3500*/  @!P0 IMAD.MOV R158, RZ, RZ, -R158 ;  /* 0x000000ffff9e8224 */ /* 0x000fe200078e0a9e */
[----:B------:R-:W-:Y:S01]  /*3510*/  ISETP.GT.U32.AND P0, PT, R2, R164, PT ;  /* 0x000000a40200720c */ /* 0x000fe20003f04070 */
[----:B------:R-:W-:Y:S01]  /*3520*/  @!P6 IMAD.IADD R162, R162, 0x1, -R2 ;  /* 0x00000001a2a2e824 */ /* 0x000fe200078e0a02 */
[----:B------:R-:W-:Y:S01]  /*3530*/  ISETP.GT.U32.AND P6, PT, R2, R168, PT ;  /* 0x000000a80200720c */ /* 0x000fe20003fc4070 */
[----:B------:R-:W-:-:S02]  /*3540*/  IMAD.MOV.U32 R7, RZ, RZ, R6 ;  /* 0x000000ffff077224 */ /* 0x000fc400078e0006 */
[----:B------:R-:W-:Y:S01]  /*3550*/  @!P3 IMAD.MOV R156, RZ, RZ, -R156 ;  /* 0x000000ffff9cb224 */ /* 0x000fe200078e0a9c */
[----:B------:R-:W-:Y:S01]  /*3560*/  ISETP.GE.AND P3, PT, R11, RZ, PT ;  /* 0x000000ff0b00720c */ /* 0x000fe20003f66270 */
[----:B------:R-:W-:Y:S01]  /*3570*/  IMAD.HI.U32 R5, R4, R9, RZ ;  /* 0x0000000904057227 */ /* 0x000fe200078e00ff */
[----:B------:R-:W-:-:S03]  /*3580*/  IABS R11, R12 ;  /* 0x0000000c000b7213 */ /* 0x000fc60000000000 */
[----:B------:R-:W-:Y:S01]  /*3590*/  @!P4 IMAD.IADD R166, R166, 0x1, -R2 ;  /* 0x00000001a6a6c824 */ /* 0x000fe200078e0a02 */
[----:B------:R-:W-:Y:S01]  /*35a0*/  ISETP.GE.AND P4, PT, R10, RZ, PT ;  /* 0x000000ff0a00720c */ /* 0x000fe20003f86270 */
[----:B------:R-:W-:Y:S01]  /*35b0*/  IMAD.HI.U32 R6, R4, R7, RZ ;  /* 0x0000000704067227 */ /* 0x000fe200078e00ff */
[----:B------:R-:W-:-:S03]  /*35c0*/  LOP3.LUT R10, R0, 0x110, RZ, 0xfc, !PT ;  /* 0x00000110000a7812 */ /* 0x000fc600078efcff */
[----:B------:R-:W-:Y:S01]  /*35d0*/  @!P6 IMAD.IADD R168, R168, 0x1, -R2 ;  /* 0x00000001a8a8e824 */ /* 0x000fe200078e0a02 */
[C---:B------:R-:W-:Y:S01]  /*35e0*/  ISETP.GT.U32.AND P6, PT, R2.reuse, R166, PT ;  /* 0x000000a60200720c */ /* 0x040fe20003fc4070 */
[----:B------:R-:W-:Y:S02]  /*35f0*/  @!P5 IMAD.MOV R162, RZ, RZ, -R162 ;  /* 0x000000ffffa2d224 */ /* 0x000fe400078e0aa2 */
[----:B------:R-:W-:Y:S01]  /*3600*/  IMAD.MOV R170, RZ, RZ, -R5 ;  /* 0x000000ffffaa7224 */ /* 0x000fe200078e0a05 */
[----:B------:R-:W-:Y:S01]  /*3610*/  ISETP.GT.U32.AND P5, PT, R2, R168, PT ;  /* 0x000000a80200720c */ /* 0x000fe20003fa4070 */
[----:B------:R-:W-:-:S04]  /*3620*/  IMAD.HI.U32 R5, R4, R11, RZ ;  /* 0x0000000b04057227 */ /* 0x000fc800078e00ff */
[----:B------:R-:W-:Y:S02]  /*3630*/  IMAD.MOV R6, RZ, RZ, -R6 ;  /* 0x000000ffff067224 */ /* 0x000fe400078e0a06 */
[----:B------:R-:W-:Y:S01]  /*3640*/  @!P0 IMAD.IADD R164, R164, 0x1, -R2 ;  /* 0x00000001a4a48824 */ /* 0x000fe200078e0a02 */
[----:B------:R-:W-:Y:S01]  /*3650*/  ISETP.GE.AND P0, PT, R8, RZ, PT ;  /* 0x000000ff0800720c */ /* 0x000fe20003f06270 */
[----:B------:R-:W-:Y:S01]  /*3660*/  IMAD R170, R2, R170, R9 ;  /* 0x000000aa02aa7224 */ /* 0x000fe200078e0209 */
[----:B------:R-:W-:Y:S01]  /*3670*/  LOP3.LUT R8, R0, 0x10c, RZ, 0xfc, !PT ;  /* 0x0000010c00087812 */ /* 0x000fe200078efcff */
[----:B------:R-:W-:Y:S01]  /*3680*/  IMAD.MOV R5, RZ, RZ, -R5 ;  /* 0x000000ffff057224 */ /* 0x000fe200078e0a05 */
[----:B------:R-:W-:Y:S01]  /*3690*/  IABS R9, R10 ;  /* 0x0000000a00097213 */ /* 0x000fe20000000000 */
[C---:B------:R-:W-:Y:S01]  /*36a0*/  IMAD R172, R2.reuse, R6, R7 ;  /* 0x0000000602ac7224 */ /* 0x040fe200078e0207 */
[----:B------:R-:W-:Y:S01]  /*36b0*/  IABS R7, R8 ;  /* 0x0000000800077213 */ /* 0x000fe20000000000 */
[C---:B------:R-:W-:Y:S01]  /*36c0*/  IMAD R174, R2.reuse, R5, R11 ;  /* 0x0000000502ae7224 */ /* 0x040fe200078e020b */
[----:B------:R-:W-:Y:S01]  /*36d0*/  IABS R11, R15 ;  /* 0x0000000f000b7213 */ /* 0x000fe20000000000 */
[----:B------:R-:W-:Y:S01]  /*36e0*/  @!P3 IMAD.MOV R164, RZ, RZ, -R164 ;  /* 0x000000ffffa4b224 */ /* 0x000fe200078e0aa4 */
[----:B------:R-:W-:Y:S01]  /*36f0*/  ISETP.GT.U32.AND P3, PT, R2, R170, PT ;  /* 0x000000aa0200720c */ /* 0x000fe20003f64070 */
[--C-:B------:R-:W-:Y:S01]  /*3700*/  @!P6 IMAD.IADD R166, R166, 0x1, -R2.reuse ;  /* 0x00000001a6a6e824 */ /* 0x100fe200078e0a02 */
[----:B------:R-:W-:Y:S01]  /*3710*/  ISETP.GT.U32.AND P6, PT, R2, R172, PT ;  /* 0x000000ac0200720c */ /* 0x000fe20003fc4070 */
[----:B------:R-:W-:Y:S01]  /*3720*/  @!P5 IMAD.IADD R168, R168, 0x1, -R2 ;  /* 0x00000001a8a8d824 */ /* 0x000fe200078e0a02 */
[----:B------:R-:W-:Y:S01]  /*3730*/  ISETP.GT.U32.AND P5, PT, R2, R174, PT ;  /* 0x000000ae0200720c */ /* 0x000fe20003fa4070 */
[----:B------:R-:W-:-:S04]  /*3740*/  IMAD.HI.U32 R5, R4, R7, RZ ;  /* 0x0000000704057227 */ /* 0x000fc800078e00ff */
[----:B------:R-:W-:-:S04]  /*3750*/  IMAD.HI.U32 R6, R4, R9, RZ ;  /* 0x0000000904067227 */ /* 0x000fc800078e00ff */
[--C-:B------:R-:W-:Y:S01]  /*3760*/  @!P3 IMAD.IADD R170, R170, 0x1, -R2.reuse ;  /* 0x00000001aaaab824 */ /* 0x100fe200078e0a02 */
[----:B------:R-:W-:Y:S01]  /*3770*/  ISETP.GE.AND P3, PT, R12, RZ, PT ;  /* 0x000000ff0c00720c */ /* 0x000fe20003f66270 */
[--C-:B------:R-:W-:Y:S01]  /*3780*/  @!P6 IMAD.IADD R172, R172, 0x1, -R2.reuse ;  /* 0x00000001acace824 */ /* 0x100fe200078e0a02 */
[----:B------:R-:W-:Y:S01]  /*3790*/  LOP3.LUT R12, R0, 0x138, RZ, 0xfc, !PT ;  /* 0x00000138000c7812 */ /* 0x000fe200078efcff */
[----:B------:R-:W-:Y:S01]  /*37a0*/  @!P5 IMAD.IADD R174, R174, 0x1, -R2 ;  /* 0x00000001aeaed824 */ /* 0x000fe200078e0a02 */
[C---:B------:R-:W-:Y:S01]  /*37b0*/  ISETP.GT.U32.AND P6, PT, R2.reuse, R170, PT ;  /* 0x000000aa0200720c */ /* 0x040fe20003fc4070 */
[----:B------:R-:W-:Y:S01]  /*37c0*/  IMAD.MOV R5, RZ, RZ, -R5 ;  /* 0x000000ffff057224 */ /* 0x000fe200078e0a05 */
[C---:B------:R-:W-:Y:S01]  /*37d0*/  ISETP.GT.U32.AND P5, PT, R2.reuse, R172, PT ;  /* 0x000000ac0200720c */ /* 0x040fe20003fa4070 */
[----:B------:R-:W-:Y:S02]  /*37e0*/  IMAD.MOV R6, RZ, RZ, -R6 ;  /* 0x000000ffff067224 */ /* 0x000fe400078e0a06 */
[----:B------:R-:W-:-:S02]  /*37f0*/  IMAD R176, R2, R5, R7 ;  /* 0x0000000502b07224 */ /* 0x000fc400078e0207 */
[----:B------:R-:W-:Y:S02]  /*3800*/  IMAD R178, R2, R6, R9 ;  /* 0x0000000602b27224 */ /* 0x000fe400078e0209 */
[----:B------:R-:W-:-:S04]  /*3810*/  IMAD.HI.U32 R6, R4, R13, RZ ;  /* 0x0000000d04067227 */ /* 0x000fc800078e00ff */
[--C-:B------:R-:W-:Y:S01]  /*3820*/  @!P6 IMAD.IADD R170, R170, 0x1, -R2.reuse ;  /* 0x00000001aaaae824 */ /* 0x100fe200078e0a02 */
[----:B------:R-:W-:Y:S01]  /*3830*/  ISETP.GT.U32.AND P6, PT, R2, R176, PT ;  /* 0x000000b00200720c */ /* 0x000fe20003fc4070 */
[----:B------:R-:W-:Y:S01]  /*3840*/  @!P5 IMAD.IADD R172, R172, 0x1, -R2 ;  /* 0x00000001acacd824 */ /* 0x000fe200078e0a02 */
[----:B------:R-:W-:Y:S01]  /*3850*/  ISETP.GT.U32.AND P5, PT, R2, R178, PT ;  /* 0x000000b20200720c */ /* 0x000fe20003fa4070 */
[----:B------:R-:W-:Y:S01]  /*3860*/  @!P1 IMAD.MOV R168, RZ, RZ, -R168 ;  /* 0x000000ffffa89224 */ /* 0x000fe200078e0aa8 */
[----:B------:R-:W-:Y:S01]  /*3870*/  ISETP.GE.AND P1, PT, R8, RZ, PT ;  /* 0x000000ff0800720c */ /* 0x000fe20003f26270 */
[----:B------:R-:W-:Y:S01]  /*3880*/  IMAD.MOV R6, RZ, RZ, -R6 ;  /* 0x000000ffff067224 */ /* 0x000fe200078e0a06 */
[----:B------:R-:W-:Y:S01]  /*3890*/  LOP3.LUT R8, R0, 0x11c, RZ, 0xfc, !PT ;  /* 0x0000011c00087812 */ /* 0x000fe200078efcff */
[----:B------:R-:W-:-:S03]  /*38a0*/  IMAD.HI.U32 R5, R4, R11, RZ ;  /* 0x0000000b04057227 */ /* 0x000fc600078e00ff */
[----:B------:R-:W-:Y:S01]  /*38b0*/  IABS R7, R8 ;  /* 0x0000000800077213 */ /* 0x000fe20000000000 */
[----:B------:R-:W-:Y:S01]  /*38c0*/  IMAD R182, R2, R6, R13 ;  /* 0x0000000602b67224 */ /* 0x000fe200078e020d */
[----:B------:R-:W-:Y:S01]  /*38d0*/  LOP3.LUT R6, R0, 0x120, RZ, 0xfc, !PT ;  /* 0x0000012000067812 */ /* 0x000fe200078efcff */
[--C-:B------:R-:W-:Y:S02]  /*38e0*/  @!P6 IMAD.IADD R176, R176, 0x1, -R2.reuse ;  /* 0x00000001b0b0e824 */ /* 0x100fe400078e0a02 */
[----:B------:R-:W-:Y:S01]  /*38f0*/  @!P5 IMAD.IADD R178, R178, 0x1, -R2 ;  /* 0x00000001b2b2d824 */ /* 0x000fe200078e0a02 */
[----:B------:R-:W-:Y:S01]  /*3900*/  IABS R9, R6 ;  /* 0x0000000600097213 */ /* 0x000fe20000000000 */
[----:B------:R-:W-:Y:S02]  /*3910*/  IMAD.MOV R5, RZ, RZ, -R5 ;  /* 0x000000ffff057224 */ /* 0x000fe400078e0a05 */
[----:B------:R-:W-:Y:S01]  /*3920*/  @!P0 IMAD.MOV R170, RZ, RZ, -R170 ;  /* 0x000000ffffaa8224 */ /* 0x000fe200078e0aaa */
[C---:B------:R-:W-:Y:S01]  /*3930*/  ISETP.GT.U32.AND P0, PT, R2.reuse, R176, PT ;  /* 0x000000b00200720c */ /* 0x040fe20003f04070 */
[----:B------:R-:W-:Y:S01]  /*3940*/  @!P4 IMAD.MOV R172, RZ, RZ, -R172 ;  /* 0x000000ffffacc224 */ /* 0x000fe200078e0aac */
[C---:B------:R-:W-:Y:S01]  /*3950*/  ISETP.GT.U32.AND P5, PT, R2.reuse, R178, PT ;  /* 0x000000b20200720c */ /* 0x040fe20003fa4070 */
[C---:B------:R-:W-:Y:S01]  /*3960*/  IMAD R180, R2.reuse, R5, R11 ;  /* 0x0000000502b47224 */ /* 0x040fe200078e020b */
[----:B------:R-:W-:Y:S01]  /*3970*/  ISETP.GT.U32.AND P4, PT, R2, R182, PT ;  /* 0x000000b60200720c */ /* 0x000fe20003f84070 */
[----:B------:R-:W-:-:S03]  /*3980*/  IMAD.HI.U32 R5, R4, R7, RZ ;  /* 0x0000000704057227 */ /* 0x000fc600078e00ff */
[C---:B------:R-:W-:Y:S01]  /*3990*/  ISETP.GT.U32.AND P6, PT, R2.reuse, R180, PT ;  /* 0x000000b40200720c */ /* 0x040fe20003fc4070 */
[----:B------:R-:W-:Y:S02]  /*39a0*/  IMAD.MOV R5, RZ, RZ, -R5 ;  /* 0x000000ffff057224 */ /* 0x000fe400078e0a05 */
[----:B------:R-:W-:Y:S01]  /*39b0*/  @!P2 IMAD.MOV R166, RZ, RZ, -R166 ;  /* 0x000000ffffa6a224 */ /* 0x000fe200078e0aa6 */
[C---:B------:R-:W-:Y:S01]  /*39c0*/  ISETP.GT.U32.AND P2, PT, R2.reuse, R174, PT ;  /* 0x000000ae0200720c */ /* 0x040fe20003f44070 */
[----:B------:R-:W-:Y:S02]  /*39d0*/  IMAD R184, R2, R5, R7 ;  /* 0x0000000502b87224 */ /* 0x000fe400078e0207 */
[--C-:B------:R-:W-:Y:S01]  /*39e0*/  @!P0 IMAD.IADD R176, R176, 0x1, -R2.reuse ;  /* 0x00000001b0b08824 */ /* 0x100fe200078e0a02 */
[----:B------:R-:W-:Y:S01]  /*39f0*/  ISETP.GE.AND P0, PT, R17, RZ, PT ;  /* 0x000000ff1100720c */ /* 0x000fe20003f06270 */
[--C-:B------:R-:W-:Y:S01]  /*3a00*/  @!P5 IMAD.IADD R178, R178, 0x1, -R2.reuse ;  /* 0x00000001b2b2d824 */ /* 0x100fe200078e0a02 */
[----:B------:R-:W-:Y:S01]  /*3a10*/  ISETP.GT.U32.AND P5, PT, R2, R184, PT ;  /* 0x000000b80200720c */ /* 0x000fe20003fa4070 */
[----:B------:R-:W-:Y:S01]  /*3a20*/  @!P4 IMAD.IADD R182, R182, 0x1, -R2 ;  /* 0x00000001b6b6c824 */ /* 0x000fe200078e0a02 */
[----:B------:R-:W-:Y:S01]  /*3a30*/  ISETP.GE.AND P4, PT, R8, RZ, PT ;  /* 0x000000ff0800720c */ /* 0x000fe20003f86270 */
[----:B------:R-:W-:Y:S01]  /*3a40*/  @!P1 IMAD.MOV R176, RZ, RZ, -R176 ;  /* 0x000000ffffb09224 */ /* 0x000fe200078e0ab0 */
[----:B------:R-:W-:Y:S01]  /*3a50*/  LOP3.LUT R8, R0, 0x12c, RZ, 0xfc, !PT ;  /* 0x0000012c00087812 */ /* 0x000fe200078efcff */
[----:B------:R-:W-:Y:S01]  /*3a60*/  IMAD.HI.U32 R5, R4, R9, RZ ;  /* 0x0000000904057227 */ /* 0x000fe200078e00ff */
[----:B------:R-:W-:-:S02]  /*3a70*/  ISETP.GT.U32.AND P1, PT, R2, R182, PT ;  /* 0x000000b60200720c */ /* 0x000fc40003f24070 */
[----:B------:R-:W-:Y:S01]  /*3a80*/  IABS R11, R8 ;  /* 0x00000008000b7213 */ /* 0x000fe20000000000 */
[--C-:B------:R-:W-:Y:S01]  /*3a90*/  @!P2 IMAD.IADD R174, R174, 0x1, -R2.reuse ;  /* 0x00000001aeaea824 */ /* 0x100fe200078e0a02 */
[----:B------:R-:W-:Y:S01]  /*3aa0*/  ISETP.GE.AND P2, PT, R10, RZ, PT ;  /* 0x000000ff0a00720c */ /* 0x000fe20003f46270 */
[----:B------:R-:W-:Y:S01]  /*3ab0*/  IMAD.MOV R5, RZ, RZ, -R5 ;  /* 0x000000ffff057224 */ /* 0x000fe200078e0a05 */
[----:B------:R-:W-:Y:S01]  /*3ac0*/  LOP3.LUT R10, R0, 0x130, RZ, 0xfc, !PT ;  /* 0x00000130000a7812 */ /* 0x000fe200078efcff */
[--C-:B------:R-:W-:Y:S01]  /*3ad0*/  @!P5 IMAD.IADD R184, R184, 0x1, -R2.reuse ;  /* 0x00000001b8b8d824 */ /* 0x100fe200078e0a02 */
[----:B------:R-:W-:Y:S01]  /*3ae0*/  IABS R17, R25 ;  /* 0x0000001900117213 */ /* 0x000fe20000000000 */
[----:B------:R-:W-:Y:S01]  /*3af0*/  IMAD R186, R2, R5, R9 ;  /* 0x0000000502ba7224 */ /* 0x000fe200078e0209 */
[----:B------:R-:W-:Y:S01]  /*3b00*/  LOP3.LUT R5, R0, 0x124, RZ, 0xfc, !PT ;  /* 0x0000012400057812 */ /* 0x000fe200078efcff */
[--C-:B------:R-:W-:Y:S01]  /*3b10*/  @!P6 IMAD.IADD R180, R180, 0x1, -R2.reuse ;  /* 0x00000001b4b4e824 */ /* 0x100fe200078e0a02 */
[----:B------:R-:W-:Y:S01]  /*3b20*/  ISETP.GT.U32.AND P5, PT, R2, R184, PT ;  /* 0x000000b80200720c */ /* 0x000fe20003fa4070 */
[----:B------:R-:W-:Y:S01]  /*3b30*/  @!P1 IMAD.IADD R182, R182, 0x1, -R2 ;  /* 0x00000001b6b69824 */ /* 0x000fe200078e0a02 */
[----:B------:R-:W-:Y:S01]  /*3b40*/  IABS R7, R5 ;  /* 0x0000000500077213 */ /* 0x000fe20000000000 */
[----:B------:R-:W-:Y:S01]  /*3b50*/  @!P3 IMAD.MOV R174, RZ, RZ, -R174 ;  /* 0x000000ffffaeb224 */ /* 0x000fe200078e0aae */
[C---:B------:R-:W-:Y:S01]  /*3b60*/  ISETP.GT.U32.AND P1, PT, R2.reuse, R186, PT ;  /* 0x000000ba0200720c */ /* 0x040fe20003f24070 */
[----:B------:R-:W-:Y:S01]  /*3b70*/  @!P2 IMAD.MOV R178, RZ, RZ, -R178 ;  /* 0x000000ffffb2a224 */ /* 0x000fe200078e0ab2 */
[----:B------:R-:W-:Y:S01]  /*3b80*/  ISETP.GT.U32.AND P6, PT, R2, R180, PT ;  /* 0x000000b40200720c */ /* 0x000fe20003fc4070 */
[----:B------:R-:W-:Y:S01]  /*3b90*/  @!P0 IMAD.MOV R182, RZ, RZ, -R182 ;  /* 0x000000ffffb68224 */ /* 0x000fe200078e0ab6 */
[----:B------:R-:W-:Y:S01]  /*3ba0*/  ISETP.GE.AND P2, PT, R5, RZ, PT ;  /* 0x000000ff0500720c */ /* 0x000fe20003f46270 */
[----:B------:R-:W-:Y:S01]  /*3bb0*/  IMAD.HI.U32 R5, R4, R7, RZ ;  /* 0x0000000704057227 */ /* 0x000fe200078e00ff */
[----:B------:R-:W-:-:S02]  /*3bc0*/  ISETP.GE.AND P3, PT, R15, RZ, PT ;  /* 0x000000ff0f00720c */ /* 0x000fc40003f66270 */
[----:B------:R-:W-:Y:S01]  /*3bd0*/  IABS R13, R10 ;  /* 0x0000000a000d7213 */ /* 0x000fe20000000000 */
[----:B------:R-:W-:Y:S01]  /*3be0*/  IMAD.MOV R188, RZ, RZ, -R5 ;  /* 0x000000ffffbc7224 */ /* 0x000fe200078e0a05 */
[----:B------:R-:W-:Y:S01]  /*3bf0*/  ISETP.GE.AND P0, PT, R8, RZ, PT ;  /* 0x000000ff0800720c */ /* 0x000fe20003f06270 */
[--C-:B------:R-:W-:Y:S01]  /*3c00*/  @!P5 IMAD.IADD R184, R184, 0x1, -R2.reuse ;  /* 0x00000001b8b8d824 */ /* 0x100fe200078e0a02 */
[----:B------:R-:W-:Y:S01]  /*3c10*/  LOP3.LUT R15, R0, 0x140, RZ, 0xfc, !PT ;  /* 0x00000140000f7812 */ /* 0x000fe200078efcff */
[--C-:B------:R-:W-:Y:S01]  /*3c20*/  @!P1 IMAD.IADD R186, R186, 0x1, -R2.reuse ;  /* 0x00000001baba9824 */ /* 0x100fe200078e0a02 */
[----:B------:R-:W-:Y:S01]  /*3c30*/  ISETP.GE.AND P5, PT, R10, RZ, PT ;  /* 0x000000ff0a00720c */ /* 0x000fe20003fa6270 */
[----:B------:R-:W-:Y:S01]  /*3c40*/  IMAD R188, R2, R188, R7 ;  /* 0x000000bc02bc7224 */ /* 0x000fe200078e0207 */
[----:B------:R-:W-:Y:S01]  /*3c50*/  IABS R10, R15 ;  /* 0x0000000f000a7213 */ /* 0x000fe20000000000 */
[----:B------:R-:W-:Y:S01]  /*3c60*/  @!P6 IMAD.IADD R180, R180, 0x1, -R2 ;  /* 0x00000001b4b4e824 */ /* 0x000fe200078e0a02 */
[----:B------:R-:W-:Y:S01]  /*3c70*/  ISETP.GE.AND P6, PT, R6, RZ, PT ;  /* 0x000000ff0600720c */ /* 0x000fe20003fc6270 */
[----:B------:R-:W-:Y:S01]  /*3c80*/  @!P4 IMAD.MOV R184, RZ, RZ, -R184 ;  /* 0x000000ffffb8c224 */ /* 0x000fe200078e0ab8 */
[----:B------:R-:W-:Y:S01]  /*3c90*/  LOP3.LUT R6, R0, 0x128, RZ, 0xfc, !PT ;  /* 0x0000012800067812 */ /* 0x000fe200078efcff */
[----:B------:R-:W-:Y:S01]  /*3ca0*/  @!P3 IMAD.MOV R180, RZ, RZ, -R180 ;  /* 0x000000ffffb4b224 */ /* 0x000fe200078e0ab4 */
[----:B------:R-:W-:-:S02]  /*3cb0*/  ISETP.GT.U32.AND P1, PT, R2, R186, PT ;  /* 0x000000ba0200720c */ /* 0x000fc40003f24070 */
[----:B------:R-:W-:Y:S02]  /*3cc0*/  ISETP.GT.U32.AND P4, PT, R2, R188, PT ;  /* 0x000000bc0200720c */ /* 0x000fe40003f84070 */
[----:B------:R-:W-:Y:S02]  /*3cd0*/  ISETP.GE.AND P3, PT, R6, RZ, PT ;  /* 0x000000ff0600720c */ /* 0x000fe40003f66270 */
[----:B------:R-:W-:Y:S01]  /*3ce0*/  IABS R9, R6 ;  /* 0x0000000600097213 */ /* 0x000fe20000000000 */
[----:B------:R-:W-:-:S04]  /*3cf0*/  IMAD.HI.U32 R6, R4, R11, RZ ;  /* 0x0000000b04067227 */ /* 0x000fc800078e00ff */
[----:B------:R-:W-:Y:S02]  /*3d00*/  IMAD.MOV R6, RZ, RZ, -R6 ;  /* 0x000000ffff067224 */ /* 0x000fe400078e0a06 */
[--C-:B------:R-:W-:Y:S02]  /*3d10*/  @!P1 IMAD.IADD R186, R186, 0x1, -R2.reuse ;  /* 0x00000001baba9824 */ /* 0x100fe400078e0a02 */
[----:B------:R-:W-:Y:S01]  /*3d20*/  IMAD R192, R2, R6, R11 ;  /* 0x0000000602c07224 */ /* 0x000fe200078e020b */
[----:B------:R-:W-:Y:S01]  /*3d30*/  LOP3.LUT R11, R0, 0x134, RZ, 0xfc, !PT ;  /* 0x00000134000b7812 */ /* 0x000fe200078efcff */
[----:B------:R-:W-:Y:S02]  /*3d40*/  @!P4 IMAD.IADD R188, R188, 0x1, -R2 ;  /* 0x00000001bcbcc824 */ /* 0x000fe400078e0a02 */
[----:B------:R-:W-:Y:S01]  /*3d50*/  IMAD.HI.U32 R5, R4, R9, RZ ;  /* 0x0000000904057227 */ /* 0x000fe200078e00ff */
[----:B------:R-:W-:Y:S02]  /*3d60*/  IABS R7, R11 ;  /* 0x0000000b00077213 */ /* 0x000fe40000000000 */
[C---:B------:R-:W-:Y:S01]  /*3d70*/  ISETP.GT.U32.AND P4, PT, R2.reuse, R188, PT ;  /* 0x000000bc0200720c */ /* 0x040fe20003f84070 */
[----:B------:R-:W-:Y:S01]  /*3d80*/  @!P6 IMAD.MOV R186, RZ, RZ, -R186 ;  /* 0x000000ffffbae224 */ /* 0x000fe200078e0aba */
[----:B------:R-:W-:Y:S01]  /*3d90*/  ISETP.GT.U32.AND P6, PT, R2, R192, PT ;  /* 0x000000c00200720c */ /* 0x000fe20003fc4070 */
[----:B------:R-:W-:-:S02]  /*3da0*/  IMAD.MOV R190, RZ, RZ, -R5 ;  /* 0x000000ffffbe7224 */ /* 0x000fc400078e0a05 */
[----:B------:R-:W-:-:S04]  /*3db0*/  IMAD.HI.U32 R5, R4, R13, RZ ;  /* 0x0000000d04057227 */ /* 0x000fc800078e00ff */
[----:B------:R-:W-:Y:S02]  /*3dc0*/  IMAD.MOV R5, RZ, RZ, -R5 ;  /* 0x000000ffff057224 */ /* 0x000fe400078e0a05 */
[C---:B------:R-:W-:Y:S01]  /*3dd0*/  IMAD R190, R2.reuse, R190, R9 ;  /* 0x000000be02be7224 */ /* 0x040fe200078e0209 */
[----:B------:R-:W-:Y:S01]  /*3de0*/  IABS R9, R12 ;  /* 0x0000000c00097213 */ /* 0x000fe20000000000 */
[----:B------:R-:W-:Y:S01]  /*3df0*/  IMAD R194, R2, R5, R13 ;  /* 0x0000000502c27224 */ /* 0x000fe200078e020d */
[----:B------:R-:W-:Y:S01]  /*3e00*/  LOP3.LUT R13, R0, 0x13c, RZ, 0xfc, !PT ;  /* 0x0000013c000d7812 */ /* 0x000fe200078efcff */
[--C-:B------:R-:W-:Y:S01]  /*3e10*/  @!P6 IMAD.IADD R192, R192, 0x1, -R2.reuse ;  /* 0x00000001c0c0e824 */ /* 0x100fe200078e0a02 */
[----:B------:R-:W-:Y:S01]  /*3e20*/  ISETP.GT.U32.AND P1, PT, R2, R190, PT ;  /* 0x000000be0200720c */ /* 0x000fe20003f24070 */
[----:B------:R-:W-:Y:S01]  /*3e30*/  @!P4 IMAD.IADD R188, R188, 0x1, -R2 ;  /* 0x00000001bcbcc824 */ /* 0x000fe200078e0a02 */
[----:B------:R-:W-:Y:S01]  /*3e40*/  ISETP.GT.U32.AND P4, PT, R2, R194, PT ;  /* 0x000000c20200720c */ /* 0x000fe20003f84070 */
[----:B------:R-:W-:Y:S01]  /*3e50*/  IMAD.HI.U32 R6, R4, R9, RZ ;  /* 0x0000000904067227 */ /* 0x000fe200078e00ff */
[----:B------:R-:W-:-:S02]  /*3e60*/  ISETP.GT.U32.AND P6, PT, R2, R192, PT ;  /* 0x000000c00200720c */ /* 0x000fc40003fc4070 */
[----:B------:R-:W-:Y:S01]  /*3e70*/  IABS R8, R13 ;  /* 0x0000000d00087213 */ /* 0x000fe20000000000 */
[----:B------:R-:W-:-:S04]  /*3e80*/  IMAD.HI.U32 R5, R4, R7, RZ ;  /* 0x0000000704057227 */ /* 0x000fc800078e00ff */
[----:B------:R-:W-:Y:S02]  /*3e90*/  IMAD.MOV R6, RZ, RZ, -R6 ;  /* 0x000000ffff067224 */ /* 0x000fe400078e0a06 */
[----:B------:R-:W-:Y:S02]  /*3ea0*/  IMAD.MOV R5, RZ, RZ, -R5 ;  /* 0x000000ffff057224 */ /* 0x000fe400078e0a05 */
[--C-:B------:R-:W-:Y:S02]  /*3eb0*/  @!P1 IMAD.IADD R190, R190, 0x1, -R2.reuse ;  /* 0x00000001bebe9824 */ /* 0x100fe400078e0a02 */
[----:B------:R-:W-:Y:S02]  /*3ec0*/  IMAD R198, R2, R6, R9 ;  /* 0x0000000602c67224 */ /* 0x000fe400078e0209 */
[----:B------:R-:W-:Y:S01]  /*3ed0*/  @!P4 IMAD.IADD R194, R194, 0x1, -R2 ;  /* 0x00000001c2c2c824 */ /* 0x000fe200078e0a02 */
[C---:B------:R-:W-:Y:S01]  /*3ee0*/  ISETP.GT.U32.AND P1, PT, R2.reuse, R190, PT ;  /* 0x000000be0200720c */ /* 0x040fe20003f24070 */
[----:B------:R-:W-:Y:S01]  /*3ef0*/  IMAD R196, R2, R5, R7 ;  /* 0x0000000502c47224 */ /* 0x000fe200078e0207 */
[----:B------:R-:W-:Y:S01]  /*3f00*/  ISETP.GE.AND P4, PT, R11, RZ, PT ;  /* 0x000000ff0b00720c */ /* 0x000fe20003f86270 */
[----:B------:R-:W-:Y:S01]  /*3f10*/  IMAD.MOV.U32 R7, RZ, RZ, R8 ;  /* 0x000000ffff077224 */ /* 0x000fe200078e0008 */
[----:B------:R-:W-:Y:S01]  /*3f20*/  LOP3.LUT R8, R0, 0x144, RZ, 0xfc, !PT ;  /* 0x0000014400087812 */ /* 0x000fe200078efcff */
[----:B------:R-:W-:Y:S01]  /*3f30*/  @!P6 IMAD.IADD R192, R192, 0x1, -R2 ;  /* 0x00000001c0c0e824 */ /* 0x000fe200078e0a02 */
[C---:B------:R-:W-:Y:S01]  /*3f40*/  ISETP.GT.U32.AND P6, PT, R2.reuse, R198, PT ;  /* 0x000000c60200720c */ /* 0x040fe20003fc4070 */
[----:B------:R-:W-:Y:S01]  /*3f50*/  @!P2 IMAD.MOV R188, RZ, RZ, -R188 ;  /* 0x000000ffffbca224 */ /* 0x000fe200078e0abc */
[----:B------:R-:W-:Y:S01]  /*3f60*/  ISETP.GT.U32.AND P2, PT, R2, R194, PT ;  /* 0x000000c20200720c */ /* 0x000fe20003f44070 */
[----:B------:R-:W-:Y:S01]  /*3f70*/  IMAD.MOV.U32 R9, RZ, RZ, R10 ;  /* 0x000000ffff097224 */ /* 0x000fe200078e000a */
[----:B------:R-:W-:Y:S01]  /*3f80*/  IABS R11, R8 ;  /* 0x00000008000b7213 */ /* 0x000fe20000000000 */
[----:B------:R-:W-:Y:S01]  /*3f90*/  IMAD.HI.U32 R5, R4, R7, RZ ;  /* 0x0000000704057227 */ /* 0x000fe200078e00ff */
[----:B------:R-:W-:-:S03]  /*3fa0*/  LOP3.LUT R10, R0, 0x14c, RZ, 0xfc, !PT ;  /* 0x0000014c000a7812 */ /* 0x000fc600078efcff */
[----:B------:R-:W-:-:S04]  /*3fb0*/  IMAD.HI.U32 R6, R4, R9, RZ ;  /* 0x0000000904067227 */ /* 0x000fc800078e00ff */
[----:B------:R-:W-:Y:S02]  /*3fc0*/  IMAD.MOV R5, RZ, RZ, -R5 ;  /* 0x000000ffff057224 */ /* 0x000fe400078e0a05 */
[----:B------:R-:W-:Y:S02]  /*3fd0*/  IMAD.MOV R6, RZ, RZ, -R6 ;  /* 0x000000ffff067224 */ /* 0x000fe400078e0a06 */
[----:B------:R-:W-:Y:S02]  /*3fe0*/  IMAD R200, R2, R5, R7 ;  /* 0x0000000502c87224 */ /* 0x000fe400078e0207 */
[--C-:B------:R-:W-:Y:S01]  /*3ff0*/  @!P1 IMAD.IADD R190, R190, 0x1, -R2.reuse ;  /* 0x00000001bebe9824 */ /* 0x100fe200078e0a02 */
[C---:B------:R-:W-:Y:S01]  /*4000*/  ISETP.GT.U32.AND P1, PT, R2.reuse, R196, PT ;  /* 0x000000c40200720c */ /* 0x040fe20003f24070 */
[----:B------:R-:W-:Y:S01]  /*4010*/  IMAD R202, R2, R6, R9 ;  /* 0x0000000602ca7224 */ /* 0x000fe200078e0209 */
[----:B------:R-:W-:Y:S01]  /*4020*/  LOP3.LUT R6, R0, 0x148, RZ, 0xfc, !PT ;  /* 0x0000014800067812 */ /* 0x000fe200078efcff */
[--C-:B------:R-:W-:Y:S01]  /*4030*/  @!P6 IMAD.IADD R198, R198, 0x1, -R2.reuse ;  /* 0x00000001c6c6e824 */ /* 0x100fe200078e0a02 */
[----:B------:R-:W-:Y:S01]  /*4040*/  IABS R9, R10 ;  /* 0x0000000a00097213 */ /* 0x000fe20000000000 */
[----:B------:R-:W-:Y:S01]  /*4050*/  @!P2 IMAD.IADD R194, R194, 0x1, -R2 ;  /* 0x00000001c2c2a824 */ /* 0x000fe200078e0a02 */
[----:B------:R-:W-:Y:S01]  /*4060*/  ISETP.GT.U32.AND P2, PT, R2, R200, PT ;  /* 0x000000c80200720c */ /* 0x000fe20003f44070 */
[----:B------:R-:W-:Y:S01]  /*4070*/  IMAD.HI.U32 R5, R4, R11, RZ ;  /* 0x0000000b04057227 */ /* 0x000fe200078e00ff */
[----:B------:R-:W-:-:S02]  /*4080*/  ISETP.GT.U32.AND P6, PT, R2, R198, PT ;  /* 0x000000c60200720c */ /* 0x000fc40003fc4070 */
[----:B------:R-:W-:Y:S01]  /*4090*/  IABS R7, R6 ;  /* 0x0000000600077213 */ /* 0x000fe20000000000 */
[----:B------:R-:W-:Y:S01]  /*40a0*/  @!P5 IMAD.MOV R194, RZ, RZ, -R194 ;  /* 0x000000ffffc2d224 */ /* 0x000fe200078e0ac2 */
[----:B------:R-:W-:Y:S01]  /*40b0*/  ISETP.GT.U32.AND P5, PT, R2, R202, PT ;  /* 0x000000ca0200720c */ /* 0x000fe20003fa4070 */
[----:B------:R-:W-:Y:S02]  /*40c0*/  IMAD.MOV R5, RZ, RZ, -R5 ;  /* 0x000000ffff057224 */ /* 0x000fe400078e0a05 */
[--C-:B------:R-:W-:Y:S01]  /*40d0*/  @!P1 IMAD.IADD R196, R196, 0x1, -R2.reuse ;  /* 0x00000001c4c49824 */ /* 0x100fe200078e0a02 */
[----:B------:R-:W-:Y:S01]  /*40e0*/  ISETP.GE.AND P1, PT, R12, RZ, PT ;  /* 0x000000ff0c00720c */ /* 0x000fe20003f26270 */
[----:B------:R-:W-:Y:S01]  /*40f0*/  IMAD R204, R2, R5, R11 ;  /* 0x0000000502cc7224 */ /* 0x000fe200078e020b */
[----:B------:R-:W-:Y:S01]  /*4100*/  LOP3.LUT R12, R0, 0x154, RZ, 0xfc, !PT ;  /* 0x00000154000c7812 */ /* 0x000fe200078efcff */
[----:B------:R-:W-:Y:S01]  /*4110*/  @!P2 IMAD.IADD R200, R200, 0x1, -R2 ;  /* 0x00000001c8c8a824 */ /* 0x000fe200078e0a02 */
[----:B------:R-:W-:Y:S01]  /*4120*/  ISETP.GE.AND P2, PT, R8, RZ, PT ;  /* 0x000000ff0800720c */ /* 0x000fe20003f46270 */
[----:B------:R-:W-:Y:S01]  /*4130*/  @!P3 IMAD.MOV R190, RZ, RZ, -R190 ;  /* 0x000000ffffbeb224 */ /* 0x000fe200078e0abe */
[----:B------:R-:W-:Y:S01]  /*4140*/  ISETP.GT.U32.AND P3, PT, R2, R196, PT ;  /* 0x000000c40200720c */ /* 0x000fe20003f64070 */
[--C-:B------:R-:W-:Y:S01]  /*4150*/  @!P6 IMAD.IADD R198, R198, 0x1, -R2.reuse ;  /* 0x00000001c6c6e824 */ /* 0x100fe200078e0a02 */
[----:B------:R-:W-:Y:S01]  /*4160*/  ISETP.GT.U32.AND P6, PT, R2, R204, PT ;  /* 0x000000cc0200720c */ /* 0x000fe20003fc4070 */
[----:B------:R-:W-:Y:S01]  /*4170*/  @!P5 IMAD.IADD R202, R202, 0x1, -R2 ;  /* 0x00000001cacad824 */ /* 0x000fe200078e0a02 */
[----:B------:R-:W-:Y:S01]  /*4180*/  ISETP.GT.U32.AND P5, PT, R2, R200, PT ;  /* 0x000000c80200720c */ /* 0x000fe20003fa4070 */
[----:B------:R-:W-:Y:S01]  /*4190*/  IMAD.HI.U32 R5, R4, R7, RZ ;  /* 0x0000000704057227 */ /* 0x000fe200078e00ff */
[----:B------:R-:W-:-:S02]  /*41a0*/  LOP3.LUT R8, R0, 0x150, RZ, 0xfc, !PT ;  /* 0x0000015000087812 */ /* 0x000fc400078efcff */
[----:B------:R-:W-:Y:S01]  /*41b0*/  IABS R11, R12 ;  /* 0x0000000c000b7213 */ /* 0x000fe20000000000 */
[----:B------:R-:W-:Y:S02]  /*41c0*/  IMAD.MOV R206, RZ, RZ, -R5 ;  /* 0x000000ffffce7224 */ /* 0x000fe400078e0a05 */
[----:B------:R-:W-:-:S04]  /*41d0*/  IMAD.HI.U32 R5, R4, R9, RZ ;  /* 0x0000000904057227 */ /* 0x000fc800078e00ff */
[----:B------:R-:W-:Y:S01]  /*41e0*/  IMAD R206, R2, R206, R7 ;  /* 0x000000ce02ce7224 */ /* 0x000fe200078e0207 */
[----:B------:R-:W-:Y:S01]  /*41f0*/  IABS R7, R8 ;  /* 0x0000000800077213 */ /* 0x000fe20000000000 */
[--C-:B------:R-:W-:Y:S01]  /*4200*/  @!P3 IMAD.IADD R196, R196, 0x1, -R2.reuse ;  /* 0x00000001c4c4b824 */ /* 0x100fe200078e0a02 */
[----:B------:R-:W-:Y:S01]  /*4210*/  ISETP.GE.AND P3, PT, R15, RZ, PT ;  /* 0x000000ff0f00720c */ /* 0x000fe20003f66270 */
[--C-:B------:R-:W-:Y:S01]  /*4220*/  @!P6 IMAD.IADD R204, R204, 0x1, -R2.reuse ;  /* 0x00000001cccce824 */ /* 0x100fe200078e0a02 */
[----:B------:R-:W-:Y:S01]  /*4230*/  ISETP.GT.U32.AND P6, PT, R2, R202, PT ;  /* 0x000000ca0200720c */ /* 0x000fe20003fc4070 */
[----:B------:R-:W-:Y:S01]  /*4240*/  @!P5 IMAD.IADD R200, R200, 0x1, -R2 ;  /* 0x00000001c8c8d824 */ /* 0x000fe200078e0a02 */
[C---:B------:R-:W-:Y:S01]  /*4250*/  ISETP.GT.U32.AND P5, PT, R2.reuse, R206, PT ;  /* 0x000000ce0200720c */ /* 0x040fe20003fa4070 */
[----:B------:R-:W-:Y:S01]  /*4260*/  @!P4 IMAD.MOV R196, RZ, RZ, -R196 ;  /* 0x000000ffffc4c224 */ /* 0x000fe200078e0ac4 */
[----:B------:R-:W-:Y:S01]  /*4270*/  ISETP.GT.U32.AND P4, PT, R2, R204, PT ;  /* 0x000000cc0200720c */ /* 0x000fe20003f84070 */
[----:B------:R-:W-:Y:S01]  /*4280*/  IMAD.MOV R5, RZ, RZ, -R5 ;  /* 0x000000ffff057224 */ /* 0x000fe200078e0a05 */
[----:B------:R-:W-:Y:S01]  /*4290*/  LOP3.LUT R15, R0, 0x178, RZ, 0xfc, !PT ;  /* 0x00000178000f7812 */ /* 0x000fe200078efcff */
[----:B------:R-:W-:Y:S01]  /*42a0*/  @!P0 IMAD.MOV R192, RZ, RZ, -R192 ;  /* 0x000000ffffc08224 */ /* 0x000fe200078e0ac0 */
[----:B------:R-:W-:Y:S01]  /*42b0*/  ISETP.GE.AND P0, PT, R13, RZ, PT ;  /* 0x000000ff0d00720c */ /* 0x000fe20003f06270 */
[----:B------:R-:W-:Y:S01]  /*42c0*/  IMAD R208, R2, R5, R9 ;  /* 0x0000000502d07224 */ /* 0x000fe200078e0209 */
[----:B------:R-:W-:Y:S01]  /*42d0*/  LOP3.LUT R13, R0, 0x158, RZ, 0xfc, !PT ;  /* 0x00000158000d7812 */ /* 0x000fe200078efcff */
[----:B------:R-:W-:-:S04]  /*42e0*/  IMAD.HI.U32 R5, R4, R7, RZ ;  /* 0x0000000704057227 */ /* 0x000fc800078e00ff */
[----:B------:R-:W-:Y:S02]  /*42f0*/  IMAD.MOV R5, RZ, RZ, -R5 ;  /* 0x000000ffff057224 */ /* 0x000fe400078e0a05 */
[--C-:B------:R-:W-:Y:S01]  /*4300*/  @!P5 IMAD.IADD R206, R206, 0x1, -R2.reuse ;  /* 0x00000001ceced824 */ /* 0x100fe200078e0a02 */
[----:B------:R-:W-:Y:S01]  /*4310*/  ISETP.GE.AND P5, PT, R10, RZ, PT ;  /* 0x000000ff0a00720c */ /* 0x000fe20003fa6270 */
[----:B------:R-:W-:Y:S01]  /*4320*/  @!P4 IMAD.IADD R204, R204, 0x1, -R2 ;  /* 0x00000001ccccc824 */ /* 0x000fe200078e0a02 */
[C---:B------:R-:W-:Y:S01]  /*4330*/  ISETP.GT.U32.AND P4, PT, R2.reuse, R208, PT ;  /* 0x000000d00200720c */ /* 0x040fe20003f84070 */
[C---:B------:R-:W-:Y:S01]  /*4340*/  IMAD R210, R2.reuse, R5, R7 ;  /* 0x0000000502d27224 */ /* 0x040fe200078e0207 */
[----:B------:R-:W-:Y:S01]  /*4350*/  IABS R7, R13 ;  /* 0x0000000d00077213 */ /* 0x000fe20000000000 */
[----:B------:R-:W-:Y:S01]  /*4360*/  @!P1 IMAD.MOV R198, RZ, RZ, -R198 ;  /* 0x000000ffffc69224 */ /* 0x000fe200078e0ac6 */
[----:B------:R-:W-:Y:S01]  /*4370*/  ISETP.GT.U32.AND P1, PT, R2, R206, PT ;  /* 0x000000ce0200720c */ /* 0x000fe20003f24070 */
[----:B------:R-:W-:Y:S01]  /*4380*/  @!P6 IMAD.IADD R202, R202, 0x1, -R2 ;  /* 0x00000001cacae824 */ /* 0x000fe200078e0a02 */
[----:B------:R-:W-:Y:S01]  /*4390*/  ISETP.GE.AND P6, PT, R6, RZ, PT ;  /* 0x000000ff0600720c */ /* 0x000fe20003fc6270 */
[----:B------:R-:W-:Y:S01]  /*43a0*/  IMAD.HI.U32 R5, R4, R7, RZ ;  /* 0x0000000704057227 */ /* 0x000fe200078e00ff */
[----:B------:R-:W-:-:S03]  /*43b0*/  LOP3.LUT R10, R0, 0x15c, RZ, 0xfc, !PT ;  /* 0x0000015c000a7812 */ /* 0x000fc600078efcff */
[----:B------:R-:W-:Y:S01]  /*43c0*/  IMAD.HI.U32 R6, R4, R11, RZ ;  /* 0x0000000b04067227 */ /* 0x000fe200078e00ff */
[----:B------:R-:W-:-:S03]  /*43d0*/  IABS R9, R10 ;  /* 0x0000000a00097213 */ /* 0x000fc60000000000 */
[----:B------:R-:W-:Y:S02]  /*43e0*/  IMAD.MOV R5, RZ, RZ, -R5 ;  /* 0x000000ffff057224 */ /* 0x000fe400078e0a05 */
[----:B------:R-:W-:Y:S02]  /*43f0*/  IMAD.MOV R6, RZ, RZ, -R6 ;  /* 0x000000ffff067224 */ /* 0x000fe400078e0a06 */
[--C-:B------:R-:W-:Y:S01]  /*4400*/  @!P4 IMAD.IADD R208, R208, 0x1, -R2.reuse ;  /* 0x00000001d0d0c824 */ /* 0x100fe200078e0a02 */
[----:B------:R-:W-:Y:S01]  /*4410*/  ISETP.GT.U32.AND P4, PT, R2, R210, PT ;  /* 0x000000d20200720c */ /* 0x000fe20003f84070 */
[----:B------:R-:W-:Y:S01]  /*4420*/  @!P1 IMAD.IADD R206, R206, 0x1, -R2 ;  /* 0x00000001cece9824 */ /* 0x000fe200078e0a02 */
[----:B------:R-:W-:Y:S01]  /*4430*/  ISETP.GE.AND P1, PT, R12, RZ, PT ;  /* 0x000000ff0c00720c */ /* 0x000fe20003f26270 */
[----:B------:R-:W-:Y:S01]  /*4440*/  IMAD R214, R2, R5, R7 ;  /* 0x0000000502d67224 */ /* 0x000fe200078e0207 */
[----:B------:R-:W-:Y:S01]  /*4450*/  LOP3.LUT R12, R0, 0x170, RZ, 0xfc, !PT ;  /* 0x00000170000c7812 */ /* 0x000fe200078efcff */
[----:B------:R-:W-:Y:S01]  /*4460*/  IMAD R212, R2, R6, R11 ;  /* 0x0000000602d47224 */ /* 0x000fe200078e020b */
[----:B------:R-:W-:Y:S01]  /*4470*/  LOP3.LUT R11, R0, 0x164, RZ, 0xfc, !PT ;  /* 0x00000164000b7812 */ /* 0x000fe200078efcff */
[----:B------:R-:W-:Y:S01]  /*4480*/  @!P6 IMAD.MOV R206, RZ, RZ, -R206 ;  /* 0x000000ffffcee224 */ /* 0x000fe200078e0ace */
[----:B------:R-:W-:Y:S01]  /*4490*/  ISETP.GT.U32.AND P6, PT, R2, R214, PT ;  /* 0x000000d60200720c */ /* 0x000fe20003fc4070 */
[----:B------:R-:W-:-:S04]  /*44a0*/  IMAD.HI.U32 R6, R4, R9, RZ ;  /* 0x0000000904067227 */ /* 0x000fc800078e00ff */
[----:B------:R-:W-:Y:S01]  /*44b0*/  @!P0 IMAD.MOV R200, RZ, RZ, -R200 ;  /* 0x000000ffffc88224 */ /* 0x000fe200078e0ac8 */
[C---:B------:R-:W-:Y:S01]  /*44c0*/  ISETP.GT.U32.AND P0, PT, R2.reuse, R208, PT ;  /* 0x000000d00200720c */ /* 0x040fe20003f04070 */
[----:B------:R-:W-:Y:S01]  /*44d0*/  @!P3 IMAD.MOV R202, RZ, RZ, -R202 ;  /* 0x000000ffffcab224 */ /* 0x000fe200078e0aca */
[----:B------:R-:W-:Y:S01]  /*44e0*/  ISETP.GT.U32.AND P3, PT, R2, R212, PT ;  /* 0x000000d40200720c */ /* 0x000fe20003f64070 */
[----:B------:R-:W-:Y:S02]  /*44f0*/  IMAD.MOV R6, RZ, RZ, -R6 ;  /* 0x000000ffff067224 */ /* 0x000fe400078e0a06 */
[--C-:B------:R-:W-:Y:S02]  /*4500*/  @!P4 IMAD.IADD R210, R210, 0x1, -R2.reuse ;  /* 0x00000001d2d2c824 */ /* 0x100fe400078e0a02 */
[----:B------:R-:W-:Y:S01]  /*4510*/  IMAD R216, R2, R6, R9 ;  /* 0x0000000602d87224 */ /* 0x000fe200078e0209 */
[----:B------:R-:W-:Y:S01]  /*4520*/  LOP3.LUT R6, R0, 0x160, RZ, 0xfc, !PT ;  /* 0x0000016000067812 */ /* 0x000fe200078efcff */
[----:B------:R-:W-:Y:S01]  /*4530*/  @!P6 IMAD.IADD R214, R214, 0x1, -R2 ;  /* 0x00000001d6d6e824 */ /* 0x000fe200078e0a02 */
[----:B------:R-:W-:Y:S01]  /*4540*/  ISETP.GT.U32.AND P4, PT, R2, R210, PT ;  /* 0x000000d20200720c */ /* 0x000fe20003f84070 */
[----:B------:R-:W-:Y:S01]  /*4550*/  @!P2 IMAD.MOV R204, RZ, RZ, -R204 ;  /* 0x000000ffffcca224 */ /* 0x000fe200078e0acc */
[----:B------:R-:W-:Y:S01]  /*4560*/  IABS R7, R6 ;  /* 0x0000000600077213 */ /* 0x000fe20000000000 */
[--C-:B------:R-:W-:Y:S01]  /*4570*/  @!P0 IMAD.IADD R208, R208, 0x1, -R2.reuse ;  /* 0x00000001d0d08824 */ /* 0x100fe200078e0a02 */
[----:B------:R-:W-:Y:S01]  /*4580*/  ISETP.GT.U32.AND P6, PT, R2, R214, PT ;  /* 0x000000d60200720c */ /* 0x000fe20003fc4070 */
[----:B------:R-:W-:Y:S01]  /*4590*/  @!P3 IMAD.IADD R212, R212, 0x1, -R2 ;  /* 0x00000001d4d4b824 */ /* 0x000fe200078e0a02 */
[----:B------:R-:W-:Y:S01]  /*45a0*/  ISETP.GE.AND P2, PT, R8, RZ, PT ;  /* 0x000000ff0800720c */ /* 0x000fe20003f46270 */
[----:B------:R-:W-:Y:S01]  /*45b0*/  IMAD.HI.U32 R5, R4, R7, RZ ;  /* 0x0000000704057227 */ /* 0x000fe200078e00ff */
[----:B------:R-:W-:-:S02]  /*45c0*/  IABS R9, R11 ;  /* 0x0000000b00097213 */ /* 0x000fc40000000000 */
[C---:B------:R-:W-:Y:S01]  /*45d0*/  ISETP.GT.U32.AND P3, PT, R2.reuse, R212, PT ;  /* 0x000000d40200720c */ /* 0x040fe20003f64070 */
[----:B------:R-:W-:Y:S01]  /*45e0*/  @!P5 IMAD.MOV R208, RZ, RZ, -R208 ;  /* 0x000000ffffd0d224 */ /* 0x000fe200078e0ad0 */
[----:B------:R-:W-:Y:S01]  /*45f0*/  ISETP.GT.U32.AND P5, PT, R2, R216, PT ;  /* 0x000000d80200720c */ /* 0x000fe20003fa4070 */
[----:B------:R-:W-:Y:S01]  /*4600*/  IMAD.MOV R5, RZ, RZ, -R5 ;  /* 0x000000ffff057224 */ /* 0x000fe200078e0a05 */
[----:B------:R-:W-:Y:S01]  /*4610*/  ISETP.GE.AND P0, PT, R13, RZ, PT ;  /* 0x000000ff0d00720c */ /* 0x000fe20003f06270 */
[--C-:B------:R-:W-:Y:S01]  /*4620*/  @!P4 IMAD.IADD R210, R210, 0x1, -R2.reuse ;  /* 0x00000001d2d2c824 */ /* 0x100fe200078e0a02 */
[----:B------:R-:W-:Y:S01]  /*4630*/  ISETP.GE.AND P4, PT, R10, RZ, PT ;  /* 0x000000ff0a00720c */ /* 0x000fe20003f86270 */
[----:B------:R-:W-:Y:S01]  /*4640*/  IMAD R218, R2, R5, R7 ;  /* 0x0000000502da7224 */ /* 0x000fe200078e0207 */
[----:B------:R-:W-:Y:S01]  /*4650*/  LOP3.LUT R10, R0, 0x168, RZ, 0xfc, !PT ;  /* 0x00000168000a7812 */ /* 0x000fe200078efcff */
[----:B------:R-:W-:Y:S01]  /*4660*/  @!P6 IMAD.IADD R214, R214, 0x1, -R2 ;  /* 0x00000001d6d6e824 */ /* 0x000fe200078e0a02 */
[----:B------:R-:W-:Y:S01]  /*4670*/  LOP3.LUT R13, R0, 0x174, RZ, 0xfc, !PT ;  /* 0x00000174000d7812 */ /* 0x000fe200078efcff */
[----:B------:R-:W-:Y:S01]  /*4680*/  @!P2 IMAD.MOV R210, RZ, RZ, -R210 ;  /* 0x000000ffffd2a224 */ /* 0x000fe200078e0ad2 */
[----:B------:R-:W-:Y:S01]  /*4690*/  ISETP.GT.U32.AND P6, PT, R2, R218, PT ;  /* 0x000000da0200720c */ /* 0x000fe20003fc4070 */
[--C-:B------:R-:W-:Y:S01]  /*46a0*/  @!P3 IMAD.IADD R212, R212, 0x1, -R2.reuse ;  /* 0x00000001d4d4b824 */ /* 0x100fe200078e0a02 */
[----:B------:R-:W-:Y:S01]  /*46b0*/  IABS R8, R10 ;  /* 0x0000000a00087213 */ /* 0x000fe20000000000 */
[----:B------:R-:W-:Y:S01]  /*46c0*/  @!P5 IMAD.IADD R216, R216, 0x1, -R2 ;  /* 0x00000001d8d8d824 */ /* 0x000fe200078e0a02 */
[----:B------:R-:W-:Y:S01]  /*46d0*/  ISETP.GE.AND P3, PT, R6, RZ, PT ;  /* 0x000000ff0600720c */ /* 0x000fe20003f66270 */
[----:B------:R-:W-:Y:S01]  /*46e0*/  IMAD.HI.U32 R6, R4, R9, RZ ;  /* 0x0000000904067227 */ /* 0x000fe200078e00ff */
[----:B------:R-:W-:-:S02]  /*46f0*/  ISETP.GE.AND P2, PT, R11, RZ, PT ;  /* 0x000000ff0b00720c */ /* 0x000fc40003f46270 */
[----:B------:R-:W-:Y:S01]  /*4700*/  ISETP.GT.U32.AND P5, PT, R2, R216, PT ;  /* 0x000000d80200720c */ /* 0x000fe20003fa4070 */
[----:B------:R-:W-:Y:S01]  /*4710*/  IMAD.MOV.U32 R7, RZ, RZ, R8 ;  /* 0x000000ffff077224 */ /* 0x000fe200078e0008 */
[----:B------:R-:W-:Y:S01]  /*4720*/  LOP3.LUT R8, R0, 0x16c, RZ, 0xfc, !PT ;  /* 0x0000016c00087812 */ /* 0x000fe200078efcff */
[----:B------:R-:W-:Y:S01]  /*4730*/  IMAD.MOV R6, RZ, RZ, -R6 ;  /* 0x000000ffff067224 */ /* 0x000fe200078e0a06 */
[----:B------:R-:W-:Y:S01]  /*4740*/  IABS R11, R12 ;  /* 0x0000000c000b7213 */ /* 0x000fe20000000000 */
[----:B------:R-:W-:-:S04]  /*4750*/  IMAD.HI.U32 R5, R4, R7, RZ ;  /* 0x0000000704057227 */ /* 0x000fc800078e00ff */
[----:B------:R-:W-:Y:S01]  /*4760*/  IMAD R220, R2, R6, R9 ;  /* 0x0000000602dc7224 */ /* 0x000fe200078e0209 */
[----:B------:R-:W-:Y:S01]  /*4770*/  IABS R9, R8 ;  /* 0x0000000800097213 */ /* 0x000fe20000000000 */
[----:B------:R-:W-:Y:S02]  /*4780*/  @!P6 IMAD.IADD R218, R218, 0x1, -R2 ;  /* 0x00000001dadae824 */ /* 0x000fe400078e0a02 */
[----:B------:R-:W-:Y:S02]  /*4790*/  IMAD.MOV R5, RZ, RZ, -R5 ;  /* 0x000000ffff057224 */ /* 0x000fe400078e0a05 */
[----:B------:R-:W-:Y:S01]  /*47a0*/  @!P1 IMAD.MOV R212, RZ, RZ, -R212 ;  /* 0x000000ffffd49224 */ /* 0x000fe200078e0ad4 */
[C---:B------:R-:W-:Y:S01]  /*47b0*/  ISETP.GT.U32.AND P1, PT, R2.reuse, R218, PT ;  /* 0x000000da0200720c */ /* 0x040fe20003f24070 */
[----:B------:R-:W-:Y:S01]  /*47c0*/  IMAD R224, R2, R5, R7 ;  /* 0x0000000502e07224 */ /* 0x000fe200078e0207 */
[----:B------:R-:W-:Y:S01]  /*47d0*/  IABS R7, R13 ;  /* 0x0000000d00077213 */ /* 0x000fe20000000000 */
[----:B------:R-:W-:-:S03]  /*47e0*/  IMAD.HI.U32 R5, R4, R9, RZ ;  /* 0x0000000904057227 */ /* 0x000fc600078e00ff */
[----:B------:R-:W-:Y:S01]  /*47f0*/  ISETP.GT.U32.AND P6, PT, R2, R224, PT ;  /* 0x000000e00200720c */ /* 0x000fe20003fc4070 */
[----:B------:R-:W-:Y:S01]  /*4800*/  @!P5 IMAD.IADD R216, R216, 0x1, -R2 ;  /* 0x00000001d8d8d824 */ /* 0x000fe200078e0a02 */
[----:B------:R-:W-:Y:S01]  /*4810*/  ISETP.GT.U32.AND P5, PT, R2, R220, PT ;  /* 0x000000dc0200720c */ /* 0x000fe20003fa4070 */
[----:B------:R-:W-:-:S04]  /*4820*/  IMAD.HI.U32 R6, R4, R11, RZ ;  /* 0x0000000b04067227 */ /* 0x000fc800078e00ff */
[----:B------:R-:W-:Y:S02]  /*4830*/  IMAD.MOV R5, RZ, RZ, -R5 ;  /* 0x000000ffff057224 */ /* 0x000fe400078e0a05 */
[----:B------:R-:W-:Y:S02]  /*4840*/  IMAD.MOV R6, RZ, RZ, -R6 ;  /* 0x000000ffff067224 */ /* 0x000fe400078e0a06 */
[C---:B------:R-:W-:Y:S01]  /*4850*/  IMAD R226, R2.reuse, R5, R9 ;  /* 0x0000000502e27224 */ /* 0x040fe200078e0209 */
[----:B------:R-:W-:Y:S01]  /*4860*/  IABS R9, R15 ;  /* 0x0000000f00097213 */ /* 0x000fe20000000000 */
[----:B------:R-:W-:Y:S02]  /*4870*/  IMAD R228, R2, R6, R11 ;  /* 0x0000000602e47224 */ /* 0x000fe400078e020b */
[--C-:B------:R-:W-:Y:S01]  /*4880*/  @!P1 IMAD.IADD R218, R218, 0x1, -R2.reuse ;  /* 0x00000001dada9824 */ /* 0x100fe200078e0a02 */
[----:B------:R-:W-:Y:S01]  /*4890*/  ISETP.GT.U32.AND P1, PT, R2, R226, PT ;  /* 0x000000e20200720c */ /* 0x000fe20003f24070 */
[----:B------:R-:W-:Y:S01]  /*48a0*/  @!P5 IMAD.IADD R220, R220, 0x1, -R2 ;  /* 0x00000001dcdcd824 */ /* 0x000fe200078e0a02 */
[----:B------:R-:W-:Y:S01]  /*48b0*/  ISETP.GE.AND P5, PT, R10, RZ, PT ;  /* 0x000000ff0a00720c */ /* 0x000fe20003fa6270 */
[----:B------:R-:W-:Y:S01]  /*48c0*/  @!P4 IMAD.MOV R216, RZ, RZ, -R216 ;  /* 0x000000ffffd8c224 */ /* 0x000fe200078e0ad8 */
[C---:B------:R-:W-:Y:S01]  /*48d0*/  ISETP.GT.U32.AND P4, PT, R2.reuse, R228, PT ;  /* 0x000000e40200720c */ /* 0x040fe20003f84070 */
[----:B------:R-:W-:Y:S01]  /*48e0*/  @!P0 IMAD.MOV R214, RZ, RZ, -R214 ;  /* 0x000000ffffd68224 */ /* 0x000fe200078e0ad6 */
[----:B------:R-:W-:Y:S01]  /*48f0*/  ISETP.GT.U32.AND P0, PT, R2, R220, PT ;  /* 0x000000dc0200720c */ /* 0x000fe20003f04070 */
[----:B------:R-:W-:Y:S01]  /*4900*/  IMAD.HI.U32 R5, R4, R7, RZ ;  /* 0x0000000704057227 */ /* 0x000fe200078e00ff */
[----:B------:R-:W-:-:S03]  /*4910*/  LOP3.LUT R10, R0, 0x184, RZ, 0xfc, !PT ;  /* 0x00000184000a7812 */ /* 0x000fc600078efcff */
[----:B------:R-:W-:Y:S02]  /*4920*/  IMAD.MOV R5, RZ, RZ, -R5 ;  /* 0x000000ffff057224 */ /* 0x000fe400078e0a05 */
[--C-:B------:R-:W-:Y:S01]  /*4930*/  @!P1 IMAD.IADD R226, R226, 0x1, -R2.reuse ;  /* 0x00000001e2e29824 */ /* 0x100fe200078e0a02 */
[----:B------:R-:W-:Y:S01]  /*4940*/  ISETP.GE.AND P1, PT, R13, RZ, PT ;  /* 0x000000ff0d00720c */ /* 0x000fe20003f26270 */
[----:B------:R-:W-:Y:S01]  /*4950*/  IMAD R230, R2, R5, R7 ;  /* 0x0000000502e67224 */ /* 0x000fe200078e0207 */
[----:B------:R-:W-:Y:S01]  /*4960*/  LOP3.LUT R13, R0, 0x194, RZ, 0xfc, !PT ;  /* 0x00000194000d7812 */ /* 0x000fe200078efcff */
[----:B------:R-:W-:Y:S01]  /*4970*/  @!P4 IMAD.IADD R228, R228, 0x1, -R2 ;  /* 0x00000001e4e4c824 */ /* 0x000fe200078e0a02 */
[----:B------:R-:W-:Y:S01]  /*4980*/  ISETP.GT.U32.AND P4, PT, R2, R226, PT ;  /* 0x000000e20200720c */ /* 0x000fe20003f84070 */
[----:B------:R-:W-:-:S04]  /*4990*/  IMAD.HI.U32 R5, R4, R9, RZ ;  /* 0x0000000904057227 */ /* 0x000fc800078e00ff */
[--C-:B------:R-:W-:Y:S01]  /*49a0*/  @!P0 IMAD.IADD R220, R220, 0x1, -R2.reuse ;  /* 0x00000001dcdc8824 */ /* 0x100fe200078e0a02 */
[----:B------:R-:W-:Y:S01]  /*49b0*/  ISETP.GT.U32.AND P0, PT, R2, R230, PT ;  /* 0x000000e60200720c */ /* 0x000fe20003f04070 */
[----:B------:R-:W-:Y:S02]  /*49c0*/  IMAD.MOV R5, RZ, RZ, -R5 ;  /* 0x000000ffff057224 */ /* 0x000fe400078e0a05 */
[----:B------:R-:W-:Y:S02]  /*49d0*/  @!P6 IMAD.IADD R224, R224, 0x1, -R2 ;  /* 0x00000001e0e0e824 */ /* 0x000fe400078e0a02 */
[----:B------:R-:W-:Y:S01]  /*49e0*/  IMAD R232, R2, R5, R9 ;  /* 0x0000000502e87224 */ /* 0x000fe200078e0209 */
[----:B------:R-:W-:Y:S01]  /*49f0*/  LOP3.LUT R5, R0, 0x17c, RZ, 0xfc, !PT ;  /* 0x0000017c00057812 */ /* 0x000fe200078efcff */
[----:B------:R-:W-:Y:S01]  /*4a00*/  @!P2 IMAD.MOV R220, RZ, RZ, -R220 ;  /* 0x000000ffffdca224 */ /* 0x000fe200078e0adc */
[----:B------:R-:W-:Y:S01]  /*4a10*/  ISETP.GT.U32.AND P6, PT, R2, R224, PT ;  /* 0x000000e00200720c */ /* 0x000fe20003fc4070 */
[----:B------:R-:W-:Y:S01]  /*4a20*/  @!P4 IMAD.IADD R226, R226, 0x1, -R2 ;  /* 0x00000001e2e2c824 */ /* 0x000fe200078e0a02 */
[C---:B------:R-:W-:Y:S01]  /*4a30*/  ISETP.GT.U32.AND P2, PT, R2.reuse, R228, PT ;  /* 0x000000e40200720c */ /* 0x040fe20003f44070 */
[----:B------:R-:W-:Y:S01]  /*4a40*/  @!P3 IMAD.MOV R218, RZ, RZ, -R218 ;  /* 0x000000ffffdab224 */ /* 0x000fe200078e0ada */
[----:B------:R-:W-:Y:S01]  /*4a50*/  ISETP.GT.U32.AND P4, PT, R2, R232, PT ;  /* 0x000000e80200720c */ /* 0x000fe20003f84070 */
[----:B------:R-:W-:Y:S01]  /*4a60*/  @!P0 IMAD.IADD R230, R230, 0x1, -R2 ;  /* 0x00000001e6e68824 */ /* 0x000fe200078e0a02 */
[----:B------:R-:W-:-:S02]  /*4a70*/  ISETP.GE.AND P3, PT, R8, RZ, PT ;  /* 0x000000ff0800720c */ /* 0x000fc40003f66270 */
[----:B------:R-:W-:Y:S02]  /*4a80*/  LOP3.LUT R8, R0, 0x180, RZ, 0xfc, !PT ;  /* 0x0000018000087812 */ /* 0x000fe400078efcff */
[----:B------:R-:W-:Y:S02]  /*4a90*/  ISETP.GT.U32.AND P0, PT, R2, R230, PT ;  /* 0x000000e60200720c */ /* 0x000fe40003f04070 */
[----:B------:R-:W-:Y:S01]  /*4aa0*/  IABS R7, R5 ;  /* 0x0000000500077213 */ /* 0x000fe20000000000 */
[--C-:B------:R-:W-:Y:S01]  /*4ab0*/  @!P6 IMAD.IADD R224, R224, 0x1, -R2.reuse ;  /* 0x00000001e0e0e824 */ /* 0x100fe200078e0a02 */
[----:B------:R-:W-:Y:S01]  /*4ac0*/  ISETP.GE.AND P6, PT, R12, RZ, PT ;  /* 0x000000ff0c00720c */ /* 0x000fe20003fc6270 */
[--C-:B------:R-:W-:Y:S01]  /*4ad0*/  @!P2 IMAD.IADD R228, R228, 0x1, -R2.reuse ;  /* 0x00000001e4e4a824 */ /* 0x100fe200078e0a02 */
[----:B------:R-:W-:Y:S01]  /*4ae0*/  IABS R9, R8 ;  /* 0x0000000800097213 */ /* 0x000fe20000000000 */
[----:B------:R-:W-:Y:S01]  /*4af0*/  @!P4 IMAD.IADD R232, R232, 0x1, -R2 ;  /* 0x00000001e8e8c824 */ /* 0x000fe200078e0a02 */
[----:B------:R-:W-:Y:S01]  /*4b00*/  ISETP.GE.AND P2, PT, R5, RZ, PT ;  /* 0x000000ff0500720c */ /* 0x000fe20003f46270 */
[----:B------:R-:W-:Y:S01]  /*4b10*/  IMAD.HI.U32 R5, R4, R7, RZ ;  /* 0x0000000704057227 */ /* 0x000fe200078e00ff */
[----:B------:R-:W-:-:S02]  /*4b20*/  LOP3.LUT R12, R0, 0x190, RZ, 0xfc, !PT ;  /* 0x00000190000c7812 */ /* 0x000fc400078efcff */
[----:B------:R-:W-:Y:S01]  /*4b30*/  ISETP.GT.U32.AND P4, PT, R2, R232, PT ;  /* 0x000000e80200720c */ /* 0x000fe20003f84070 */
[----:B------:R-:W-:Y:S01]  /*4b40*/  IMAD.HI.U32 R6, R4, R9, RZ ;  /* 0x0000000904067227 */ /* 0x000fe200078e00ff */
[----:B------:R-:W-:-:S03]  /*4b50*/  IABS R11, R12 ;  /* 0x0000000c000b7213 */ /* 0x000fc60000000000 */
[----:B------:R-:W-:Y:S02]  /*4b60*/  IMAD.MOV R5, RZ, RZ, -R5 ;  /* 0x000000ffff057224 */ /* 0x000fe400078e0a05 */
[----:B------:R-:W-:Y:S01]  /*4b70*/  @!P0 IMAD.IADD R230, R230, 0x1, -R2 ;  /* 0x00000001e6e68824 */ /* 0x000fe200078e0a02 */
[----:B------:R-:W-:Y:S01]  /*4b80*/  ISETP.GE.AND P0, PT, R8, RZ, PT ;  /* 0x000000ff0800720c */ /* 0x000fe20003f06270 */
[----:B------:R-:W-:Y:S01]  /*4b90*/  IMAD.MOV R6, RZ, RZ, -R6 ;  /* 0x000000ffff067224 */ /* 0x000fe200078e0a06 */
[----:B------:R-:W-:Y:S01]  /*4ba0*/  IABS R8, R10 ;  /* 0x0000000a00087213 */ /* 0x000fe20000000000 */
[C---:B------:R-:W-:Y:S02]  /*4bb0*/  IMAD R234, R2.reuse, R5, R7 ;  /* 0x0000000502ea7224 */ /* 0x040fe400078e0207 */
[----:B------:R-:W-:Y:S01]  /*4bc0*/  IMAD R238, R2, R6, R9 ;  /* 0x0000000602ee7224 */ /* 0x000fe200078e0209 */
[----:B------:R-:W-:Y:S01]  /*4bd0*/  LOP3.LUT R6, R0, 0x188, RZ, 0xfc, !PT ;  /* 0x0000018800067812 */ /* 0x000fe200078efcff */
[----:B------:R-:W-:Y:S01]  /*4be0*/  @!P6 IMAD.MOV R228, RZ, RZ, -R228 ;  /* 0x000000ffffe4e224 */ /* 0x000fe200078e0ae4 */
[----:B------:R-:W-:Y:S01]  /*4bf0*/  ISETP.GT.U32.AND P6, PT, R2, R234, PT ;  /* 0x000000ea0200720c */ /* 0x000fe20003fc4070 */
        /* <DEDUP_REMOVED lines=8> */
[----:B------:R-:W-:Y:S01]  /*4c80*/  ISETP.GE.AND P5, PT, R15, RZ, PT ;  /* 0x000000ff0f00720c */ /* 0x000fe20003fa6270 */
[----:B------:R-:W-:Y:S01]  /*4c90*/  @!P3 IMAD.MOV R226, RZ, RZ, -R226 ;  /* 0x000000ffffe2b224 */ /* 0x000fe200078e0ae2 */
[----:B------:R-:W-:Y:S01]  /*4ca0*/  ISETP.GE.AND P3, PT, R10, RZ, PT ;  /* 0x000000ff0a00720c */ /* 0x000fe20003f66270 */
[----:B------:R-:W-:Y:S01]  /*4cb0*/  IMAD R236, R2, R5, R7 ;  /* 0x0000000502ec7224 */ /* 0x000fe200078e0207 */
[----:B------:R-:W-:Y:S01]  /*4cc0*/  LOP3.LUT R10, R0, 0x18c, RZ, 0xfc, !PT ;  /* 0x0000018c000a7812 */ /* 0x000fe200078efcff */
[--C-:B------:R-:W-:Y:S02]  /*4cd0*/  @!P6 IMAD.IADD R234, R234, 0x1, -R2.reuse ;  /* 0x00000001eaeae824 */ /* 0x100fe400078e0a02 */
[----:B------:R-:W-:Y:S01]  /*4ce0*/  @!P4 IMAD.IADD R238, R238, 0x1, -R2 ;  /* 0x00000001eeeec824 */ /* 0x000fe200078e0a02 */
[----:B------:R-:W-:Y:S01]  /*4cf0*/  ISETP.GT.U32.AND P6, PT, R2, R236, PT ;  /* 0x000000ec0200720c */ /* 0x000fe20003fc4070 */
[----:B------:R-:W-:Y:S01]  /*4d00*/  IMAD.HI.U32 R5, R4, R9, RZ ;  /* 0x0000000904057227 */ /* 0x000fe200078e00ff */
[----:B------:R-:W-:-:S02]  /*4d10*/  IABS R7, R10 ;  /* 0x0000000a00077213 */ /* 0x000fc40000000000 */
[----:B------:R-:W-:Y:S01]  /*4d20*/  ISETP.GT.U32.AND P4, PT, R2, R234, PT ;  /* 0x000000ea0200720c */ /* 0x000fe20003f84070 */
[----:B------:R-:W-:Y:S02]  /*4d30*/  IMAD.MOV R240, RZ, RZ, -R5 ;  /* 0x000000fffff07224 */ /* 0x000fe400078e0a05 */
[----:B------:R-:W-:-:S04]  /*4d40*/  IMAD.HI.U32 R5, R4, R7, RZ ;  /* 0x0000000704057227 */ /* 0x000fc800078e00ff */
[----:B------:R-:W-:Y:S01]  /*4d50*/  @!P1 IMAD.MOV R230, RZ, RZ, -R230 ;  /* 0x000000ffffe69224 */ /* 0x000fe200078e0ae6 */
[----:B------:R-:W-:Y:S01]  /*4d60*/  ISETP.GE.AND P1, PT, R6, RZ, PT ;  /* 0x000000ff0600720c */ /* 0x000fe20003f26270 */
[----:B------:R-:W-:Y:S01]  /*4d70*/  @!P5 IMAD.MOV R232, RZ, RZ, -R232 ;  /* 0x000000ffffe8d224 */ /* 0x000fe200078e0ae8 */
[----:B------:R-:W-:Y:S01]  /*4d80*/  ISETP.GT.U32.AND P5, PT, R2, R238, PT ;  /* 0x000000ee0200720c */ /* 0x000fe20003fa4070 */
[----:B------:R-:W-:-:S04]  /*4d90*/  IMAD.HI.U32 R6, R4, R11, RZ ;  /* 0x0000000b04067227 */ /* 0x000fc800078e00ff */
[----:B------:R-:W-:Y:S02]  /*4da0*/  IMAD.MOV R5, RZ, RZ, -R5 ;  /* 0x000000ffff057224 */ /* 0x000fe400078e0a05 */
[----:B------:R-:W-:Y:S02]  /*4db0*/  @!P6 IMAD.IADD R236, R236, 0x1, -R2 ;  /* 0x00000001ecece824 */ /* 0x000fe400078e0a02 */
[----:B------:R-:W-:Y:S02]  /*4dc0*/  IMAD.MOV R6, RZ, RZ, -R6 ;  /* 0x000000ffff067224 */ /* 0x000fe400078e0a06 */
[----:B------:R-:W-:Y:S01]  /*4dd0*/  @!P4 IMAD.IADD R234, R234, 0x1, -R2 ;  /* 0x00000001eaeac824 */ /* 0x000fe200078e0a02 */
[C---:B------:R-:W-:Y:S01]  /*4de0*/  ISETP.GT.U32.AND P6, PT, R2.reuse, R236, PT ;  /* 0x000000ec0200720c */ /* 0x040fe20003fc4070 */
[----:B------:R-:W-:Y:S02]  /*4df0*/  IMAD R242, R2, R5, R7 ;  /* 0x0000000502f27224 */ /* 0x000fe400078e0207 */
[----:B------:R-:W-:Y:S01]  /*4e00*/  IMAD.MOV.U32 R7, RZ, RZ, R8 ;  /* 0x000000ffff077224 */ /* 0x000fe200078e0008 */
[----:B------:R-:W-:Y:S01]  /*4e10*/  LOP3.LUT R8, R0, 0x198, RZ, 0xfc, !PT ;  /* 0x0000019800087812 */ /* 0x000fe200078efcff */
[----:B------:R-:W-:-:S02]  /*4e20*/  IMAD R244, R2, R6, R11 ;  /* 0x0000000602f47224 */ /* 0x000fc400078e020b */
[----:B------:R-:W-:Y:S01]  /*4e30*/  @!P2 IMAD.MOV R234, RZ, RZ, -R234 ;  /* 0x000000ffffeaa224 */ /* 0x000fe200078e0aea */
[----:B------:R-:W-:Y:S01]  /*4e40*/  ISETP.GT.U32.AND P2, PT, R2, R242, PT ;  /* 0x000000f20200720c */ /* 0x000fe20003f44070 */
[----:B------:R-:W-:Y:S01]  /*4e50*/  IMAD.HI.U32 R5, R4, R7, RZ ;  /* 0x0000000704057227 */ /* 0x000fe200078e00ff */
[----:B------:R-:W-:-:S03]  /*4e60*/  IABS R6, R8 ;  /* 0x0000000800067213 */ /* 0x000fc60000000000 */
[--C-:B------:R-:W-:Y:S01]  /*4e70*/  @!P5 IMAD.IADD R238, R238, 0x1, -R2.reuse ;  /* 0x00000001eeeed824 */ /* 0x100fe200078e0a02 */
[----:B------:R-:W-:Y:S01]  /*4e80*/  ISETP.GT.U32.AND P5, PT, R2, R244, PT ;  /* 0x000000f40200720c */ /* 0x000fe20003fa4070 */
[----:B------:R-:W-:Y:S02]  /*4e90*/  IMAD.MOV R5, RZ, RZ, -R5 ;  /* 0x000000ffff057224 */ /* 0x000fe400078e0a05 */
[----:B------:R-:W-:Y:S01]  /*4ea0*/  @!P6 IMAD.IADD R236, R236, 0x1, -R2 ;  /* 0x00000001ecece824 */ /* 0x000fe200078e0a02 */
[----:B------:R-:W-:Y:S01]  /*4eb0*/  ISETP.GE.AND P6, PT, R10, RZ, PT ;  /* 0x000000ff0a00720c */ /* 0x000fe20003fc6270 */
[----:B------:R-:W-:Y:S01]  /*4ec0*/  IMAD R246, R2, R5, R7 ;  /* 0x0000000502f67224 */ /* 0x000fe200078e0207 */
[C---:B------:R-:W-:Y:S01]  /*4ed0*/  LOP3.LUT R10, R0.reuse, 0x19c, RZ, 0xfc, !PT ;  /* 0x0000019c000a7812 */ /* 0x040fe200078efcff */
[----:B------:R-:W-:Y:S01]  /*4ee0*/  IMAD.MOV.U32 R7, RZ, RZ, R6 ;  /* 0x000000ffff077224 */ /* 0x000fe200078e0006 */
[----:B------:R-:W-:Y:S01]  /*4ef0*/  LOP3.LUT R6, R0, 0x1a0, RZ, 0xfc, !PT ;  /* 0x000001a000067812 */ /* 0x000fe200078efcff */
[----:B------:R-:W-:-:S02]  /*4f00*/  @!P2 IMAD.IADD R242, R242, 0x1, -R2 ;  /* 0x00000001f2f2a824 */ /* 0x000fc400078e0a02 */
[----:B------:R-:W-:-:S04]  /*4f10*/  IMAD.HI.U32 R5, R4, R7, RZ ;  /* 0x0000000704057227 */ /* 0x000fc800078e00ff */
[----:B------:R-:W-:Y:S01]  /*4f20*/  IMAD R240, R2, R240, R9 ;  /* 0x000000f002f07224 */ /* 0x000fe200078e0209 */
[----:B------:R-:W-:Y:S01]  /*4f30*/  IABS R9, R10 ;  /* 0x0000000a00097213 */ /* 0x000fe20000000000 */
[----:B------:R-:W-:Y:S01]  /*4f40*/  @!P5 IMAD.IADD R244, R244, 0x1, -R2 ;  /* 0x00000001f4f4d824 */ /* 0x000fe200078e0a02 */
[C---:B------:R-:W-:Y:S01]  /*4f50*/  ISETP.GT.U32.AND P5, PT, R2.reuse, R242, PT ;  /* 0x000000f20200720c */ /* 0x040fe20003fa4070 */
[----:B------:R-:W-:Y:S01]  /*4f60*/  IMAD.MOV R5, RZ, RZ, -R5 ;  /* 0x000000ffff057224 */ /* 0x000fe200078e0a05 */
[C---:B------:R-:W-:Y:S01]  /*4f70*/  ISETP.GT.U32.AND P4, PT, R2.reuse, R240, PT ;  /* 0x000000f00200720c */ /* 0x040fe20003f84070 */
[----:B------:R-:W-:Y:S01]  /*4f80*/  @!P0 IMAD.MOV R238, RZ, RZ, -R238 ;  /* 0x000000ffffee8224 */ /* 0x000fe200078e0aee */
[C---:B------:R-:W-:Y:S01]  /*4f90*/  ISETP.GT.U32.AND P0, PT, R2.reuse, R244, PT ;  /* 0x000000f40200720c */ /* 0x040fe20003f04070 */
[----:B------:R-:W-:Y:S01]  /*4fa0*/  IMAD R250, R2, R5, R7 ;  /* 0x0000000502fa7224 */ /* 0x000fe200078e0207 */
[----:B------:R-:W-:Y:S01]  /*4fb0*/  IABS R7, R6 ;  /* 0x0000000600077213 */ /* 0x000fe20000000000 */
[----:B------:R-:W-:-:S04]  /*4fc0*/  IMAD.HI.U32 R5, R4, R9, RZ ;  /* 0x0000000904057227 */ /* 0x000fc800078e00ff */
[----:B------:R-:W-:Y:S02]  /*4fd0*/  IMAD.MOV R252, RZ, RZ, -R5 ;  /* 0x000000fffffc7224 */ /* 0x000fe400078e0a05 */
[----:B------:R-:W-:Y:S01]  /*4fe0*/  @!P5 IMAD.IADD R242, R242, 0x1, -R2 ;  /* 0x00000001f2f2d824 */ /* 0x000fe200078e0a02 */
[C---:B------:R-:W-:Y:S01]  /*4ff0*/  ISETP.GT.U32.AND P5, PT, R2.reuse, R250, PT ;  /* 0x000000fa0200720c */ /* 0x040fe20003fa4070 */
[----:B------:R-:W-:Y:S02]  /*5000*/  IMAD R252, R2, R252, R9 ;  /* 0x000000fc02fc7224 */ /* 0x000fe400078e0209 */
[----:B------:R-:W-:Y:S02]  /*5010*/  @!P6 IMAD.MOV R242, RZ, RZ, -R242 ;  /* 0x000000fffff2e224 */ /* 0x000fe400078e0af2 */
[----:B------:R-:W-:Y:S01]  /*5020*/  @!P4 IMAD.IADD R240, R240, 0x1, -R2 ;  /* 0x00000001f0f0c824 */ /* 0x000fe200078e0a02 */
[C---:B------:R-:W-:Y:S01]  /*5030*/  ISETP.GT.U32.AND P6, PT, R2.reuse, R252, PT ;  /* 0x000000fc0200720c */ /* 0x040fe20003fc4070 */
[----:B------:R-:W-:Y:S01]  /*5040*/  @!P3 IMAD.MOV R236, RZ, RZ, -R236 ;  /* 0x000000ffffecb224 */ /* 0x000fe200078e0aec */
[----:B------:R-:W-:Y:S01]  /*5050*/  ISETP.GT.U32.AND P3, PT, R2, R246, PT ;  /* 0x000000f60200720c */ /* 0x000fe20003f64070 */
[----:B------:R-:W-:Y:S01]  /*5060*/  @!P0 IMAD.IADD R244, R244, 0x1, -R2 ;  /* 0x00000001f4f48824 */ /* 0x000fe200078e0a02 */
[----:B------:R-:W-:Y:S01]  /*5070*/  ISETP.GT.U32.AND P2, PT, R2, R240, PT ;  /* 0x000000f00200720c */ /* 0x000fe20003f44070 */
[----:B------:R-:W-:Y:S01]  /*5080*/  IMAD.HI.U32 R5, R4, R7, RZ ;  /* 0x0000000704057227 */ /* 0x000fe200078e00ff */
[----:B------:R-:W-:-:S02]  /*5090*/  ISETP.GE.AND P4, PT, R12, RZ, PT ;  /* 0x000000ff0c00720c */ /* 0x000fc40003f86270 */
[----:B------:R-:W-:Y:S01]  /*50a0*/  ISETP.GE.AND P0, PT, R8, RZ, PT ;  /* 0x000000ff0800720c */ /* 0x000fe20003f06270 */
[--C-:B------:R-:W-:Y:S01]  /*50b0*/  @!P5 IMAD.IADD R250, R250, 0x1, -R2.reuse ;  /* 0x00000001fafad824 */ /* 0x100fe200078e0a02 */
[----:B------:R-:W-:Y:S01]  /*50c0*/  LOP3.LUT R8, R0, 0x1a4, RZ, 0xfc, !PT ;  /* 0x000001a400087812 */ /* 0x000fe200078efcff */
[----:B------:R-:W-:Y:S02]  /*50d0*/  IMAD.MOV R5, RZ, RZ, -R5 ;  /* 0x000000ffff057224 */ /* 0x000fe400078e0a05 */
[--C-:B------:R-:W-:Y:S01]  /*50e0*/  @!P6 IMAD.IADD R252, R252, 0x1, -R2.reuse ;  /* 0x00000001fcfce824 */ /* 0x100fe200078e0a02 */
[----:B------:R-:W-:Y:S01]  /*50f0*/  IABS R15, R8 ;  /* 0x00000008000f7213 */ /* 0x000fe20000000000 */
[--C-:B------:R-:W-:Y:S01]  /*5100*/  @!P3 IMAD.IADD R246, R246, 0x1, -R2.reuse ;  /* 0x00000001f6f6b824 */ /* 0x100fe200078e0a02 */
[----:B------:R-:W-:Y:S01]  /*5110*/  ISETP.GE.AND P3, PT, R10, RZ, PT ;  /* 0x000000ff0a00720c */ /* 0x000fe20003f66270 */
[----:B------:R-:W-:Y:S01]  /*5120*/  @!P2 IMAD.IADD R240, R240, 0x1, -R2 ;  /* 0x00000001f0f0a824 */ /* 0x000fe200078e0a02 */
[----:B------:R-:W-:Y:S01]  /*5130*/  ISETP.GT.U32.AND P6, PT, R2, R252, PT ;  /* 0x000000fc0200720c */ /* 0x000fe20003fc4070 */
[----:B------:R-:W-:Y:S01]  /*5140*/  @!P4 IMAD.MOV R244, RZ, RZ, -R244 ;  /* 0x000000fffff4c224 */ /* 0x000fe200078e0af4 */
[----:B------:R-:W-:Y:S01]  /*5150*/  ISETP.GE.AND P4, PT, R6, RZ, PT ;  /* 0x000000ff0600720c */ /* 0x000fe20003f86270 */
[----:B------:R-:W-:Y:S01]  /*5160*/  IMAD.HI.U32 R6, R4, R15, RZ ;  /* 0x0000000f04067227 */ /* 0x000fe200078e00ff */
[----:B------:R-:W-:-:S02]  /*5170*/  ISETP.GT.U32.AND P5, PT, R2, R250, PT ;  /* 0x000000fa0200720c */ /* 0x000fc40003fa4070 */
[----:B------:R-:W-:Y:S01]  /*5180*/  ISETP.GE.AND P2, PT, R13, RZ, PT ;  /* 0x000000ff0d00720c */ /* 0x000fe20003f46270 */
[----:B------:R-:W-:Y:S01]  /*5190*/  @!P1 IMAD.MOV R240, RZ, RZ, -R240 ;  /* 0x000000fffff09224 */ /* 0x000fe200078e0af0 */
[C---:B------:R-:W-:Y:S01]  /*51a0*/  ISETP.GT.U32.AND P1, PT, R2.reuse, R246, PT ;  /* 0x000000f60200720c */ /* 0x040fe20003f24070 */
[----:B------:R-:W-:Y:S02]  /*51b0*/  IMAD.MOV R6, RZ, RZ, -R6 ;  /* 0x000000ffff067224 */ /* 0x000fe400078e0a06 */
[----:B------:R-:W-:Y:S01]  /*51c0*/  IMAD R5, R2, R5, R7 ;  /* 0x0000000502057224 */ /* 0x000fe200078e0207 */
[----:B------:R-:W-:Y:S01]  /*51d0*/  LOP3.LUT R7, R0, 0x1a8, RZ, 0xfc, !PT ;  /* 0x000001a800077812 */ /* 0x000fe200078efcff */
[----:B------:R-:W-:Y:S02]  /*51e0*/  IMAD R15, R2, R6, R15 ;  /* 0x00000006020f7224 */ /* 0x000fe400078e020f */
[--C-:B------:R-:W-:Y:S01]  /*51f0*/  @!P6 IMAD.IADD R252, R252, 0x1, -R2.reuse ;  /* 0x00000001fcfce824 */ /* 0x100fe200078e0a02 */
[----:B------:R-:W-:Y:S01]  /*5200*/  IABS R9, R7 ;  /* 0x0000000700097213 */ /* 0x000fe20000000000 */
[----:B------:R-:W-:Y:S01]  /*5210*/  @!P5 IMAD.IADD R250, R250, 0x1, -R2 ;  /* 0x00000001fafad824 */ /* 0x000fe200078e0a02 */
[C---:B------:R-:W-:Y:S01]  /*5220*/  ISETP.GT.U32.AND P5, PT, R2.reuse, R5, PT ;  /* 0x000000050200720c */ /* 0x040fe20003fa4070 */
[----:B------:R-:W-:Y:S01]  /*5230*/  @!P3 IMAD.MOV R252, RZ, RZ, -R252 ;  /* 0x000000fffffcb224 */ /* 0x000fe200078e0afc */
[----:B------:R-:W-:Y:S01]  /*5240*/  ISETP.GT.U32.AND P3, PT, R2, R15, PT ;  /* 0x0000000f0200720c */ /* 0x000fe20003f64070 */
[----:B------:R-:W-:Y:S01]  /*5250*/  @!P1 IMAD.IADD R246, R246, 0x1, -R2 ;  /* 0x00000001f6f69824 */ /* 0x000fe200078e0a02 */
[----:B------:R-:W-:Y:S01]  /*5260*/  ISETP.GE.AND P1, PT, R8, RZ, PT ;  /* 0x000000ff0800720c */ /* 0x000fe20003f26270 */
[----:B------:R-:W-:Y:S01]  /*5270*/  @!P0 IMAD.MOV R250, RZ, RZ, -R250 ;  /* 0x000000fffffa8224 */ /* 0x000fe200078e0afa */
[----:B------:R-:W-:Y:S01]  /*5280*/  LOP3.LUT R8, R0, 0x1ac, RZ, 0xfc, !PT ;  /* 0x000001ac00087812 */ /* 0x000fe200078efcff */
[----:B------:R-:W-:-:S03]  /*5290*/  IMAD.HI.U32 R6, R4, R9, RZ ;  /* 0x0000000904067227 */ /* 0x000fc600078e00ff */
[----:B------:R-:W-:Y:S01]  /*52a0*/  IABS R13, R8 ;  /* 0x00000008000d7213 */ /* 0x000fe20000000000 */
[----:B------:R-:W-:Y:S01]  /*52b0*/  @!P2 IMAD.MOV R246, RZ, RZ, -R246 ;  /* 0x000000fffff6a224 */ /* 0x000fe200078e0af6 */
[----:B------:R-:W-:Y:S01]  /*52c0*/  ISETP.GE.AND P0, PT, R8, RZ, PT ;  /* 0x000000ff0800720c */ /* 0x000fe20003f06270 */
[----:B------:R-:W-:Y:S01]  /*52d0*/  IMAD.MOV R6, RZ, RZ, -R6 ;  /* 0x000000ffff067224 */ /* 0x000fe200078e0a06 */
[----:B------:R-:W-:Y:S01]  /*52e0*/  LOP3.LUT R8, R0, 0x1b0, RZ, 0xfc, !PT ;  /* 0x000001b000087812 */ /* 0x000fe200078efcff */
[--C-:B------:R-:W-:Y:S01]  /*52f0*/  @!P3 IMAD.IADD R15, R15, 0x1, -R2.reuse ;  /* 0x000000010f0fb824 */ /* 0x100fe200078e0a02 */
[----:B------:R-:W-:Y:S01]  /*5300*/  ISETP.GE.AND P2, PT, R7, RZ, PT ;  /* 0x000000ff0700720c */ /* 0x000fe20003f46270 */
[----:B------:R-:W-:Y:S01]  /*5310*/  IMAD.HI.U32 R7, R4, R13, RZ ;  /* 0x0000000d04077227 */ /* 0x000fe200078e00ff */
[----:B------:R-:W-:Y:S02]  /*5320*/  IABS R11, R8 ;  /* 0x00000008000b7213 */ /* 0x000fe40000000000 */
[----:B------:R-:W-:Y:S01]  /*5330*/  ISETP.GE.AND P6, PT, R8, RZ, PT ;  /* 0x000000ff0800720c */ /* 0x000fe20003fc6270 */
[----:B------:R-:W-:Y:S01]  /*5340*/  IMAD.MOV R8, RZ, RZ, -R7 ;  /* 0x000000ffff087224 */ /* 0x000fe200078e0a07 */
[C---:B------:R-:W-:Y:S01]  /*5350*/  ISETP.GT.U32.AND P3, PT, R2.reuse, R15, PT ;  /* 0x0000000f0200720c */ /* 0x040fe20003f64070 */
[----:B------:R-:W-:Y:S01]  /*5360*/  IMAD R7, R2, R6, R9 ;  /* 0x0000000602077224 */ /* 0x000fe200078e0209 */
[----:B------:R-:W-:Y:S01]  /*5370*/  IABS R9, R19 ;  /* 0x0000001300097213 */ /* 0x000fe20000000000 */
[----:B------:R-:W-:-:S02]  /*5380*/  @!P5 IMAD.IADD R5, R5, 0x1, -R2 ;  /* 0x000000010505d824 */ /* 0x000fc400078e0a02 */
[----:B------:R-:W-:-:S03]  /*5390*/  IMAD.HI.U32 R6, R4, R11, RZ ;  /* 0x0000000b04067227 */ /* 0x000fc600078e00ff */
[C---:B------:R-:W-:Y:S01]  /*53a0*/  ISETP.GT.U32.AND P5, PT, R2.reuse, R5, PT ;  /* 0x000000050200720c */ /* 0x040fe20003fa4070 */
[----:B------:R-:W-:Y:S02]  /*53b0*/  IMAD.MOV R6, RZ, RZ, -R6 ;  /* 0x000000ffff067224 */ /* 0x000fe400078e0a06 */
[C---:B------:R-:W-:Y:S01]  /*53c0*/  IMAD R13, R2.reuse, R8, R13 ;  /* 0x00000008020d7224 */ /* 0x040fe200078e020d */
[----:B------:R-:W-:Y:S01]  /*53d0*/  IABS R8, R23 ;  /* 0x0000001700087213 */ /* 0x000fe20000000000 */
[----:B------:R-:W-:Y:S01]  /*53e0*/  IMAD R12, R2, R6, R11 ;  /* 0x00000006020c7224 */ /* 0x000fe200078e020b */
[----:B------:R-:W-:Y:S01]  /*53f0*/  IABS R11, R21 ;  /* 0x00000015000b7213 */ /* 0x000fe20000000000 */
[----:B------:R-:W-:Y:S02]  /*5400*/  @!P3 IMAD.IADD R15, R15, 0x1, -R2 ;  /* 0x000000010f0fb824 */ /* 0x000fe400078e0a02 */
[----:B------:R-:W-:Y:S01]  /*5410*/  IMAD.HI.U32 R6, R4, R9, RZ ;  /* 0x0000000904067227 */ /* 0x000fe200078e00ff */
[----:B------:R-:W-:-:S03]  /*5420*/  ISETP.GT.U32.AND P3, PT, R2, R12, PT ;  /* 0x0000000c0200720c */ /* 0x000fc60003f64070 */
[----:B------:R-:W-:Y:S01]  /*5430*/  @!P5 IMAD.IADD R5, R5, 0x1, -R2 ;  /* 0x000000010505d824 */ /* 0x000fe200078e0a02 */
[C---:B------:R-:W-:Y:S01]  /*5440*/  ISETP.GT.U32.AND P5, PT, R2.reuse, R7, PT ;  /* 0x000000070200720c */ /* 0x040fe20003fa4070 */
[----:B------:R-:W-:Y:S02]  /*5450*/  IMAD.MOV R146, RZ, RZ, -R6 ;  /* 0x000000ffff927224 */ /* 0x000fe400078e0a06 */
[----:B------:R-:W-:Y:S01]  /*5460*/  @!P4 IMAD.MOV R5, RZ, RZ, -R5 ;  /* 0x000000ffff05c224 */ /* 0x000fe200078e0a05 */
[----:B------:R-:W-:Y:S01]  /*5470*/  ISETP.GT.U32.AND P4, PT, R2, R13, PT ;  /* 0x0000000d0200720c */ /* 0x000fe20003f84070 */
[----:B------:R-:W-:-:S04]  /*5480*/  IMAD.HI.U32 R6, R4, R11, RZ ;  /* 0x0000000b04067227 */ /* 0x000fc800078e00ff */
[----:B------:R-:W-:Y:S02]  /*5490*/  @!P3 IMAD.IADD R12, R12, 0x1, -R2 ;  /* 0x000000010c0cb824 */ /* 0x000fe400078e0a02 */
[C---:B------:R-:W-:Y:S02]  /*54a0*/  IMAD R146, R2.reuse, R146, R9 ;  /* 0x0000009202927224 */ /* 0x040fe400078e0209 */
[----:B------:R-:W-:Y:S01]  /*54b0*/  IMAD.MOV R6, RZ, RZ, -R6 ;  /* 0x000000ffff067224 */ /* 0x000fe200078e0a06 */
[C---:B------:R-:W-:Y:S01]  /*54c0*/  ISETP.GT.U32.AND P3, PT, R2.reuse, R12, PT ;  /* 0x0000000c0200720c */ /* 0x040fe20003f64070 */
[----:B------:R-:W-:Y:S02]  /*54d0*/  IMAD.MOV.U32 R9, RZ, RZ, R8 ;  /* 0x000000ffff097224 */ /* 0x000fe400078e0008 */
[----:B------:R-:W-:Y:S02]  /*54e0*/  IMAD R10, R2, R6, R11 ;  /* 0x00000006020a7224 */ /* 0x000fe400078e020b */
[----:B------:R-:W-:-:S04]  /*54f0*/  IMAD.HI.U32 R6, R4, R9, RZ ;  /* 0x0000000904067227 */ /* 0x000fc800078e00ff */
[----:B------:R-:W-:-:S04]  /*5500*/  IMAD.HI.U32 R8, R4, R17, RZ ;  /* 0x0000001104087227 */ /* 0x000fc800078e00ff */
[----:B------:R-:W-:Y:S02]  /*5510*/  @!P4 IMAD.IADD R13, R13, 0x1, -R2 ;  /* 0x000000010d0dc824 */ /* 0x000fe400078e0a02 */
[----:B------:R-:W-:Y:S02]  /*5520*/  IMAD.MOV R6, RZ, RZ, -R6 ;  /* 0x000000ffff067224 */ /* 0x000fe400078e0a06 */
[----:B------:R-:W-:Y:S01]  /*5530*/  IMAD.MOV R144, RZ, RZ, -R8 ;  /* 0x000000ffff907224 */ /* 0x000fe200078e0a08 */
[C---:B------:R-:W-:Y:S01]  /*5540*/  ISETP.GT.U32.AND P4, PT, R2.reuse, R13, PT ;  /* 0x0000000d0200720c */ /* 0x040fe20003f84070 */
[--C-:B------:R-:W-:Y:S02]  /*5550*/  @!P5 IMAD.IADD R7, R7, 0x1, -R2.reuse ;  /* 0x000000010707d824 */ /* 0x100fe400078e0a02 */
[C---:B------:R-:W-:Y:S02]  /*5560*/  IMAD R8, R2.reuse, R6, R9 ;  /* 0x0000000602087224 */ /* 0x040fe400078e0209 */
[----:B------:R-:W-:Y:S01]  /*5570*/  @!P1 IMAD.MOV R15, RZ, RZ, -R15 ;  /* 0x000000ffff0f9224 */ /* 0x000fe200078e0a0f */
[C---:B------:R-:W-:Y:S01]  /*5580*/  ISETP.GT.U32.AND P5, PT, R2.reuse, R7, PT ;  /* 0x000000070200720c */ /* 0x040fe20003fa4070 */
[----:B------:R-:W-:Y:S01]  /*5590*/  IMAD R144, R2, R144, R17 ;  /* 0x0000009002907224 */ /* 0x000fe200078e0211 */
[----:B------:R-:W-:Y:S01]  /*55a0*/  ISETP.GE.AND P1, PT, R19, RZ, PT ;  /* 0x000000ff1300720c */ /* 0x000fe20003f26270 */
[----:B------:R-:W-:Y:S01]  /*55b0*/  @!P3 IMAD.IADD R12, R12, 0x1, -R2 ;  /* 0x000000010c0cb824 */ /* 0x000fe200078e0a02 */
[----:B------:R-:W-:-:S02]  /*55c0*/  ISETP.GT.U32.AND P3, PT, R2, R8, PT ;  /* 0x000000080200720c */ /* 0x000fc40003f64070 */
[----:B------:R-:W-:Y:S01]  /*55d0*/  LOP3.LUT R19, R0, 0x1c4, RZ, 0xfc, !PT ;  /* 0x000001c400137812 */ /* 0x000fe200078efcff */
[----:B------:R-:W-:Y:S01]  /*55e0*/  @!P6 IMAD.MOV R12, RZ, RZ, -R12 ;  /* 0x000000ffff0ce224 */ /* 0x000fe200078e0a0c */
[C---:B------:R-:W-:Y:S01]  /*55f0*/  ISETP.GT.U32.AND P6, PT, R2.reuse, R144, PT ;  /* 0x000000900200720c */ /* 0x040fe20003fc4070 */
[--C-:B------:R-:W-:Y:S01]  /*5600*/  @!P4 IMAD.IADD R13, R13, 0x1, -R2.reuse ;  /* 0x000000010d0dc824 */ /* 0x100fe200078e0a02 */
[----:B------:R-:W-:Y:S02]  /*5610*/  IABS R9, R19 ;  /* 0x0000001300097213 */ /* 0x000fe40000000000 */
[----:B------:R-:W-:Y:S01]  /*5620*/  ISETP.GT.U32.AND P4, PT, R2, R10, PT ;  /* 0x0000000a0200720c */ /* 0x000fe20003f84070 */
[----:B------:R-:W-:Y:S01]  /*5630*/  @!P5 IMAD.IADD R7, R7, 0x1, -R2 ;  /* 0x000000010707d824 */ /* 0x000fe200078e0a02 */
[----:B------:R-:W-:Y:S01]  /*5640*/  LOP3.LUT R17, R0, 0x1c8, RZ, 0xfc, !PT ;  /* 0x000001c800117812 */ /* 0x000fe200078efcff */
[----:B------:R-:W-:Y:S01]  /*5650*/  IMAD.HI.U32 R6, R4, R9, RZ ;  /* 0x0000000904067227 */ /* 0x000fe200078e00ff */
[----:B------:R-:W-:-:S02]  /*5660*/  ISETP.GT.U32.AND P5, PT, R2, R146, PT ;  /* 0x000000920200720c */ /* 0x000fc40003fa4070 */
[----:B------:R-:W-:Y:S01]  /*5670*/  IABS R11, R17 ;  /* 0x00000011000b7213 */ /* 0x000fe20000000000 */
[----:B------:R-:W-:Y:S01]  /*5680*/  @!P3 IMAD.IADD R8, R8, 0x1, -R2 ;  /* 0x000000010808b824 */ /* 0x000fe200078e0a02 */
[----:B------:R-:W-:Y:S01]  /*5690*/  ISETP.GE.AND P3, PT, R17, RZ, PT ;  /* 0x000000ff1100720c */ /* 0x000fe20003f66270 */
[----:B------:R-:W-:Y:S02]  /*56a0*/  IMAD.MOV R6, RZ, RZ, -R6 ;  /* 0x000000ffff067224 */ /* 0x000fe400078e0a06 */
[----:B------:R-:W-:Y:S01]  /*56b0*/  @!P6 IMAD.IADD R144, R144, 0x1, -R2 ;  /* 0x000000019090e824 */ /* 0x000fe200078e0a02 */
[C---:B------:R-:W-:Y:S01]  /*56c0*/  ISETP.GT.U32.AND P6, PT, R2.reuse, R8, PT ;  /* 0x000000080200720c */ /* 0x040fe20003fc4070 */
[----:B------:R-:W-:Y:S01]  /*56d0*/  IMAD R142, R2, R6, R9 ;  /* 0x00000006028e7224 */ /* 0x000fe200078e0209 */
[----:B------:R-:W-:Y:S01]  /*56e0*/  LOP3.LUT R9, R0, 0x1cc, RZ, 0xfc, !PT ;  /* 0x000001cc00097812 */ /* 0x000fe200078efcff */
[----:B------:R-:W-:-:S03]  /*56f0*/  IMAD.HI.U32 R6, R4, R11, RZ ;  /* 0x0000000b04067227 */ /* 0x000fc600078e00ff */
[----:B------:R-:W-:Y:S01]  /*5700*/  IABS R17, R9 ;  /* 0x0000000900117213 */ /* 0x000fe20000000000 */
[----:B------:R-:W-:Y:S02]  /*5710*/  @!P4 IMAD.IADD R10, R10, 0x1, -R2 ;  /* 0x000000010a0ac824 */ /* 0x000fe400078e0a02 */
[----:B------:R-:W-:Y:S02]  /*5720*/  IMAD.MOV R6, RZ, RZ, -R6 ;  /* 0x000000ffff067224 */ /* 0x000fe400078e0a06 */
[--C-:B------:R-:W-:Y:S01]  /*5730*/  @!P5 IMAD.IADD R146, R146, 0x1, -R2.reuse ;  /* 0x000000019292d824 */ /* 0x100fe200078e0a02 */
[----:B------:R-:W-:Y:S01]  /*5740*/  ISETP.GE.AND P5, PT, R21, RZ, PT ;  /* 0x000000ff1500720c */ /* 0x000fe20003fa6270 */
[----:B------:R-:W-:Y:S01]  /*5750*/  @!P2 IMAD.MOV R7, RZ, RZ, -R7 ;  /* 0x000000ffff07a224 */ /* 0x000fe200078e0a07 */
[C---:B------:R-:W-:Y:S01]  /*5760*/  ISETP.GT.U32.AND P2, PT, R2.reuse, R10, PT ;  /* 0x0000000a0200720c */ /* 0x040fe20003f44070 */
[C---:B------:R-:W-:Y:S01]  /*5770*/  IMAD R6, R2.reuse, R6, R11 ;  /* 0x0000000602067224 */ /* 0x040fe200078e020b */
[----:B------:R-:W-:Y:S01]  /*5780*/  ISETP.GT.U32.AND P4, PT, R2, R146, PT ;  /* 0x000000920200720c */ /* 0x000fe20003f84070 */
[----:B------:R-:W-:Y:S01]  /*5790*/  @!P6 IMAD.IADD R8, R8, 0x1, -R2 ;  /* 0x000000010808e824 */ /* 0x000fe200078e0a02 */
[----:B------:R-:W-:Y:S01]  /*57a0*/  IABS R21, R33 ;  /* 0x0000002100157213 */ /* 0x000fe20000000000 */
[----:B------:R-:W-:Y:S01]  /*57b0*/  @!P0 IMAD.MOV R13, RZ, RZ, -R13 ;  /* 0x000000ffff0d8224 */ /* 0x000fe200078e0a0d */
[----:B------:R-:W-:-:S02]  /*57c0*/  ISETP.GT.U32.AND P6, PT, R2, R6, PT ;  /* 0x000000060200720c */ /* 0x000fc40003fc4070 */
[----:B------:R-:W-:Y:S02]  /*57d0*/  ISETP.GE.AND P0, PT, R23, RZ, PT ;  /* 0x000000ff1700720c */ /* 0x000fe40003f06270 */
[----:B------:R-:W-:-:S03]  /*57e0*/  LOP3.LUT R23, R0, 0x1d0, RZ, 0xfc, !PT ;  /* 0x000001d000177812 */ /* 0x000fc600078efcff */
[--C-:B------:R-:W-:Y:S01]  /*57f0*/  @!P2 IMAD.IADD R10, R10, 0x1, -R2.reuse ;  /* 0x000000010a0aa824 */ /* 0x100fe200078e0a02 */
[----:B------:R-:W-:Y:S01]  /*5800*/  ISETP.GE.AND P2, PT, R19, RZ, PT ;  /* 0x000000ff1300720c */ /* 0x000fe20003f46270 */
[----:B------:R-:W-:Y:S01]  /*5810*/  @!P4 IMAD.IADD R146, R146, 0x1, -R2 ;  /* 0x000000019292c824 */ /* 0x000fe200078e0a02 */
[----:B------:R-:W-:Y:S01]  /*5820*/  IABS R19, R23 ;  /* 0x0000001700137213 */ /* 0x000fe20000000000 */
[----:B------:R-:W-:Y:S01]  /*5830*/  @!P5 IMAD.MOV R10, RZ, RZ, -R10 ;  /* 0x000000ffff0ad224 */ /* 0x000fe200078e0a0a */
[----:B------:R-:W-:Y:S01]  /*5840*/  ISETP.GT.U32.AND P5, PT, R2, R142, PT ;  /* 0x0000008e0200720c */ /* 0x000fe20003fa4070 */
[----:B------:R-:W-:Y:S01]  /*5850*/  @!P6 IMAD.IADD R6, R6, 0x1, -R2 ;  /* 0x000000010606e824 */ /* 0x000fe200078e0a02 */
[----:B------:R-:W-:Y:S01]  /*5860*/  ISETP.GE.AND P4, PT, R25, RZ, PT ;  /* 0x000000ff1900720c */ /* 0x000fe20003f86270 */
[----:B------:R-:W-:Y:S01]  /*5870*/  @!P1 IMAD.MOV R146, RZ, RZ, -R146 ;  /* 0x000000ffff929224 */ /* 0x000fe200078e0a92 */
[----:B------:R-:W-:Y:S01]  /*5880*/  ISETP.GT.U32.AND P1, PT, R2, R144, PT ;  /* 0x000000900200720c */ /* 0x000fe20003f24070 */
[----:B------:R-:W-:Y:S01]  /*5890*/  IMAD.HI.U32 R11, R4, R19, RZ ;  /* 0x00000013040b7227 */ /* 0x000fe200078e00ff */
[----:B------:R-:W-:-:S02]  /*58a0*/  ISETP.GT.U32.AND P6, PT, R2, R6, PT ;  /* 0x000000060200720c */ /* 0x000fc40003fc4070 */
[----:B------:R-:W-:Y:S01]  /*58b0*/  IABS R25, R39 ;  /* 0x0000002700197213 */ /* 0x000fe20000000000 */
[----:B------:R-:W-:Y:S02]  /*58c0*/  IMAD.MOV R140, RZ, RZ, -R11 ;  /* 0x000000ffff8c7224 */ /* 0x000fe400078e0a0b */
[----:B------:R-:W-:-:S04]  /*58d0*/  IMAD.HI.U32 R11, R4, R21, RZ ;  /* 0x00000015040b7227 */ /* 0x000fc800078e00ff */
[--C-:B------:R-:W-:Y:S02]  /*58e0*/  @!P5 IMAD.IADD R142, R142, 0x1, -R2.reuse ;  /* 0x000000018e8ed824 */ /* 0x100fe400078e0a02 */
[----:B------:R-:W-:Y:S02]  /*58f0*/  IMAD R140, R2, R140, R19 ;  /* 0x0000008c028c7224 */ /* 0x000fe400078e0213 */
[--C-:B------:R-:W-:Y:S01]  /*5900*/  @!P1 IMAD.IADD R144, R144, 0x1, -R2.reuse ;  /* 0x0000000190909824 */ /* 0x100fe200078e0a02 */
[----:B------:R-:W-:Y:S01]  /*5910*/  ISETP.GE.AND P1, PT, R9, RZ, PT ;  /* 0x000000ff0900720c */ /* 0x000fe20003f26270 */
[----:B------:R-:W-:Y:S01]  /*5920*/  @!P6 IMAD.IADD R6, R6, 0x1, -R2 ;  /* 0x000000010606e824 */ /* 0x000fe200078e0a02 */
[----:B------:R-:W-:Y:S01]  /*5930*/  ISETP.GT.U32.AND P5, PT, R2, R142, PT ;  /* 0x0000008e0200720c */ /* 0x000fe20003fa4070 */
[----:B------:R-:W-:Y:S01]  /*5940*/  IMAD.HI.U32 R9, R4, R17, RZ ;  /* 0x0000001104097227 */ /* 0x000fe200078e00ff */
[----:B------:R-:W-:-:S03]  /*5950*/  ISETP.GT.U32.AND P6, PT, R2, R140, PT ;  /* 0x0000008c0200720c */ /* 0x000fc60003fc4070 */
[----:B------:R-:W-:Y:S02]  /*5960*/  IMAD.MOV R9, RZ, RZ, -R9 ;  /* 0x000000ffff097224 */ /* 0x000fe400078e0a09 */
[----:B------:R-:W-:Y:S02]  /*5970*/  IMAD.MOV R11, RZ, RZ, -R11 ;  /* 0x000000ffff0b7224 */ /* 0x000fe400078e0a0b */
[C---:B------:R-:W-:Y:S02]  /*5980*/  IMAD R9, R2.reuse, R9, R17 ;  /* 0x0000000902097224 */ /* 0x040fe400078e0211 */
[----:B------:R-:W-:Y:S01]  /*5990*/  IMAD R222, R2, R11, R21 ;  /* 0x0000000b02de7224 */ /* 0x000fe200078e0215 */
[----:B------:R-:W-:Y:S01]  /*59a0*/  IABS R21, R35 ;  /* 0x0000002300157213 */ /* 0x000fe20000000000 */
[--C-:B------:R-:W-:Y:S01]  /*59b0*/  @!P5 IMAD.IADD R142, R142, 0x1, -R2.reuse ;  /* 0x000000018e8ed824 */ /* 0x100fe200078e0a02 */
[----:B------:R-:W-:Y:S01]  /*59c0*/  ISETP.GT.U32.AND P5, PT, R2, R9, PT ;  /* 0x000000090200720c */ /* 0x000fe20003fa4070 */
[----:B------:R-:W-:-:S02]  /*59d0*/  @!P6 IMAD.IADD R140, R140, 0x1, -R2 ;  /* 0x000000018c8ce824 */ /* 0x000fc400078e0a02 */
[----:B------:R-:W-:-:S03]  /*59e0*/  IMAD.HI.U32 R11, R4, R21, RZ ;  /* 0x00000015040b7227 */ /* 0x000fc600078e00ff */
[----:B------:R-:W-:Y:S01]  /*59f0*/  ISETP.GT.U32.AND P6, PT, R2, R140, PT ;  /* 0x0000008c0200720c */ /* 0x000fe20003fc4070 */
[----:B------:R-:W-:Y:S02]  /*5a00*/  IMAD.MOV R11, RZ, RZ, -R11 ;  /* 0x000000ffff0b7224 */ /* 0x000fe400078e0a0b */
[----:B------:R-:W-:-:S04]  /*5a10*/  IMAD.HI.U32 R19, R4, R25, RZ ;  /* 0x0000001904137227 */ /* 0x000fc800078e00ff */
[--C-:B------:R-:W-:Y:S02]  /*5a20*/  @!P5 IMAD.IADD R9, R9, 0x1, -R2.reuse ;  /* 0x000000010909d824 */ /* 0x100fe400078e0a02 */
[C---:B------:R-:W-:Y:S01]  /*5a30*/  IMAD R11, R2.reuse, R11, R21 ;  /* 0x0000000b020b7224 */ /* 0x040fe200078e0215 */
[----:B------:R-:W-:Y:S01]  /*5a40*/  IABS R21, R43 ;  /* 0x0000002b00157213 */ /* 0x000fe20000000000 */
[----:B------:R-:W-:Y:S01]  /*5a50*/  IMAD.MOV R19, RZ, RZ, -R19 ;  /* 0x000000ffff137224 */ /* 0x000fe200078e0a13 */
[----:B------:R-:W-:Y:S01]  /*5a60*/  ISETP.GT.U32.AND P5, PT, R2, R9, PT ;  /* 0x000000090200720c */ /* 0x000fe20003fa4070 */
[----:B------:R-:W-:Y:S01]  /*5a70*/  @!P6 IMAD.IADD R140, R140, 0x1, -R2 ;  /* 0x000000018c8ce824 */ /* 0x000fe200078e0a02 */
[C---:B------:R-:W-:Y:S01]  /*5a80*/  ISETP.GT.U32.AND P6, PT, R2.reuse, R11, PT ;  /* 0x0000000b0200720c */ /* 0x040fe20003fc4070 */
[----:B------:R-:W-:Y:S01]  /*5a90*/  @!P0 IMAD.MOV R8, RZ, RZ, -R8 ;  /* 0x000000ffff088224 */ /* 0x000fe200078e0a08 */
[----:B------:R-:W-:Y:S01]  /*5aa0*/  ISETP.GE.AND P0, PT, R23, RZ, PT ;  /* 0x000000ff1700720c */ /* 0x000fe20003f06270 */
[----:B------:R-:W-:Y:S01]  /*5ab0*/  IMAD R136, R2, R19, R25 ;  /* 0x0000001302887224 */ /* 0x000fe200078e0219 */
[----:B------:R-:W-:Y:S01]  /*5ac0*/  IABS R23, R37 ;  /* 0x0000002500177213 */ /* 0x000fe20000000000 */
[----:B------:R-:W-:Y:S01]  /*5ad0*/  IMAD.HI.U32 R0, R4, R21, RZ ;  /* 0x0000001504007227 */ /* 0x000fe200078e00ff */
[----:B------:R-:W-:-:S03]  /*5ae0*/  IABS R25, R47 ;  /* 0x0000002f00197213 */ /* 0x000fc60000000000 */
[----:B------:R-:W-:-:S04]  /*5af0*/  IMAD.HI.U32 R17, R4, R23, RZ ;  /* 0x0000001704117227 */ /* 0x000fc800078e00ff */
[--C-:B------:R-:W-:Y:S01]  /*5b00*/  @!P5 IMAD.IADD R9, R9, 0x1, -R2.reuse ;  /* 0x000000010909d824 */ /* 0x100fe200078e0a02 */
[C---:B------:R-:W-:Y:S01]  /*5b10*/  ISETP.GT.U32.AND P5, PT, R2.reuse, R222, PT ;  /* 0x000000de0200720c */ /* 0x040fe20003fa4070 */
[----:B------:R-:W-:Y:S01]  /*5b20*/  @!P6 IMAD.IADD R11, R11, 0x1, -R2 ;  /* 0x000000010b0be824 */ /* 0x000fe200078e0a02 */
[----:B------:R-:W-:Y:S01]  /*5b30*/  ISETP.GT.U32.AND P6, PT, R2, R136, PT ;  /* 0x000000880200720c */ /* 0x000fe20003fc4070 */
[----:B------:R-:W-:Y:S02]  /*5b40*/  IMAD.MOV R138, RZ, RZ, -R17 ;  /* 0x000000ffff8a7224 */ /* 0x000fe400078e0a11 */
[----:B------:R-:W-:Y:S02]  /*5b50*/  IMAD.MOV R0, RZ, RZ, -R0 ;  /* 0x000000ffff007224 */ /* 0x000fe400078e0a00 */
[----:B------:R-:W-:-:S04]  /*5b60*/  IMAD.HI.U32 R17, R4, R27, RZ ;  /* 0x0000001b04117227 */ /* 0x000fc800078e00ff */
[C---:B------:R-:W-:Y:S01]  /*5b70*/  IMAD R138, R2.reuse, R138, R23 ;  /* 0x0000008a028a7224 */ /* 0x040fe200078e0217 */
[----:B------:R-:W-:Y:S01]  /*5b80*/  IABS R23, R45 ;  /* 0x0000002d00177213 */ /* 0x000fe20000000000 */
[----:B------:R-:W-:Y:S02]  /*5b90*/  IMAD R130, R2, R0, R21 ;  /* 0x0000000002827224 */ /* 0x000fe400078e0215 */
[----:B------:R-:W-:Y:S02]  /*5ba0*/  IMAD.MOV R17, RZ, RZ, -R17 ;  /* 0x000000ffff117224 */ /* 0x000fe400078e0a11 */
[--C-:B------:R-:W-:Y:S01]  /*5bb0*/  @!P5 IMAD.IADD R222, R222, 0x1, -R2.reuse ;  /* 0x00000001deded824 */ /* 0x100fe200078e0a02 */
[----:B------:R-:W-:Y:S01]  /*5bc0*/  ISETP.GT.U32.AND P5, PT, R2, R138, PT ;  /* 0x0000008a0200720c */ /* 0x000fe20003fa4070 */
[----:B------:R-:W-:Y:S01]  /*5bd0*/  @!P6 IMAD.IADD R136, R136, 0x1, -R2 ;  /* 0x000000018888e824 */ /* 0x000fe200078e0a02 */
[C---:B------:R-:W-:Y:S01]  /*5be0*/  ISETP.GT.U32.AND P6, PT, R2.reuse, R130, PT ;  /* 0x000000820200720c */ /* 0x040fe20003fc4070 */
[----:B------:R-:W-:Y:S01]  /*5bf0*/  IMAD R134, R2, R17, R27 ;  /* 0x0000001102867224 */ /* 0x000fe200078e021b */
[----:B------:R-:W-:Y:S01]  /*5c00*/  IABS R27, R49 ;  /* 0x00000031001b7213 */ /* 0x000fe20000000000 */
[----:B------:R-:W-:-:S04]  /*5c10*/  IMAD.HI.U32 R17, R4, R23, RZ ;  /* 0x0000001704117227 */ /* 0x000fc800078e00ff */
[----:B------:R-:W-:Y:S02]  /*5c20*/  IMAD.MOV R17, RZ, RZ, -R17 ;  /* 0x000000ffff117224 */ /* 0x000fe400078e0a11 */
[----:B------:R-:W-:Y:S02]  /*5c30*/  IMAD.MOV.U32 R21, RZ, RZ, R31 ;  /* 0x000000ffff157224 */ /* 0x000fe400078e001f */
[----:B------:R-:W-:Y:S02]  /*5c40*/  IMAD R132, R2, R17, R23 ;  /* 0x0000001102847224 */ /* 0x000fe400078e0217 */
[----:B------:R-:W-:-:S04]  /*5c50*/  IMAD.HI.U32 R19, R4, R25, RZ ;  /* 0x0000001904137227 */ /* 0x000fc800078e00ff */
[----:B------:R-:W-:-:S04]  /*5c60*/  IMAD.HI.U32 R0, R4, R27, RZ ;  /* 0x0000001b04007227 */ /* 0x000fc800078e00ff */
[----:B------:R-:W-:-:S04]  /*5c70*/  IMAD.HI.U32 R17, R4, R21, RZ ;  /* 0x0000001504117227 */ /* 0x000fc800078e00ff */
[--C-:B------:R-:W-:Y:S01]  /*5c80*/  @!P5 IMAD.IADD R138, R138, 0x1, -R2.reuse ;  /* 0x000000018a8ad824 */ /* 0x100fe200078e0a02 */
[----:B------:R-:W-:Y:S01]  /*5c90*/  ISETP.GT.U32.AND P5, PT, R2, R134, PT ;  /* 0x000000860200720c */ /* 0x000fe20003fa4070 */
[----:B------:R-:W-:Y:S01]  /*5ca0*/  IMAD.MOV.U32 R4, RZ, RZ, R9 ;  /* 0x000000ffff047224 */ /* 0x000fe200078e0009 */
[----:B------:R-:W-:Y:S01]  /*5cb0*/  SHF.R.U32.HI R9, RZ, 0x6, R239 ;  /* 0x00000006ff097819 */ /* 0x000fe200000116ef */
[----:B------:R-:W-:Y:S01]  /*5cc0*/  @!P6 IMAD.IADD R130, R130, 0x1, -R2 ;  /* 0x000000018282e824 */ /* 0x000fe200078e0a02 */
[C---:B------:R-:W-:Y:S01]  /*5cd0*/  ISETP.GT.U32.AND P6, PT, R2.reuse, R136, PT ;  /* 0x000000880200720c */ /* 0x040fe20003fc4070 */
[----:B------:R-:W-:Y:S01]  /*5ce0*/  @!P1 IMAD.MOV R4, RZ, RZ, -R4 ;  /* 0x000000ffff049224 */ /* 0x000fe200078e0a04 */
[----:B------:R-:W-:Y:S01]  /*5cf0*/  SGXT.U32 R225, R9, 0x1 ;  /* 0x0000000109e1781a */ /* 0x000fe20000000000 */
[----:B------:R-:W-:Y:S01]  /*5d00*/  IMAD.MOV R0, RZ, RZ, -R0 ;  /* 0x000000ffff007224 */ /* 0x000fe200078e0a00 */
[C---:B------:R-:W-:Y:S01]  /*5d10*/  ISETP.GT.U32.AND P1, PT, R2.reuse, R130, PT ;  /* 0x000000820200720c */ /* 0x040fe20003f24070 */
[----:B------:R-:W-:Y:S01]  /*5d20*/  @!P4 IMAD.MOV R144, RZ, RZ, -R144 ;  /* 0x000000ffff90c224 */ /* 0x000fe200078e0a90 */
[C---:B------:R-:W-:Y:S01]  /*5d30*/  ISETP.GT.U32.AND P4, PT, R2.reuse, R222, PT ;  /* 0x000000de0200720c */ /* 0x040fe20003f84070 */
[----:B------:R-:W-:Y:S01]  /*5d40*/  IMAD R126, R2, R0, R27 ;  /* 0x00000000027e7224 */ /* 0x000fe200078e021b */
[C---:B------:R-:W-:Y:S01]  /*5d50*/  LOP3.LUT R139, R225.reuse, 0x4, RZ, 0xfc, !PT ;  /* 0x00000004e18b7812 */ /* 0x040fe200078efcff */
[----:B------:R-:W-:Y:S01]  /*5d60*/  IMAD.MOV R17, RZ, RZ, -R17 ;  /* 0x000000ffff117224 */ /* 0x000fe200078e0a11 */
[----:B------:R-:W-:Y:S01]  /*5d70*/  LOP3.LUT R137, R225, 0xc, RZ, 0xfc, !PT ;  /* 0x0000000ce1897812 */ /* 0x000fe200078efcff */
[----:B------:R-:W-:Y:S01]  /*5d80*/  @!P5 IMAD.IADD R134, R134, 0x1, -R2 ;  /* 0x000000018686d824 */ /* 0x000fe200078e0a02 */
[C---:B------:R-:W-:Y:S01]  /*5d90*/  ISETP.GT.U32.AND P5, PT, R2.reuse, R11, PT ;  /* 0x0000000b0200720c */ /* 0x040fe20003fa4070 */
[----:B------:R-:W-:-:S02]  /*5da0*/  IMAD R124, R2, R17, R21 ;  /* 0x00000011027c7224 */ /* 0x000fc400078e0215 */
[----:B------:R-:W-:Y:S01]  /*5db0*/  @!P6 IMAD.IADD R136, R136, 0x1, -R2 ;  /* 0x000000018888e824 */ /* 0x000fe200078e0a02 */
[C---:B------:R-:W-:Y:S01]  /*5dc0*/  ISETP.GT.U32.AND P6, PT, R2.reuse, R126, PT ;  /* 0x0000007e0200720c */ /* 0x040fe20003fc4070 */
[----:B------:R-:W-:Y:S01]  /*5dd0*/  @!P2 IMAD.MOV R142, RZ, RZ, -R142 ;  /* 0x000000ffff8ea224 */ /* 0x000fe200078e0a8e */
[----:B------:R-:W-:Y:S01]  /*5de0*/  ISETP.GT.U32.AND P2, PT, R2, R138, PT ;  /* 0x0000008a0200720c */ /* 0x000fe20003f44070 */
[----:B------:R-:W-:Y:S01]  /*5df0*/  @!P1 IMAD.IADD R130, R130, 0x1, -R2 ;  /* 0x0000000182829824 */ /* 0x000fe200078e0a02 */
[C---:B------:R-:W-:Y:S01]  /*5e00*/  ISETP.GT.U32.AND P1, PT, R2.reuse, R124, PT ;  /* 0x0000007c0200720c */ /* 0x040fe20003f24070 */
[----:B------:R-:W-:Y:S01]  /*5e10*/  @!P3 IMAD.MOV R6, RZ, RZ, -R6 ;  /* 0x000000ffff06b224 */ /* 0x000fe200078e0a06 */
[----:B------:R-:W-:Y:S01]  /*5e20*/  ISETP.GT.U32.AND P3, PT, R2, R134, PT ;  /* 0x000000860200720c */ /* 0x000fe20003f64070 */
[----:B------:R-:W-:Y:S02]  /*5e30*/  IMAD.MOV R19, RZ, RZ, -R19 ;  /* 0x000000ffff137224 */ /* 0x000fe400078e0a13 */
[----:B------:R-:W-:Y:S01]  /*5e40*/  @!P4 IMAD.IADD R222, R222, 0x1, -R2 ;  /* 0x00000001dedec824 */ /* 0x000fe200078e0a02 */
[----:B------:R-:W-:Y:S01]  /*5e50*/  ISETP.GT.U32.AND P4, PT, R2, R132, PT ;  /* 0x000000840200720c */ /* 0x000fe20003f84070 */
[----:B------:R-:W-:-:S02]  /*5e60*/  IMAD.MOV.U32 R0, RZ, RZ, 0x1f ;  /* 0x0000001fff007424 */ /* 0x000fc400078e00ff */
[----:B------:R-:W-:Y:S02]  /*5e70*/  IMAD R128, R2, R19, R25 ;  /* 0x0000001302807224 */ /* 0x000fe400078e0219 */
[--C-:B------:R-:W-:Y:S01]  /*5e80*/  @!P5 IMAD.IADD R11, R11, 0x1, -R2.reuse ;  /* 0x000000010b0bd824 */ /* 0x100fe200078e0a02 */
[----:B------:R-:W-:Y:S01]  /*5e90*/  IADD3 R129, R0, c[0x0][0x180], RZ ;  /* 0x0000600000817a10 */ /* 0x000fe20007ffe0ff */
[--C-:B------:R-:W-:Y:S01]  /*5ea0*/  @!P6 IMAD.IADD R126, R126, 0x1, -R2.reuse ;  /* 0x000000017e7ee824 */ /* 0x100fe200078e0a02 */
[----:B------:R-:W-:Y:S01]  /*5eb0*/  ISETP.GT.U32.AND P5, PT, R2, R128, PT ;  /* 0x000000800200720c */ /* 0x000fe20003fa4070 */
[--C-:B------:R-:W-:Y:S01]  /*5ec0*/  @!P2 IMAD.IADD R138, R138, 0x1, -R2.reuse ;  /* 0x000000018a8aa824 */ /* 0x100fe200078e0a02 */
[----:B------:R-:W-:Y:S01]  /*5ed0*/  ISETP.GT.AND P6, PT, R129, 0x1f, PT ;  /* 0x0000001f8100780c */ /* 0x000fe20003fc4270 */
[--C-:B------:R-:W-:Y:S01]  /*5ee0*/  @!P1 IMAD.IADD R124, R124, 0x1, -R2.reuse ;  /* 0x000000017c7c9824 */ /* 0x100fe200078e0a02 */
[----:B------:R-:W-:Y:S01]  /*5ef0*/  ISETP.GE.AND P2, PT, R33, RZ, PT ;  /* 0x000000ff2100720c */ /* 0x000fe20003f46270 */
[--C-:B------:R-:W-:Y:S01]  /*5f00*/  @!P3 IMAD.IADD R134, R134, 0x1, -R2.reuse ;  /* 0x000000018686b824 */ /* 0x100fe200078e0a02 */
[----:B------:R-:W-:Y:S01]  /*5f10*/  ISETP.GE.AND P1, PT, R225, c[0x0][0x180], PT ;  /* 0x00006000e1007a0c */ /* 0x000fe20003f26270 */
[----:B------:R-:W-:Y:S01]  /*5f20*/  @!P4 IMAD.IADD R132, R132, 0x1, -R2 ;  /* 0x000000018484c824 */ /* 0x000fe200078e0a02 */
[----:B------:R-:W-:Y:S01]  /*5f30*/  SEL R62, RZ, 0x4, !P6 ;  /* 0x00000004ff3e7807 */ /* 0x000fe20007000000 */
[----:B------:R-:W-:Y:S01]  /*5f40*/  @!P0 IMAD.MOV R140, RZ, RZ, -R140 ;  /* 0x000000ffff8c8224 */ /* 0x000fe200078e0a8c */
[----:B------:R-:W-:-:S02]  /*5f50*/  ISETP.GE.AND P3, PT, R35, RZ, PT ;  /* 0x000000ff2300720c */ /* 0x000fc40003f66270 */
[----:B------:R-:W-:Y:S01]  /*5f60*/  ISETP.GE.AND P4, PT, R37, RZ, PT ;  /* 0x000000ff2500720c */ /* 0x000fe20003f86270 */
[----:B------:R-:W-:Y:S01]  /*5f70*/  @!P5 IMAD.IADD R128, R128, 0x1, -R2 ;  /* 0x000000018080d824 */ /* 0x000fe200078e0a02 */
[----:B------:R-:W-:Y:S02]  /*5f80*/  SEL R0, R62, RZ, !P1 ;  /* 0x000000ff3e007207 */ /* 0x000fe40004800000 */
[----:B------:R-:W-:Y:S01]  /*5f90*/  ISETP.GE.AND P5, PT, R39, RZ, PT ;  /* 0x000000ff2700720c */ /* 0x000fe20003fa6270 */
[----:B------:R-:W-:Y:S01]  /*5fa0*/  @!P2 IMAD.MOV R222, RZ, RZ, -R222 ;  /* 0x000000ffffdea224 */ /* 0x000fe200078e0ade */
[----:B------:R-:W-:Y:S01]  /*5fb0*/  ISETP.GE.AND P1, PT, R43, RZ, PT ;  /* 0x000000ff2b00720c */ /* 0x000fe20003f26270 */
[----:B------:R1:W-:Y:S01]  /*5fc0*/  STL [R1+0xa0], R0 ;  /* 0x0000a00001007387 */ /* 0x0003e20000100800 */
[----:B------:R-:W-:Y:S02]  /*5fd0*/  ISETP.GT.U32.AND P2, PT, R2, R132, PT ;  /* 0x000000840200720c */ /* 0x000fe40003f44070 */
[----:B------:R-:W-:-:S02]  /*5fe0*/  ISETP.GE.AND P0, PT, R41, RZ, PT ;  /* 0x000000ff2900720c */ /* 0x000fc40003f06270 */
[----:B------:R-:W-:Y:S01]  /*5ff0*/  ISETP.GE.AND P6, PT, R125, c[0x0][0x180], PT ;  /* 0x000060007d007a0c */ /* 0x000fe20003fc6270 */
[----:B------:R-:W-:Y:S01]  /*6000*/  @!P4 IMAD.MOV R138, RZ, RZ, -R138 ;  /* 0x000000ffff8ac224 */ /* 0x000fe200078e0a8a */
[----:B------:R-:W-:Y:S02]  /*6010*/  ISETP.GT.U32.AND P4, PT, R2, R126, PT ;  /* 0x0000007e0200720c */ /* 0x000fe40003f84070 */
[----:B------:R-:W-:Y:S01]  /*6020*/  SEL R9, R62, RZ, !P6 ;  /* 0x000000ff3e097207 */ /* 0x000fe20007000000 */
[----:B-1----:R-:W-:Y:S02]  /*6030*/  IMAD.MOV.U32 R0, RZ, RZ, R11 ;  /* 0x000000ffff007224 */ /* 0x002fe400078e000b */
[----:B------:R-:W-:Y:S01]  /*6040*/  @!P5 IMAD.MOV R136, RZ, RZ, -R136 ;  /* 0x000000ffff88d224 */ /* 0x000fe200078e0a88 */
[C---:B------:R-:W-:Y:S01]  /*6050*/  ISETP.GT.U32.AND P5, PT, R2.reuse, R124, PT ;  /* 0x0000007c0200720c */ /* 0x040fe20003fa4070 */
[----:B------:R-:W-:Y:S01]  /*6060*/  @!P3 IMAD.MOV R0, RZ, RZ, -R0 ;  /* 0x000000ffff00b224 */ /* 0x000fe200078e0a00 */
[----:B------:R-:W-:Y:S01]  /*6070*/  ISETP.GT.U32.AND P3, PT, R2, R128, PT ;  /* 0x000000800200720c */ /* 0x000fe20003f64070 */
[----:B------:R-:W-:Y:S01]  /*6080*/  @!P1 IMAD.MOV R130, RZ, RZ, -R130 ;  /* 0x000000ffff829224 */ /* 0x000fe200078e0a82 */
[----:B------:R-:W-:Y:S01]  /*6090*/  ISETP.GE.AND P1, PT, R45, RZ, PT ;  /* 0x000000ff2d00720c */ /* 0x000fe20003f26270 */
[--C-:B------:R-:W-:Y:S01]  /*60a0*/  @!P2 IMAD.IADD R132, R132, 0x1, -R2.reuse ;  /* 0x000000018484a824 */ /* 0x100fe200078e0a02 */
[----:B------:R-:W-:Y:S01]  /*60b0*/  ISETP.GE.AND P2, PT, R47, RZ, PT ;  /* 0x000000ff2f00720c */ /* 0x000fe20003f46270 */
[----:B------:R-:W-:Y:S01]  /*60c0*/  @!P4 IMAD.IADD R126, R126, 0x1, -R2 ;  /* 0x000000017e7ec824 */ /* 0x000fe200078e0a02 */
[----:B------:R-:W-:Y:S01]  /*60d0*/  ISETP.GE.AND P4, PT, R29, RZ, PT ;  /* 0x000000ff1d00720c */ /* 0x000fe20003f86270 */
[----:B------:R-:W-:Y:S01]  /*60e0*/  @!P0 IMAD.MOV R134, RZ, RZ, -R134 ;  /* 0x000000ffff868224 */ /* 0x000fe200078e0a86 */
[----:B------:R-:W-:-:S03]  /*60f0*/  ISETP.NE.U32.AND P0, PT, R9, RZ, PT ;  /* 0x000000ff0900720c */ /* 0x000fc60003f05070 */
[--C-:B------:R-:W-:Y:S01]  /*6100*/  @!P5 IMAD.IADD R124, R124, 0x1, -R2.reuse ;  /* 0x000000017c7cd824 */ /* 0x100fe200078e0a02 */
[----:B------:R-:W-:Y:S01]  /*6110*/  ISETP.NE.AND P5, PT, RZ, c[0x0][0x17c], PT ;  /* 0x00005f00ff007a0c */ /* 0x000fe20003fa5270 */
[----:B------:R-:W-:Y:S01]  /*6120*/  @!P3 IMAD.IADD R128, R128, 0x1, -R2 ;  /* 0x000000018080b824 */ /* 0x000fe200078e0a02 */
[----:B------:R-:W-:Y:S01]  /*6130*/  ISETP.GE.AND P3, PT, R49, RZ, PT ;  /* 0x000000ff3100720c */ /* 0x000fe20003f66270 */
[----:B------:R-:W-:Y:S01]  /*6140*/  @!P1 IMAD.MOV R132, RZ, RZ, -R132 ;  /* 0x000000ffff849224 */ /* 0x000fe200078e0a84 */
[C---:B------:R-:W-:Y:S01]  /*6150*/  SEL R135, R123.reuse, R136, !P5 ;  /* 0x000000887b877207 */ /* 0x040fe20006800000 */
[----:B------:R-:W-:Y:S01]  /*6160*/  @!P2 IMAD.MOV R128, RZ, RZ, -R128 ;  /* 0x000000ffff80a224 */ /* 0x000fe200078e0a80 */
[C---:B------:R-:W-:Y:S01]  /*6170*/  SEL R133, R123.reuse, R134, !P5 ;  /* 0x000000867b857207 */ /* 0x040fe20006800000 */
[----:B------:R-:W-:Y:S01]  /*6180*/  @!P4 IMAD.MOV R124, RZ, RZ, -R124 ;  /* 0x000000ffff7cc224 */ /* 0x000fe200078e0a7c */
[C---:B------:R-:W-:Y:S01]  /*6190*/  SEL R111, R123.reuse, R112, !P5 ;  /* 0x000000707b6f7207 */ /* 0x040fe20006800000 */
[----:B------:R1:W-:Y:S01]  /*61a0*/  STL [R1], R135 ;  /* 0x0000008701007387 */ /* 0x0003e20000100800 */
[----:B------:R-:W-:Y:S01]  /*61b0*/  SEL R131, R123, R130, !P5 ;  /* 0x000000827b837207 */ /* 0x000fe20006800000 */
[----:B------:R-:W-:Y:S01]  /*61c0*/  IMAD R2, R125, c[0x0][0x18c], RZ ;  /* 0x000063007d027a24 */ /* 0x000fe200078e02ff */
[C---:B------:R-:W-:Y:S01]  /*61d0*/  SEL R63, R123.reuse, R14, !P5 ;  /* 0x0000000e7b3f7207 */ /* 0x040fe20006800000 */
[----:B------:R-:W-:Y:S01]  /*61e0*/  STL [R1+0xc], R133 ;  /* 0x00000c8501007387 */ /* 0x000fe20000100800 */
[C---:B------:R-:W-:Y:S01]  /*61f0*/  SEL R65, R123.reuse, R16, !P5 ;  /* 0x000000107b417207 */ /* 0x040fe20006800000 */
[----:B------:R-:W-:Y:S01]  /*6200*/  @!P3 IMAD.MOV R126, RZ, RZ, -R126 ;  /* 0x000000ffff7eb224 */ /* 0x000fe200078e0a7e */
[C---:B------:R-:W-:Y:S01]  /*6210*/  SEL R112, R123.reuse, R114, !P5 ;  /* 0x000000727b707207 */ /* 0x040fe20006800000 */
[----:B------:R-:W-:Y:S01]  /*6220*/  STL [R1+0x14], R131 ;  /* 0x0000148301007387 */ /* 0x000fe20000100800 */
[----:B------:R-:W-:Y:S01]  /*6230*/  SEL R113, R123, R116, !P5 ;  /* 0x000000747b717207 */ /* 0x000fe20006800000 */
[----:B------:R-:W-:Y:S01]  /*6240*/  IMAD R63, R63, c[0x0][0x190], RZ ;  /* 0x000064003f3f7a24 */ /* 0x000fe200078e02ff */
[----:B------:R-:W-:Y:S01]  /*6250*/  SEL R130, R123, R132, !P5 ;  /* 0x000000847b827207 */ /* 0x000fe20006800000 */
[----:B------:R-:W-:Y:S01]  /*6260*/  IMAD R65, R65, c[0x0][0x190], RZ ;  /* 0x0000640041417a24 */ /* 0x000fe200078e02ff */
[----:B------:R-:W-:Y:S01]  /*6270*/  SEL R67, R123, R18, !P5 ;  /* 0x000000127b437207 */ /* 0x000fe20006800000 */
[----:B------:R-:W-:Y:S01]  /*6280*/  IMAD R111, R111, c[0x0][0x190], RZ ;  /* 0x000064006f6f7a24 */ /* 0x000fe200078e02ff */
        /* <DEDUP_REMOVED lines=46> */
[C---:B------:R-:W-:Y:S01]  /*6570*/  SEL R116, R123.reuse, R122, !P5 ;  /* 0x0000007a7b747207 */ /* 0x040fe20006800000 */
        /* <DEDUP_REMOVED lines=9> */
[----:B------:R-:W-:-:S02]  /*6610*/  SEL R64, R123, R64, !P5 ;  /* 0x000000407b407207 */ /* 0x000fc40006800000 */
[C---:B------:R-:W-:Y:S01]  /*6620*/  SEL R66, R123.reuse, R66, !P5 ;  /* 0x000000427b427207 */ /* 0x040fe20006800000 */
[----:B------:R-:W-:Y:S01]  /*6630*/  STL [R1+0x20], R128 ;  /* 0x0000208001007387 */ /* 0x000fe20000100800 */
[C---:B------:R-:W-:Y:S01]  /*6640*/  SEL R68, R123.reuse, R68, !P5 ;  /* 0x000000447b447207 */ /* 0x040fe20006800000 */
[----:B------:R-:W-:Y:S01]  /*6650*/  IMAD R64, R64, c[0x0][0x190], RZ ;  /* 0x0000640040407a24 */ /* 0x000fe200078e02ff */
        /* <DEDUP_REMOVED lines=59> */
[C---:B------:R-:W-:Y:S02]  /*6a10*/  SEL R58, R123.reuse, R166, !P5 ;  /* 0x000000a67b3a7207 */ /* 0x040fe40006800000 */
[C---:B------:R-:W-:Y:S02]  /*6a20*/  SEL R57, R123.reuse, R168, !P5 ;  /* 0x000000a87b397207 */ /* 0x040fe40006800000 */
[C---:B------:R-:W-:Y:S02]  /*6a30*/  SEL R56, R123.reuse, R170, !P5 ;  /* 0x000000aa7b387207 */ /* 0x040fe40006800000 */
[C---:B------:R-:W-:Y:S02]  /*6a40*/  SEL R55, R123.reuse, R172, !P5 ;  /* 0x000000ac7b377207 */ /* 0x040fe40006800000 */
[C---:B------:R-:W-:Y:S02]  /*6a50*/  SEL R54, R123.reuse, R174, !P5 ;  /* 0x000000ae7b367207 */ /* 0x040fe40006800000 */
        /* <DEDUP_REMOVED lines=68> */
[C---:B------:R-:W-:Y:S01]  /*6ea0*/  SEL R11, R123.reuse, R146, !P5 ;  /* 0x000000927b0b7207 */ /* 0x040fe20006800000 */
[----:B------:R-:W-:Y:S01]  /*6eb0*/  IMAD R146, R44, c[0x0][0x190], RZ ;  /* 0x000064002c927a24 */ /* 0x000fe200078e02ff */
[----:B------:R-:W-:Y:S01]  /*6ec0*/  SEL R10, R123, R10, !P5 ;  /* 0x0000000a7b0a7207 */ /* 0x000fe20006800000 */
        /* <DEDUP_REMOVED lines=19> */
[----:B------:R-:W-:Y:S01]  /*7000*/  SEL R123, R123, R124, !P5 ;  /* 0x0000007c7b7b7207 */ /* 0x000fe20006800000 */
[----:B------:R-:W-:Y:S01]  /*7010*/  IMAD R218, R8, c[0x0][0x190], RZ ;  /* 0x0000640008da7a24 */ /* 0x000fe200078e02ff */
[----:B------:R-:W-:Y:S01]  /*7020*/  ISETP.GE.AND P1, PT, R125, UR4, PT ;  /* 0x000000047d007c0c */ /* 0x000fe2000bf26270 */
[----:B------:R-:W-:Y:S01]  /*7030*/  STL [R1+0x24], R126 ;  /* 0x0000247e01007387 */ /* 0x000fe20000100800 */
[----:B------:R-:W-:Y:S01]  /*7040*/  LOP3.LUT R138, R225, 0x8, RZ, 0xfc, !PT ;  /* 0x00000008e18a7812 */ /* 0x000fe200078efcff */
[----:B------:R-:W-:Y:S01]  /*7050*/  IMAD R220, R7, c[0x0][0x190], RZ ;  /* 0x0000640007dc7a24 */ /* 0x000fe200078e02ff */
[----:B------:R-:W-:Y:S01]  /*7060*/  LEA R240, P5, R2, c[0x0][0x168], 0x2 ;  /* 0x00005a0002f07a11 */ /* 0x000fe200078a10ff */
[----:B------:R2:W-:Y:S01]  /*7070*/  STL [R1+0x28], R123 ;  /* 0x0000287b01007387 */ /* 0x0005e20000100800 */
[----:B------:R-:W-:Y:S01]  /*7080*/  ISETP.GE.AND P4, PT, R139, c[0x0][0x180], PT ;  /* 0x000060008b007a0c */ /* 0x000fe20003f86270 */
[----:B------:R-:W-:Y:S01]  /*7090*/  IMAD R223, R4, c[0x0][0x190], RZ ;  /* 0x0000640004df7a24 */ /* 0x000fe200078e02ff */
[C---:B------:R-:W-:Y:S01]  /*70a0*/  LOP3.LUT R136, R225.reuse, 0x10, RZ, 0xfc, !PT ;  /* 0x00000010e1887812 */ /* 0x040fe200078efcff */
[----:B------:R-:W-:Y:S01]  /*70b0*/  IMAD R224, R6, c[0x0][0x190], RZ ;  /* 0x0000640006e07a24 */ /* 0x000fe200078e02ff */
[----:B------:R-:W-:Y:S01]  /*70c0*/  ISETP.GE.AND P3, PT, R138, c[0x0][0x180], PT ;  /* 0x000060008a007a0c */ /* 0x000fe20003f66270 */
[----:B------:R-:W-:Y:S01]  /*70d0*/  IMAD R138, R48, c[0x0][0x190], RZ ;  /* 0x00006400308a7a24 */ /* 0x000fe200078e02ff */
[----:B-1----:R-:W-:-:S02]  /*70e0*/  LOP3.LUT R135, R225, 0x14, RZ, 0xfc, !PT ;  /* 0x00000014e1877812 */ /* 0x002fc400078efcff */
[----:B------:R-:W-:Y:S02]  /*70f0*/  LEA.HI.X.SX32 R241, R2, c[0x0][0x16c], 0x2, P5 ;  /* 0x00005b0002f17a11 */ /* 0x000fe400028f16ff */
[----:B--2---:R-:W-:Y:S02]  /*7100*/  SEL R123, RZ, 0x4, P1 ;  /* 0x00000004ff7b7807 */ /* 0x004fe40000800000 */
[----:B------:R-:W-:Y:S02]  /*7110*/  ISETP.GE.AND P1, PT, R137, c[0x0][0x180], PT ;  /* 0x0000600089007a0c */ /* 0x000fe40003f26270 */
[----:B------:R-:W-:Y:S02]  /*7120*/  LOP3.LUT R134, R225, 0x18, RZ, 0xfc, !PT ;  /* 0x00000018e1867812 */ /* 0x000fe400078efcff */
[C---:B------:R-:W-:Y:S02]  /*7130*/  SEL R250, R62.reuse, RZ, !P4 ;  /* 0x000000ff3efa7207 */ /* 0x040fe40006000000 */
[----:B------:R-:W-:-:S02]  /*7140*/  SEL R2, R62, RZ, !P1 ;  /* 0x000000ff3e027207 */ /* 0x000fc40004800000 */
[----:B------:R-:W-:Y:S01]  /*7150*/  ISETP.GE.AND P4, PT, R136, c[0x0][0x180], PT ;  /* 0x0000600088007a0c */ /* 0x000fe20003f86270 */
[----:B------:R-:W-:Y:S01]  /*7160*/  IMAD R136, R49, c[0x0][0x190], RZ ;  /* 0x0000640031887a24 */ /* 0x000fe200078e02ff */
[----:B------:R-:W-:Y:S01]  /*7170*/  SEL R252, R62, RZ, !P3 ;  /* 0x000000ff3efc7207 */ /* 0x000fe20005800000 */
[----:B------:R1:W-:Y:S01]  /*7180*/  STL [R1+0xc8], R2 ;  /* 0x0000c80201007387 */ /* 0x0003e20000100800 */
[----:B------:R-:W-:Y:S02]  /*7190*/  ISETP.GE.AND P3, PT, R135, c[0x0][0x180], PT ;  /* 0x0000600087007a0c */ /* 0x000fe40003f66270 */
[----:B------:R-:W-:Y:S02]  /*71a0*/  LOP3.LUT R133, R225, 0x1c, RZ, 0xfc, !PT ;  /* 0x0000001ce1857812 */ /* 0x000fe400078efcff */
[----:B------:R-:W-:Y:S02]  /*71b0*/  ISETP.GE.AND P1, PT, R134, c[0x0][0x180], PT ;  /* 0x0000600086007a0c */ /* 0x000fe40003f26270 */
[----:B------:R-:W-:-:S02]  /*71c0*/  SEL R134, R62, RZ, !P4 ;  /* 0x000000ff3e867207 */ /* 0x000fc40006000000 */
[----:B------:R-:W-:Y:S02]  /*71d0*/  LOP3.LUT R132, R225, 0x2, RZ, 0xfc, !PT ;  /* 0x00000002e1847812 */ /* 0x000fe400078efcff */
[----:B-1----:R-:W-:Y:S01]  /*71e0*/  SEL R2, R62, RZ, !P3 ;  /* 0x000000ff3e027207 */ /* 0x002fe20005800000 */
[----:B------:R1:W-:Y:S01]  /*71f0*/  STL [R1+0xc4], R134 ;  /* 0x0000c48601007387 */ /* 0x0003e20000100800 */
[----:B------:R-:W-:Y:S01]  /*7200*/  ISETP.GE.AND P4, PT, R133, c[0x0][0x180], PT ;  /* 0x0000600085007a0c */ /* 0x000fe20003f86270 */
[----:B------:R-:W-:Y:S01]  /*7210*/  IMAD R133, R61, c[0x0][0x190], RZ ;  /* 0x000064003d857a24 */ /* 0x000fe200078e02ff */
[----:B------:R-:W-:Y:S01]  /*7220*/  LOP3.LUT R131, R225, 0x6, RZ, 0xfc, !PT ;  /* 0x00000006e1837812 */ /* 0x000fe200078efcff */
[----:B------:R2:W-:Y:S01]  /*7230*/  STL [R1+0x8], R2 ;  /* 0x0000080201007387 */ /* 0x0005e20000100800 */
[----:B------:R-:W-:Y:S02]  /*7240*/  ISETP.GE.AND P3, PT, R132, c[0x0][0x180], PT ;  /* 0x0000600084007a0c */ /* 0x000fe40003f66270 */
[----:B------:R-:W-:-:S02]  /*7250*/  SEL R132, R62, RZ, !P1 ;  /* 0x000000ff3e847207 */ /* 0x000fc40004800000 */
[----:B------:R-:W-:Y:S01]  /*7260*/  LOP3.LUT R130, R225, 0xa, RZ, 0xfc, !PT ;  /* 0x0000000ae1827812 */ /* 0x000fe200078efcff */
[----:B-1----:R-:W-:Y:S01]  /*7270*/  IMAD R134, R50, c[0x0][0x190], RZ ;  /* 0x0000640032867a24 */ /* 0x002fe200078e02ff */
[----:B------:R-:W-:Y:S01]  /*7280*/  ISETP.GE.AND P1, PT, R131, c[0x0][0x180], PT ;  /* 0x0000600083007a0c */ /* 0x000fe20003f26270 */
[----:B------:R1:W-:Y:S01]  /*7290*/  STL [R1+0x4], R132 ;  /* 0x0000048401007387 */ /* 0x0003e20000100800 */
[----:B------:R-:W-:Y:S01]  /*72a0*/  ISETP.GT.AND P2, PT, R129, 0x3f, PT ;  /* 0x0000003f8100780c */ /* 0x000fe20003f44270 */
[----:B------:R-:W-:Y:S01]  /*72b0*/  IMAD R131, R60, c[0x0][0x190], RZ ;  /* 0x000064003c837a24 */ /* 0x000fe200078e02ff */
[----:B--2---:R-:W-:Y:S02]  /*72c0*/  SEL R2, R62, RZ, !P4 ;  /* 0x000000ff3e027207 */ /* 0x004fe40006000000 */
[----:B------:R-:W-:Y:S02]  /*72d0*/  ISETP.GE.AND P4, PT, R130, c[0x0][0x180], PT ;  /* 0x0000600082007a0c */ /* 0x000fe40003f86270 */
[----:B------:R-:W-:Y:S01]  /*72e0*/  SEL R130, R62, RZ, !P3 ;  /* 0x000000ff3e827207 */ /* 0x000fe20005800000 */
[----:B------:R2:W-:Y:S01]  /*72f0*/  STL [R1+0x10], R2 ;  /* 0x0000100201007387 */ /* 0x0005e20000100800 */
[----:B------:R-:W-:Y:S01]  /*7300*/  LOP3.LUT R129, R225, 0xe, RZ, 0xfc, !PT ;  /* 0x0000000ee1817812 */ /* 0x000fe200078efcff */
[----:B-1----:R-:W-:Y:S01]  /*7310*/  IMAD R132, R51, c[0x0][0x190], RZ ;  /* 0x0000640033847a24 */ /* 0x002fe200078e02ff */
[C---:B------:R-:W-:Y:S01]  /*7320*/  LOP3.LUT R128, R225.reuse, 0x12, RZ, 0xfc, !PT ;  /* 0x00000012e1807812 */ /* 0x040fe200078efcff */
[----:B------:R1:W-:Y:S01]  /*7330*/  STL [R1+0xc0], R130 ;  /* 0x0000c08201007387 */ /* 0x0003e20000100800 */
[----:B------:R-:W-:-:S02]  /*7340*/  LOP3.LUT R126, R225, 0x16, RZ, 0xfc, !PT ;  /* 0x00000016e17e7812 */ /* 0x000fc400078efcff */
[----:B------:R-:W-:Y:S01]  /*7350*/  ISETP.GE.AND P5, PT, R129, c[0x0][0x180], PT ;  /* 0x0000600081007a0c */ /* 0x000fe20003fa6270 */
[----:B------:R-:W-:Y:S01]  /*7360*/  IMAD R129, R59, c[0x0][0x190], RZ ;  /* 0x000064003b817a24 */ /* 0x000fe200078e02ff */
[----:B------:R-:W-:Y:S01]  /*7370*/  ISETP.GE.AND P3, PT, R128, c[0x0][0x180], PT ;  /* 0x0000600080007a0c */ /* 0x000fe20003f66270 */
[----:B------:R-:W-:Y:S01]  /*7380*/  IMAD R128, R53, c[0x0][0x190], RZ ;  /* 0x0000640035807a24 */ /* 0x000fe200078e02ff */
[----:B--2---:R-:W-:Y:S02]  /*7390*/  SEL R2, R62, RZ, !P1 ;  /* 0x000000ff3e027207 */ /* 0x004fe40004800000 */
[----:B------:R-:W-:Y:S01]  /*73a0*/  LOP3.LUT R125, R225, 0x1a, RZ, 0xfc, !PT ;  /* 0x0000001ae17d7812 */ /* 0x000fe200078efcff */
[----:B-1----:R-:W-:Y:S01]  /*73b0*/  IMAD R130, R52, c[0x0][0x190], RZ ;  /* 0x0000640034827a24 */ /* 0x002fe200078e02ff */
[----:B------:R-:W-:Y:S01]  /*73c0*/  ISETP.GE.AND P1, PT, R126, c[0x0][0x180], PT ;  /* 0x000060007e007a0c */ /* 0x000fe20003f26270 */
[----:B------:R1:W-:Y:S01]  /*73d0*/  STL [R1+0xbc], R2 ;  /* 0x0000bc0201007387 */ /* 0x0003e20000100800 */
[----:B------:R-:W-:-:S02]  /*73e0*/  SEL R126, R62, RZ, !P5 ;  /* 0x000000ff3e7e7207 */ /* 0x000fc40006800000 */
[----:B------:R-:W-:Y:S02]  /*73f0*/  SEL R123, R123, RZ, P2 ;  /* 0x000000ff7b7b7207 */ /* 0x000fe40001000000 */
[----:B------:R-:W-:Y:S01]  /*7400*/  ISETP.GE.AND P5, PT, R125, c[0x0][0x180], PT ;  /* 0x000060007d007a0c */ /* 0x000fe20003fa6270 */
[----:B------:R-:W-:Y:S01]  /*7410*/  IMAD R125, R57, c[0x0][0x190], RZ ;  /* 0x00006400397d7a24 */ /* 0x000fe200078e02ff */
[----:B------:R-:W-:Y:S02]  /*7420*/  LOP3.LUT R124, R225, 0x1e, RZ, 0xfc, !PT ;  /* 0x0000001ee17c7812 */ /* 0x000fe400078efcff */
[----:B------:R-:W-:Y:S02]  /*7430*/  @P0 LOP3.LUT R3, R3, 0x20000000, RZ, 0xfc, !PT ;  /* 0x2000000003030812 */ /* 0x000fe400078efcff */
[----:B-1----:R-:W-:Y:S02]  /*7440*/  SEL R2, R62, RZ, !P4 ;  /* 0x000000ff3e027207 */ /* 0x002fe40006000000 */
[----:B------:R-:W-:Y:S01]  /*7450*/  ISETP.GE.AND P4, PT, R127, RZ, PT ;  /* 0x000000ff7f00720c */ /* 0x000fe20003f86270 */
[----:B------:R-:W-:Y:S01]  /*7460*/  IMAD R127, R58, c[0x0][0x190], RZ ;  /* 0x000064003a7f7a24 */ /* 0x000fe200078e02ff */
[----:B------:R-:W-:Y:S01]  /*7470*/  LOP3.LUT R3, R3, 0xbfffffff, RZ, 0xc0, !PT ;  /* 0xbfffffff03037812 */ /* 0x000fe200078ec0ff */
[----:B------:R1:W-:Y:S01]  /*7480*/  STL [R1+0xb8], R2 ;  /* 0x0000b80201007387 */ /* 0x0003e20000100800 */
[----:B------:R-:W-:-:S03]  /*7490*/  ISETP.NE.U32.AND P0, PT, R252, RZ, PT ;  /* 0x000000fffc00720c */ /* 0x000fc60003f05070 */
[----:B------:R2:W-:Y:S01]  /*74a0*/  STL [R1+0xb4], R126 ;  /* 0x0000b47e01007387 */ /* 0x0005e20000100800 */
[----:B-1----:R-:W-:-:S05]  /*74b0*/  SEL R2, R62, RZ, !P3 ;  /* 0x000000ff3e027207 */ /* 0x002fca0005800000 */
[----:B------:R-:W-:Y:S01]  /*74c0*/  @!P4 IMAD.MOV R248, RZ, RZ, -R248 ;  /* 0x000000fffff8c224 */ /* 0x000fe200078e0af8 */
[----:B------:R-:W-:Y:S02]  /*74d0*/  ISETP.NE.U32.AND P3, PT, R123, RZ, PT ;  /* 0x000000ff7b00720c */ /* 0x000fe40003f65070 */
[----:B------:R-:W-:Y:S01]  /*74e0*/  SEL R123, R62, RZ, !P1 ;  /* 0x000000ff3e7b7207 */ /* 0x000fe20004800000 */
[----:B------:R1:W-:Y:S01]  /*74f0*/  STL [R1+0xb0], R2 ;  /* 0x0000b00201007387 */ /* 0x0003e20000100800 */
[----:B------:R-:W-:Y:S01]  /*7500*/  ISETP.GE.AND P1, PT, R124, c[0x0][0x180], PT ;  /* 0x000060007c007a0c */ /* 0x000fe20003f26270 */
[----:B------:R-:W-:Y:S01]  /*7510*/  IMAD R124, R55, c[0x0][0x190], RZ ;  /* 0x00006400377c7a24 */ /* 0x000fe200078e02ff */
[----:B------:R-:W-:Y:S01]  /*7520*/  LEA R4, P4, R64, R240, 0x2 ;  /* 0x000000f040047211 */ /* 0x000fe200078810ff */
[----:B------:R3:W-:Y:S01]  /*7530*/  STL [R1+0xac], R123 ;  /* 0x0000ac7b01007387 */ /* 0x0007e20000100800 */
[----:B--2---:R-:W-:Y:S01]  /*7540*/  IMAD R126, R54, c[0x0][0x190], RZ ;  /* 0x00006400367e7a24 */ /* 0x004fe200078e02ff */
[----:B-1----:R-:W-:-:S02]  /*7550*/  SEL R2, R62, RZ, !P5 ;  /* 0x000000ff3e027207 */ /* 0x002fc40006800000 */
[----:B------:R-:W-:Y:S01]  /*7560*/  ISETP.NE.AND P5, PT, RZ, c[0x0][0x178], PT ;  /* 0x00005e00ff007a0c */ /* 0x000fe20003fa5270 */
[----:B---3--:R-:W-:Y:S02]  /*7570*/  IMAD R123, R56, c[0x0][0x190], RZ ;  /* 0x00006400387b7a24 */ /* 0x008fe400078e02ff */
[----:B------:R1:W-:Y:S01]  /*7580*/  STL [R1+0xa8], R2 ;  /* 0x0000a80201007387 */ /* 0x0003e20000100800 */
[----:B------:R-:W-:Y:S02]  /*7590*/  @P3 LOP3.LUT R3, R3, 0x40000000, RZ, 0xfc, !PT ;  /* 0x4000000003033812 */ /* 0x000fe400078efcff */
[----:B------:R-:W-:Y:S01]  /*75a0*/  ISETP.NE.U32.AND P3, PT, R250, RZ, PT ;  /* 0x000000fffa00720c */ /* 0x000fe20003f65070 */
[----:B------:R-:W-:Y:S01]  /*75b0*/  IMAD.MOV.U32 R252, RZ, RZ, c[0x0][0x188] ;  /* 0x00006200fffc7624 */ /* 0x000fe200078e00ff */
[----:B------:R-:W-:Y:S02]  /*75c0*/  LOP3.LUT R3, R3, 0xf7ffffff, RZ, 0xc0, !PT ;  /* 0xf7ffffff03037812 */ /* 0x000fe400078ec0ff */
[----:B-1----:R-:W-:-:S02]  /*75d0*/  SEL R2, R62, RZ, !P1 ;  /* 0x000000ff3e027207 */ /* 0x002fc40004800000 */
[CC--:B------:R-:W-:Y:S02]  /*75e0*/  LEA R226, P1, R63.reuse, R240.reuse, 0x2 ;  /* 0x000000f03fe27211 */ /* 0x0c0fe400078210ff */
[----:B------:R-:W-:Y:S01]  /*75f0*/  @!P5 LOP3.LUT R248, RZ, c[0x0][0x178], RZ, 0x33, !PT ;  /* 0x00005e00fff8da12 */ /* 0x000fe200078e33ff */
[----:B------:R1:W-:Y:S01]  /*7600*/  STL [R1+0xa4], R2 ;  /* 0x0000a40201007387 */ /* 0x0003e20000100800 */
[CC--:B------:R-:W-:Y:S02]  /*7610*/  LEA R6, P5, R66.reuse, R240.reuse, 0x2 ;  /* 0x000000f042067211 */ /* 0x0c0fe400078a10ff */
[-C--:B------:R-:W-:Y:S01]  /*7620*/  LEA.HI.X.SX32 R227, R63, R241.reuse, 0x2, P1 ;  /* 0x000000f13fe37211 */ /* 0x080fe200008f16ff */
[----:B------:R-:W-:Y:S01]  /*7630*/  STL [R1+0x1cc], R63 ;  /* 0x0001cc3f01007387 */ /* 0x000fe20000100800 */
[CC--:B------:R-:W-:Y:S02]  /*7640*/  LEA R10, P1, R65.reuse, R240.reuse, 0x2 ;  /* 0x000000f0410a7211 */ /* 0x0c0fe400078210ff */
[-C--:B------:R-:W-:Y:S01]  /*7650*/  LEA.HI.X.SX32 R7, R66, R241.reuse, 0x2, P5 ;  /* 0x000000f142077211 */ /* 0x080fe200028f16ff */
[----:B------:R-:W-:Y:S01]  /*7660*/  STL [R1+0x1dc], R64 ;  /* 0x0001dc4001007387 */ /* 0x000fe20000100800 */
[-C--:B------:R-:W-:Y:S01]  /*7670*/  LEA.HI.X.SX32 R11, R65, R241.reuse, 0x2, P1 ;  /* 0x000000f1410b7211 */ /* 0x080fe200008f16ff */
[----:B-1----:R-:W-:Y:S01]  /*7680*/  IMAD R2, R5, c[0x0][0x190], RZ ;  /* 0x0000640005027a24 */ /* 0x002fe200078e02ff */
[----:B------:R-:W-:Y:S01]  /*7690*/  LEA.HI.X.SX32 R5, R64, R241, 0x2, P4 ;  /* 0x000000f140057211 */ /* 0x000fe200020f16ff */
[----:B------:R-:W-:Y:S01]  /*76a0*/  STL [R1+0x440], R65 ;  /* 0x0004404101007387 */ /* 0x000fe20000100800 */
[----:B------:R-:W-:-:S03]  /*76b0*/  LEA R8, P4, R67, R240, 0x2 ;  /* 0x000000f043087211 */ /* 0x000fc600078810ff */
[----:B------:R-:W-:Y:S01]  /*76c0*/  STL [R1+0x43c], R66 ;  /* 0x00043c4201007387 */ /* 0x000fe20000100800 */
[-C--:B------:R-:W-:Y:S02]  /*76d0*/  LEA.HI.X.SX32 R9, R67, R241.reuse, 0x2, P4 ;  /* 0x000000f143097211 */ /* 0x080fe400020f16ff */
[CC--:B------:R-:W-:Y:S01]  /*76e0*/  LEA R246, P4, R70.reuse, R240.reuse, 0x2 ;  /* 0x000000f046f67211 */ /* 0x0c0fe200078810ff */
[----:B------:R-:W-:Y:S03]  /*76f0*/  STL [R1+0x438], R67 ;  /* 0x0004384301007387 */ /* 0x000fe60000100800 */
[----:B------:R-:W-:Y:S01]  /*7700*/  LEA.HI.X.SX32 R247, R70, R241, 0x2, P4 ;  /* 0x000000f146f77211 */ /* 0x000fe200020f16ff */
[----:B------:R-:W-:Y:S04]  /*7710*/  STL [R1+0x434], R68 ;  /* 0x0004344401007387 */ /* 0x000fe80000100800 */
        /* <DEDUP_REMOVED lines=112> */
[----:B------:R-:W-:Y:S04]  /*7e20*/  STL.64 [R1+0x98], R226 ;  /* 0x000098e201007387 */ /* 0x000fe80000100a00 */
[----:B------:R1:W-:Y:S04]  /*7e30*/  STL.64 [R1+0x978], R4 ;  /* 0x0009780401007387 */ /* 0x0003e80000100a00 */
[----:B------:R2:W-:Y:S04]  /*7e40*/  STL.64 [R1+0x88], R6 ;  /* 0x0000880601007387 */ /* 0x0005e80000100a00 */
[----:B------:R-:W-:Y:S01]  /*7e50*/  STL.64 [R1+0x90], R10 ;  /* 0x0000900a01007387 */ /* 0x000fe20000100a00 */
[----:B-1----:R-:W-:-:S03]  /*7e60*/  LEA R4, P1, R68, R240, 0x2 ;  /* 0x000000f044047211 */ /* 0x002fc600078210ff */
[----:B------:R1:W-:Y:S01]  /*7e70*/  STL.64 [R1+0x80], R8 ;  /* 0x0000800801007387 */ /* 0x0003e20000100a00 */
[CC--:B--2---:R-:W-:Y:S02]  /*7e80*/  LEA R6, P5, R69.reuse, R240.reuse, 0x2 ;  /* 0x000000f045067211 */ /* 0x0c4fe400078a10ff */
[-C--:B------:R-:W-:Y:S02]  /*7e90*/  LEA.HI.X.SX32 R5, R68, R241.reuse, 0x2, P1 ;  /* 0x000000f144057211 */ /* 0x080fe400008f16ff */
[-C--:B------:R-:W-:Y:S02]  /*7ea0*/  LEA.HI.X.SX32 R7, R69, R241.reuse, 0x2, P5 ;  /* 0x000000f145077211 */ /* 0x080fe400028f16ff */
[CC--:B------:R-:W-:Y:S01]  /*7eb0*/  LEA R244, P1, R71.reuse, R240.reuse, 0x2 ;  /* 0x000000f047f47211 */ /* 0x0c0fe200078210ff */
[----:B------:R-:W-:Y:S01]  /*7ec0*/  STL.64 [R1+0x78], R4 ;  /* 0x0000780401007387 */ /* 0x000fe20000100a00 */
[-C--:B------:R-:W-:Y:S02]  /*7ed0*/  LEA R242, P5, R72, R240.reuse, 0x2 ;  /* 0x000000f048f27211 */ /* 0x080fe400078a10ff */
[----:B------:R-:W-:Y:S01]  /*7ee0*/  LEA.HI.X.SX32 R245, R71, R241, 0x2, P1 ;  /* 0x000000f147f57211 */ /* 0x000fe200008f16ff */
[----:B------:R2:W-:Y:S01]  /*7ef0*/  STL.64 [R1+0x980], R4 ;  /* 0x0009800401007387 */ /* 0x0005e20000100a00 */
[----:B-1----:R-:W-:-:S02]  /*7f00*/  LEA R8, P1, R74, R240, 0x2 ;  /* 0x000000f04a087211 */ /* 0x002fc400078210ff */
[-C--:B------:R-:W-:Y:S01]  /*7f10*/  LEA.HI.X.SX32 R243, R72, R241.reuse, 0x2, P5 ;  /* 0x000000f148f37211 */ /* 0x080fe200028f16ff */
[----:B------:R1:W-:Y:S01]  /*7f20*/  STL.64 [R1+0x70], R6 ;  /* 0x0000700601007387 */ /* 0x0003e20000100a00 */
[-C--:B------:R-:W-:Y:S02]  /*7f30*/  LEA R10, P5, R75, R240.reuse, 0x2 ;  /* 0x000000f04b0a7211 */ /* 0x080fe400078a10ff */
[-C--:B------:R-:W-:Y:S01]  /*7f40*/  LEA.HI.X.SX32 R9, R74, R241.reuse, 0x2, P1 ;  /* 0x000000f14a097211 */ /* 0x080fe200008f16ff */
[----:B------:R-:W-:Y:S01]  /*7f50*/  STL.64 [R1+0x988], R246 ;  /* 0x000988f601007387 */ /* 0x000fe20000100a00 */
[-C--:B------:R-:W-:Y:S02]  /*7f60*/  LEA R14, P1, R77, R240.reuse, 0x2 ;  /* 0x000000f04d0e7211 */ /* 0x080fe400078210ff */
[-C--:B------:R-:W-:Y:S01]  /*7f70*/  LEA.HI.X.SX32 R11, R75, R241.reuse, 0x2, P5 ;  /* 0x000000f14b0b7211 */ /* 0x080fe200028f16ff */
[----:B------:R-:W-:Y:S01]  /*7f80*/  STL [R1+0x994], R244 ;  /* 0x000994f401007387 */ /* 0x000fe20000100800 */
[-C--:B------:R-:W-:Y:S01]  /*7f90*/  LEA R16, P5, R78, R240.reuse, 0x2 ;  /* 0x000000f04e107211 */ /* 0x080fe200078a10ff */
[----:B--2---:R-:W-:Y:S01]  /*7fa0*/  IMAD.MOV.U32 R4, RZ, RZ, 0x1f ;  /* 0x0000001fff047424 */ /* 0x004fe200078e00ff */
[----:B------:R-:W-:Y:S01]  /*7fb0*/  LEA.HI.X.SX32 R15, R77, R241, 0x2, P1 ;  /* 0x000000f14d0f7211 */ /* 0x000fe200008f16ff */
[----:B------:R-:W-:Y:S01]  /*7fc0*/  STL [R1+0x990], R245 ;  /* 0x000990f501007387 */ /* 0x000fe20000100800 */
[----:B-1----:R-:W-:-:S02]  /*7fd0*/  LEA R6, P4, R73, R240, 0x2 ;  /* 0x000000f049067211 */ /* 0x002fc400078810ff */
[-C--:B------:R-:W-:Y:S01]  /*7fe0*/  LEA R20, P1, R80, R240.reuse, 0x2 ;  /* 0x000000f050147211 */ /* 0x080fe200078210ff */
[----:B------:R-:W-:Y:S01]  /*7ff0*/  STL.64 [R1+0x998], R242 ;  /* 0x000998f201007387 */ /* 0x000fe20000100a00 */
[-C--:B------:R-:W-:Y:S02]  /*8000*/  LEA.HI.X.SX32 R7, R73, R241.reuse, 0x2, P4 ;  /* 0x000000f149077211 */ /* 0x080fe400020f16ff */
[-C--:B------:R-:W-:Y:S02]  /*8010*/  LEA R12, P4, R76, R240.reuse, 0x2 ;  /* 0x000000f04c0c7211 */ /* 0x080fe400078810ff */
[-C--:B------:R-:W-:Y:S01]  /*8020*/  LEA.HI.X.SX32 R17, R78, R241.reuse, 0x2, P5 ;  /* 0x000000f14e117211 */ /* 0x080fe200028f16ff */
[----:B------:R-:W-:Y:S01]  /*8030*/  STL.64 [R1+0x9a0], R6 ;  /* 0x0009a00601007387 */ /* 0x000fe20000100a00 */
[----:B------:R-:W-:Y:S02]  /*8040*/  LEA.HI.X.SX32 R13, R76, R241, 0x2, P4 ;  /* 0x000000f14c0d7211 */ /* 0x000fe400020f16ff */
[-C--:B------:R-:W-:Y:S01]  /*8050*/  LEA R18, P4, R79, R240.reuse, 0x2 ;  /* 0x000000f04f127211 */ /* 0x080fe200078810ff */
[----:B------:R1:W-:Y:S01]  /*8060*/  STL.64 [R1+0x9a8], R8 ;  /* 0x0009a80801007387 */ /* 0x0003e20000100a00 */
[----:B------:R-:W-:-:S02]  /*8070*/  LEA R22, P5, R81, R240, 0x2 ;  /* 0x000000f051167211 */ /* 0x000fc400078a10ff */
[-C--:B------:R-:W-:Y:S01]  /*8080*/  LEA.HI.X.SX32 R19, R79, R241.reuse, 0x2, P4 ;  /* 0x000000f14f137211 */ /* 0x080fe200020f16ff */
[----:B------:R-:W-:Y:S01]  /*8090*/  STL.64 [R1+0x9b0], R10 ;  /* 0x0009b00a01007387 */ /* 0x000fe20000100a00 */
[-C--:B------:R-:W-:Y:S02]  /*80a0*/  LEA R24, P4, R82, R240.reuse, 0x2 ;  /* 0x000000f052187211 */ /* 0x080fe400078810ff */
[-C--:B------:R-:W-:Y:S01]  /*80b0*/  LEA.HI.X.SX32 R21, R80, R241.reuse, 0x2, P1 ;  /* 0x000000f150157211 */ /* 0x080fe200008f16ff */
[----:B------:R-:W-:Y:S01]  /*80c0*/  STL [R1+0x9bc], R12 ;  /* 0x0009bc0c01007387 */ /* 0x000fe20000100800 */
[----:B------:R-:W-:Y:S02]  /*80d0*/  LEA R26, P1, R83, R240, 0x2 ;  /* 0x000000f0531a7211 */ /* 0x000fe400078210ff */
[-C--:B------:R-:W-:Y:S01]  /*80e0*/  LEA.HI.X.SX32 R23, R81, R241.reuse, 0x2, P5 ;  /* 0x000000f151177211 */ /* 0x080fe200028f16ff */
[----:B-1----:R-:W1:Y:S01]  /*80f0*/  S2R R8, SR_TID.X ;  /* 0x0000000000087919 */ /* 0x002e620000002100 */
[----:B------:R-:W-:-:S02]  /*8100*/  LEA.HI.X.SX32 R25, R82, R241, 0x2, P4 ;  /* 0x000000f152197211 */ /* 0x000fc400020f16ff */
[-C--:B------:R-:W-:Y:S01]  /*8110*/  LEA R28, P5, R84, R240.reuse, 0x2 ;  /* 0x000000f0541c7211 */ /* 0x080fe200078a10ff */
[----:B------:R-:W-:Y:S01]  /*8120*/  STL [R1+0x9b8], R13 ;  /* 0x0009b80d01007387 */ /* 0x000fe20000100800 */
[-C--:B------:R-:W-:Y:S02]  /*8130*/  LEA R30, P4, R85, R240.reuse, 0x2 ;  /* 0x000000f0551e7211 */ /* 0x080fe400078810ff */
[-C--:B------:R-:W-:Y:S01]  /*8140*/  LEA.HI.X.SX32 R27, R83, R241.reuse, 0x2, P1 ;  /* 0x000000f1531b7211 */ /* 0x080fe200008f16ff */
[----:B------:R-:W-:Y:S01]  /*8150*/  STL [R1+0x9c4], R14 ;  /* 0x0009c40e01007387 */ /* 0x000fe20000100800 */
[----:B------:R-:W-:Y:S02]  /*8160*/  LEA R32, P1, R86, R240, 0x2 ;  /* 0x000000f056207211 */ /* 0x000fe400078210ff */
[-C--:B------:R-:W-:Y:S01]  /*8170*/  LEA.HI.X.SX32 R29, R84, R241.reuse, 0x2, P5 ;  /* 0x000000f1541d7211 */ /* 0x080fe200028f16ff */
[----:B------:R-:W-:Y:S01]  /*8180*/  STL [R1+0x9c0], R15 ;  /* 0x0009c00f01007387 */ /* 0x000fe20000100800 */
[----:B------:R-:W-:-:S02]  /*8190*/  LEA.HI.X.SX32 R31, R85, R241, 0x2, P4 ;  /* 0x000000f1551f7211 */ /* 0x000fc400020f16ff */
[-C--:B------:R-:W-:Y:S01]  /*81a0*/  LEA R34, P5, R87, R240.reuse, 0x2 ;  /* 0x000000f057227211 */ /* 0x080fe200078a10ff */
[----:B------:R2:W-:Y:S01]  /*81b0*/  STL.64 [R1+0x9c8], R16 ;  /* 0x0009c81001007387 */ /* 0x0005e20000100a00 */
[-C--:B------:R-:W-:Y:S02]  /*81c0*/  LEA R36, P4, R88, R240.reuse, 0x2 ;  /* 0x000000f058247211 */ /* 0x080fe400078810ff */
[-C--:B------:R-:W-:Y:S01]  /*81d0*/  LEA.HI.X.SX32 R33, R86, R241.reuse, 0x2, P1 ;  /* 0x000000f156217211 */ /* 0x080fe200008f16ff */
[----:B------:R3:W-:Y:S01]  /*81e0*/  STL.64 [R1+0x9d0], R18 ;  /* 0x0009d01201007387 */ /* 0x0007e20000100a00 */
[----:B------:R-:W-:Y:S02]  /*81f0*/  LEA R38, P1, R89, R240, 0x2 ;  /* 0x000000f059267211 */ /* 0x000fe400078210ff */
[-C--:B------:R-:W-:Y:S01]  /*8200*/  LEA.HI.X.SX32 R35, R87, R241.reuse, 0x2, P5 ;  /* 0x000000f157237211 */ /* 0x080fe200028f16ff */
[----:B------:R-:W-:Y:S01]  /*8210*/  STL.64 [R1+0x9d8], R20 ;  /* 0x0009d81401007387 */ /* 0x000fe20000100a00 */
[----:B------:R-:W-:-:S02]  /*8220*/  LEA.HI.X.SX32 R37, R88, R241, 0x2, P4 ;  /* 0x000000f158257211 */ /* 0x000fc400020f16ff */
[-C--:B------:R-:W-:Y:S01]  /*8230*/  LEA R40, P5, R90, R240.reuse, 0x2 ;  /* 0x000000f05a287211 */ /* 0x080fe200078a10ff */
[----:B------:R-:W-:Y:S01]  /*8240*/  STL.64 [R1+0x9e0], R22 ;  /* 0x0009e01601007387 */ /* 0x000fe20000100a00 */
[-C--:B------:R-:W-:Y:S02]  /*8250*/  LEA R42, P4, R91, R240.reuse, 0x2 ;  /* 0x000000f05b2a7211 */ /* 0x080fe400078810ff */
[-C--:B------:R-:W-:Y:S01]  /*8260*/  LEA.HI.X.SX32 R39, R89, R241.reuse, 0x2, P1 ;  /* 0x000000f159277211 */ /* 0x080fe200008f16ff */
[----:B------:R-:W-:Y:S01]  /*8270*/  STL.64 [R1+0x9e8], R24 ;  /* 0x0009e81801007387 */ /* 0x000fe20000100a00 */
        /* <DEDUP_REMOVED lines=14> */
[----:B------:R-:W-:Y:S01]  /*8360*/  STL.64 [R1+0xa08], R32 ;  /* 0x000a082001007387 */ /* 0x000fe20000100a00 */
[-C--:B------:R-:W-:Y:S02]  /*8370*/  LEA R54, P4, R97, R240.reuse, 0x2 ;  /* 0x000000f061367211 */ /* 0x080fe400078810ff */
[-C--:B------:R-:W-:Y:S01]  /*8380*/  LEA.HI.X.SX32 R51, R95, R241.reuse, 0x2, P1 ;  /* 0x000000f15f337211 */ /* 0x080fe200008f16ff */
[----:B------:R-:W-:Y:S01]  /*8390*/  STL [R1+0xa10], R35 ;  /* 0x000a102301007387 */ /* 0x000fe20000100800 */
[----:B------:R-:W-:Y:S02]  /*83a0*/  LEA R56, P1, R98, R240, 0x2 ;  /* 0x000000f062387211 */ /* 0x000fe400078210ff */
[-C--:B------:R-:W-:Y:S02]  /*83b0*/  LEA.HI.X.SX32 R53, R96, R241.reuse, 0x2, P5 ;  /* 0x000000f160357211 */ /* 0x080fe400028f16ff */
[----:B------:R-:W-:-:S02]  /*83c0*/  LEA.HI.X.SX32 R55, R97, R241, 0x2, P4 ;  /* 0x000000f161377211 */ /* 0x000fc400020f16ff */
[-C--:B------:R-:W-:Y:S02]  /*83d0*/  LEA R58, P5, R99, R240.reuse, 0x2 ;  /* 0x000000f0633a7211 */ /* 0x080fe400078a10ff */
[-C--:B------:R-:W-:Y:S02]  /*83e0*/  LEA R60, P4, R100, R240.reuse, 0x2 ;  /* 0x000000f0643c7211 */ /* 0x080fe400078810ff */
[-C--:B------:R-:W-:Y:S02]  /*83f0*/  LEA.HI.X.SX32 R57, R98, R241.reuse, 0x2, P1 ;  /* 0x000000f162397211 */ /* 0x080fe400008f16ff */
        /* <DEDUP_REMOVED lines=151> */
[----:B-1----:R-:W-:Y:S02]  /*8d70*/  SHF.R.U32.HI R5, RZ, 0x6, R8 ;  /* 0x00000006ff057819 */ /* 0x002fe40000011608 */
[----:B------:R-:W-:-:S02]  /*8d80*/  LEA.HI.X.SX32 R209, R214, R241, 0x2, P5 ;  /* 0x000000f1d6d17211 */ /* 0x000fc400028f16ff */
[-C--:B------:R-:W-:Y:S02]  /*8d90*/  LEA.HI.X.SX32 R211, R216, R241.reuse, 0x2, P4 ;  /* 0x000000f1d8d37211 */ /* 0x080fe400020f16ff */
[-C--:B------:R-:W-:Y:S02]  /*8da0*/  LEA R214, P5, R220, R240.reuse, 0x2 ;  /* 0x000000f0dcd67211 */ /* 0x080fe400078a10ff */
[-C--:B------:R-:W-:Y:S02]  /*8db0*/  LEA R216, P4, R224, R240.reuse, 0x2 ;  /* 0x000000f0e0d87211 */ /* 0x080fe400078810ff */
[----:B------:R-:W-:Y:S02]  /*8dc0*/  LEA.HI.X.SX32 R213, R218, R241, 0x2, P1 ;  /* 0x000000f1dad57211 */ /* 0x000fe400008f16ff */
[----:B------:R-:W-:Y:S02]  /*8dd0*/  LEA R218, P1, R223, R240, 0x2 ;  /* 0x000000f0dfda7211 */ /* 0x000fe400078210ff */
[----:B------:R-:W-:-:S02]  /*8de0*/  SGXT.U32 R5, R5, 0x1 ;  /* 0x000000010505781a */ /* 0x000fc40000000000 */
[----:B--2---:R-:W-:Y:S02]  /*8df0*/  LOP3.LUT R17, R225, 0x4, RZ, 0xfc, !PT ;  /* 0x00000004e1117812 */ /* 0x004fe400078efcff */
[-C--:B------:R-:W-:Y:S02]  /*8e00*/  LEA.HI.X.SX32 R215, R220, R241.reuse, 0x2, P5 ;  /* 0x000000f1dcd77211 */ /* 0x080fe400028f16ff */
[-C--:B------:R-:W-:Y:S02]  /*8e10*/  LEA.HI.X.SX32 R217, R224, R241.reuse, 0x2, P4 ;  /* 0x000000f1e0d97211 */ /* 0x080fe400020f16ff */
[----:B------:R-:W-:Y:S02]  /*8e20*/  LEA R220, P5, R2, R240, 0x2 ;  /* 0x000000f002dc7211 */ /* 0x000fe400078a10ff */
[----:B------:R-:W-:Y:S02]  /*8e30*/  ISETP.GE.AND P4, PT, R5, UR4, PT ;  /* 0x0000000405007c0c */ /* 0x000fe4000bf86270 */
[----:B------:R-:W-:-:S02]  /*8e40*/  LEA.HI.X.SX32 R219, R223, R241, 0x2, P1 ;  /* 0x000000f1dfdb7211 */ /* 0x000fc400008f16ff */
[----:B------:R-:W-:Y:S02]  /*8e50*/  LOP3.LUT R15, R225, 0x8, RZ, 0xfc, !PT ;  /* 0x00000008e10f7812 */ /* 0x000fe400078efcff */
[----:B------:R-:W-:Y:S02]  /*8e60*/  ISETP.GE.AND P1, PT, R17, UR4, PT ;  /* 0x0000000411007c0c */ /* 0x000fe4000bf26270 */
[C---:B------:R-:W-:Y:S02]  /*8e70*/  LOP3.LUT R14, R225.reuse, 0xc, RZ, 0xfc, !PT ;  /* 0x0000000ce10e7812 */ /* 0x040fe400078efcff */
[----:B------:R-:W-:Y:S02]  /*8e80*/  LOP3.LUT R13, R225, 0x10, RZ, 0xfc, !PT ;  /* 0x00000010e10d7812 */ /* 0x000fe400078efcff */
[----:B------:R-:W-:Y:S02]  /*8e90*/  LEA.HI.X.SX32 R221, R2, R241, 0x2, P5 ;  /* 0x000000f102dd7211 */ /* 0x000fe400028f16ff */
[----:B------:R-:W-:-:S02]  /*8ea0*/  SEL R238, RZ, 0x4, P4 ;  /* 0x00000004ffee7807 */ /* 0x000fc40002000000 */
[----:B------:R-:W-:Y:S02]  /*8eb0*/  ISETP.GE.AND P5, PT, R15, UR4, PT ;  /* 0x000000040f007c0c */ /* 0x000fe4000bfa6270 */
[----:B------:R-:W-:Y:S02]  /*8ec0*/  SEL R237, RZ, 0x4, P1 ;  /* 0x00000004ffed7807 */ /* 0x000fe40000800000 */
[----:B------:R-:W-:Y:S02]  /*8ed0*/  ISETP.GE.AND P4, PT, R14, UR4, PT ;  /* 0x000000040e007c0c */ /* 0x000fe4000bf86270 */
[----:B------:R-:W-:Y:S02]  /*8ee0*/  LOP3.LUT R12, R225, 0x14, RZ, 0xfc, !PT ;  /* 0x00000014e10c7812 */ /* 0x000fe400078efcff */
[----:B------:R-:W-:Y:S02]  /*8ef0*/  ISETP.GE.AND P1, PT, R13, UR4, PT ;  /* 0x000000040d007c0c */ /* 0x000fe4000bf26270 */
[----:B------:R-:W-:-:S02]  /*8f00*/  LOP3.LUT R10, R225, 0x18, RZ, 0xfc, !PT ;  /* 0x00000018e10a7812 */ /* 0x000fc400078efcff */
[----:B------:R-:W-:Y:S02]  /*8f10*/  SEL R16, R238, RZ, P2 ;  /* 0x000000ffee107207 */ /* 0x000fe40001000000 */
[----:B------:R-:W-:Y:S02]  /*8f20*/  SEL R236, RZ, 0x4, P5 ;  /* 0x00000004ffec7807 */ /* 0x000fe40002800000 */
[----:B------:R-:W-:Y:S01]  /*8f30*/  LOP3.LUT R11, R225, 0x1c, RZ, 0xfc, !PT ;  /* 0x0000001ce10b7812 */ /* 0x000fe200078efcff */
[----:B------:R1:W-:Y:S01]  /*8f40*/  STL [R1+0xd4], R16 ;  /* 0x0000d41001007387 */ /* 0x0003e20000100800 */
[----:B------:R-:W-:Y:S02]  /*8f50*/  SEL R2, R237, RZ, P2 ;  /* 0x000000ffed027207 */ /* 0x000fe40001000000 */
[----:B------:R-:W-:Y:S02]  /*8f60*/  SEL R235, RZ, 0x4, P4 ;  /* 0x00000004ffeb7807 */ /* 0x000fe40002000000 */
[----:B------:R-:W-:Y:S01]  /*8f70*/  ISETP.GE.AND P5, PT, R12, UR4, PT ;  /* 0x000000040c007c0c */ /* 0x000fe2000bfa6270 */
[----:B------:R2:W-:Y:S01]  /*8f80*/  STL [R1+0xcc], R2 ;  /* 0x0000cc0201007387 */ /* 0x0005e20000100800 */
[----:B------:R-:W-:-:S02]  /*8f90*/  SEL R234, RZ, 0x4, P1 ;  /* 0x00000004ffea7807 */ /* 0x000fc40000800000 */
[----:B------:R-:W-:Y:S02]  /*8fa0*/  ISETP.GE.AND P4, PT, R10, UR4, PT ;  /* 0x000000040a007c0c */ /* 0x000fe4000bf86270 */
[----:B------:R-:W-:Y:S02]  /*8fb0*/  LOP3.LUT R9, R225, 0x2, RZ, 0xfc, !PT ;  /* 0x00000002e1097812 */ /* 0x000fe400078efcff */
[----:B------:R-:W-:Y:S02]  /*8fc0*/  ISETP.GE.AND P1, PT, R11, UR4, PT ;  /* 0x000000040b007c0c */ /* 0x000fe4000bf26270 */
[----:B---3--:R-:W-:Y:S02]  /*8fd0*/  SEL R18, R236, RZ, P2 ;  /* 0x000000ffec127207 */ /* 0x008fe40001000000 */
[----:B------:R-:W-:Y:S02]  /*8fe0*/  LOP3.LUT R6, R225, 0x6, RZ, 0xfc, !PT ;  /* 0x00000006e1067812 */ /* 0x000fe400078efcff */
[----:B-1----:R-:W-:Y:S01]  /*8ff0*/  SEL R16, R235, RZ, P2 ;  /* 0x000000ffeb107207 */ /* 0x002fe20001000000 */
[----:B------:R1:W-:Y:S01]  /*9000*/  STL [R1+0xd0], R18 ;  /* 0x0000d01201007387 */ /* 0x0003e20000100800 */
[----:B------:R-:W-:-:S02]  /*9010*/  SEL R233, RZ, 0x4, P5 ;  /* 0x00000004ffe97807 */ /* 0x000fc40002800000 */
[----:B------:R-:W-:Y:S01]  /*9020*/  LOP3.LUT R7, R225, 0xa, RZ, 0xfc, !PT ;  /* 0x0000000ae1077812 */ /* 0x000fe200078efcff */
[----:B------:R3:W-:Y:S01]  /*9030*/  STL [R1+0xe0], R16 ;  /* 0x0000e01001007387 */ /* 0x0007e20000100800 */
[----:B--2---:R-:W-:Y:S02]  /*9040*/  SEL R2, R234, RZ, P2 ;  /* 0x000000ffea027207 */ /* 0x004fe40001000000 */
[----:B------:R-:W-:Y:S02]  /*9050*/  SEL R232, RZ, 0x4, P4 ;  /* 0x00000004ffe87807 */ /* 0x000fe40002000000 */
[----:B------:R-:W-:Y:S01]  /*9060*/  ISETP.GE.AND P5, PT, R9, UR4, PT ;  /* 0x0000000409007c0c */ /* 0x000fe2000bfa6270 */
[----:B------:R2:W-:Y:S01]  /*9070*/  STL [R1+0xe4], R2 ;  /* 0x0000e40201007387 */ /* 0x0005e20000100800 */
[----:B------:R-:W-:Y:S02]  /*9080*/  SEL R231, RZ, 0x4, P1 ;  /* 0x00000004ffe77807 */ /* 0x000fe40000800000 */
[----:B------:R-:W-:-:S02]  /*9090*/  ISETP.GE.AND P4, PT, R6, UR4, PT ;  /* 0x0000000406007c0c */ /* 0x000fc4000bf86270 */
[----:B------:R-:W-:Y:S02]  /*90a0*/  ISETP.GE.AND P1, PT, R7, UR4, PT ;  /* 0x0000000407007c0c */ /* 0x000fe4000bf26270 */
[----:B-1----:R-:W-:Y:S02]  /*90b0*/  SEL R18, R233, RZ, P2 ;  /* 0x000000ffe9127207 */ /* 0x002fe40001000000 */
[C---:B------:R-:W-:Y:S02]  /*90c0*/  LOP3.LUT R242, R225.reuse, 0xe, RZ, 0xfc, !PT ;  /* 0x0000000ee1f27812 */ /* 0x040fe400078efcff */
[----:B---3--:R-:W-:Y:S01]  /*90d0*/  SEL R16, R232, RZ, P2 ;  /* 0x000000ffe8107207 */ /* 0x008fe20001000000 */
[----:B------:R1:W-:Y:S01]  /*90e0*/  STL [R1+0xf4], R18 ;  /* 0x0000f41201007387 */ /* 0x0003e20000100800 */
[----:B------:R-:W-:Y:S02]  /*90f0*/  SEL R230, RZ, 0x4, P5 ;  /* 0x00000004ffe67807 */ /* 0x000fe40002800000 */
[----:B------:R-:W-:Y:S01]  /*9100*/  LOP3.LUT R245, R225, 0x16, RZ, 0xfc, !PT ;  /* 0x00000016e1f57812 */ /* 0x000fe200078efcff */
[----:B------:R3:W-:Y:S01]  /*9110*/  STL [R1+0xf8], R16 ;  /* 0x0000f81001007387 */ /* 0x0007e20000100800 */
[----:B--2---:R-:W-:-:S02]  /*9120*/  SEL R2, R231, RZ, P2 ;  /* 0x000000ffe7027207 */ /* 0x004fc40001000000 */
[----:B------:R-:W-:Y:S02]  /*9130*/  SEL R229, RZ, 0x4, P4 ;  /* 0x00000004ffe57807 */ /* 0x000fe40002000000 */
[----:B------:R-:W-:Y:S01]  /*9140*/  SEL R223, RZ, 0x4, P1 ;  /* 0x00000004ffdf7807 */ /* 0x000fe20000800000 */
[----:B------:R2:W-:Y:S01]  /*9150*/  STL [R1+0xfc], R2 ;  /* 0x0000fc0201007387 */ /* 0x0005e20000100800 */
[----:B------:R-:W-:Y:S02]  /*9160*/  ISETP.GE.AND P5, PT, R242, UR4, PT ;  /* 0x00000004f2007c0c */ /* 0x000fe4000bfa6270 */
[----:B------:R-:W-:Y:S02]  /*9170*/  ISETP.GE.AND P1, PT, R245, UR4, PT ;  /* 0x00000004f5007c0c */ /* 0x000fe4000bf26270 */
[----:B-1----:R-:W-:Y:S02]  /*9180*/  SEL R18, R230, RZ, P2 ;  /* 0x000000ffe6127207 */ /* 0x002fe40001000000 */
[----:B------:R-:W-:-:S02]  /*9190*/  LOP3.LUT R243, R225, 0x12, RZ, 0xfc, !PT ;  /* 0x00000012e1f37812 */ /* 0x000fc400078efcff */
[----:B---3--:R-:W-:Y:S01]  /*91a0*/  SEL R16, R229, RZ, P2 ;  /* 0x000000ffe5107207 */ /* 0x008fe20001000000 */
[----:B------:R1:W-:Y:S01]  /*91b0*/  STL [R1+0x104], R18 ;  /* 0x0001041201007387 */ /* 0x0003e20000100800 */
[----:B------:R-:W-:Y:S02]  /*91c0*/  LOP3.LUT R244, R225, 0x1a, RZ, 0xfc, !PT ;  /* 0x0000001ae1f47812 */ /* 0x000fe400078efcff */
[----:B--2---:R-:W-:Y:S01]  /*91d0*/  SEL R2, R223, RZ, P2 ;  /* 0x000000ffdf027207 */ /* 0x004fe20001000000 */
[----:B------:R-:W-:Y:S01]  /*91e0*/  STL [R1+0x108], R16 ;  /* 0x0001081001007387 */ /* 0x000fe20000100800 */
[----:B------:R-:W-:Y:S02]  /*91f0*/  SEL R224, RZ, 0x4, P5 ;  /* 0x00000004ffe07807 */ /* 0x000fe40002800000 */
[----:B------:R-:W-:Y:S01]  /*9200*/  SEL R226, RZ, 0x4, P1 ;  /* 0x00000004ffe27807 */ /* 0x000fe20000800000 */
[----:B------:R2:W-:Y:S01]  /*9210*/  STL [R1+0x100], R2 ;  /* 0x0001000201007387 */ /* 0x0005e20000100800 */
[----:B------:R-:W-:-:S02]  /*9220*/  ISETP.GE.AND P4, PT, R243, UR4, PT ;  /* 0x00000004f3007c0c */ /* 0x000fc4000bf86270 */
[----:B------:R-:W-:Y:S02]  /*9230*/  ISETP.GE.AND P5, PT, R244, UR4, PT ;  /* 0x00000004f4007c0c */ /* 0x000fe4000bfa6270 */
[----:B-1----:R-:W-:Y:S02]  /*9240*/  SEL R18, R224, RZ, P2 ;  /* 0x000000ffe0127207 */ /* 0x002fe40001000000 */
[----:B------:R-:W-:Y:S02]  /*9250*/  LOP3.LUT R246, R225, 0x1e, RZ, 0xfc, !PT ;  /* 0x0000001ee1f67812 */ /* 0x000fe400078efcff */
[----:B------:R-:W-:Y:S01]  /*9260*/  SEL R225, RZ, 0x4, P4 ;  /* 0x00000004ffe17807 */ /* 0x000fe20002000000 */
[----:B------:R1:W-:Y:S01]  /*9270*/  STL [R1+0x10c], R18 ;  /* 0x00010c1201007387 */ /* 0x0003e20000100800 */
[----:B--2---:R-:W-:Y:S02]  /*9280*/  SEL R2, R226, RZ, P2 ;  /* 0x000000ffe2027207 */ /* 0x004fe40001000000 */
[----:B------:R-:W-:-:S02]  /*9290*/  SEL R227, RZ, 0x4, P5 ;  /* 0x00000004ffe37807 */ /* 0x000fc40002800000 */
[----:B------:R-:W-:Y:S01]  /*92a0*/  ISETP.GE.AND P4, PT, R246, UR4, PT ;  /* 0x00000004f6007c0c */ /* 0x000fe2000bf86270 */
[----:B------:R2:W-:Y:S01]  /*92b0*/  STL [R1+0x914], R2 ;  /* 0x0009140201007387 */ /* 0x0005e20000100800 */
[----:B------:R-:W-:Y:S01]  /*92c0*/  SEL R16, R225, RZ, P2 ;  /* 0x000000ffe1107207 */ /* 0x000fe20001000000 */
[----:B------:R-:W-:Y:S01]  /*92d0*/  UIADD3 UR4, UR5, -0x60, URZ ;  /* 0xffffffa005047890 */ /* 0x000fe2000fffe03f */
[----:B------:R-:W-:Y:S02]  /*92e0*/  SEL R228, RZ, 0x4, P4 ;  /* 0x00000004ffe47807 */ /* 0x000fe40002000000 */
[----:B------:R-:W-:Y:S01]  /*92f0*/  LOP3.LUT R247, R239, 0x1f, RZ, 0xc0, !PT ;  /* 0x0000001feff77812 */ /* 0x000fe200078ec0ff */
[----:B------:R3:W-:Y:S01]  /*9300*/  STL [R1+0x110], R16 ;  /* 0x0001101001007387 */ /* 0x0007e20000100800 */
[----:B------:R-:W-:Y:S02]  /*9310*/  ISETP.GE.AND P4, PT, R17, UR6, PT ;  /* 0x0000000611007c0c */ /* 0x000fe4000bf86270 */
[----:B-1----:R-:W-:-:S02]  /*9320*/  SEL R18, R228, RZ, P2 ;  /* 0x000000ffe4127207 */ /* 0x002fc40001000000 */
[----:B--2---:R-:W-:Y:S02]  /*9330*/  SEL R2, R227, RZ, P2 ;  /* 0x000000ffe3027207 */ /* 0x004fe40001000000 */
[----:B------:R-:W-:Y:S02]  /*9340*/  ISETP.GE.AND P2, PT, R247, UR6, PT ;  /* 0x00000006f7007c0c */ /* 0x000fe4000bf46270 */
[----:B------:R-:W-:Y:S01]  /*9350*/  SEL R239, RZ, 0x4, P4 ;  /* 0x00000004ffef7807 */ /* 0x000fe20002000000 */
[----:B------:R1:W-:Y:S01]  /*9360*/  STL [R1+0x118], R2 ;  /* 0x0001180201007387 */ /* 0x0003e20000100800 */
[----:B------:R-:W-:Y:S01]  /*9370*/  ISETP.GE.AND P5, PT, R5, UR6, PT ;  /* 0x0000000605007c0c */ /* 0x000fe2000bfa6270 */
[----:B---3--:R-:W-:Y:S01]  /*9380*/  IMAD R16, R222, c[0x0][0x190], RZ ;  /* 0x00006400de107a24 */ /* 0x008fe200078e02ff */
[----:B------:R-:W-:Y:S01]  /*9390*/  IADD3 R4, R4, c[0x0][0x180], RZ ;  /* 0x0000600004047a10 */ /* 0x000fe20007ffe0ff */
[----:B------:R2:W-:Y:S01]  /*93a0*/  STL [R1+0x11c], R18 ;  /* 0x00011c1201007387 */ /* 0x0005e20000100800 */
[----:B------:R-:W-:-:S02]  /*93b0*/  SEL R249, RZ, 0x4, P5 ;  /* 0x00000004fff97807 */ /* 0x000fc40002800000 */
[-C--:B------:R-:W-:Y:S01]  /*93c0*/  LEA R222, P5, R16, R240.reuse, 0x2 ;  /* 0x000000f010de7211 */ /* 0x080fe200078a10ff */
[----:B------:R3:W-:Y:S01]  /*93d0*/  STL [R1+0x1e8], R16 ;  /* 0x0001e81001007387 */ /* 0x0007e20000100800 */
[----:B------:R-:W-:Y:S01]  /*93e0*/  ISETP.GT.AND P1, PT, R4, 0x5f, PT ;  /* 0x0000005f0400780c */ /* 0x000fe20003f24270 */
[----:B-1----:R-:W-:Y:S01]  /*93f0*/  IMAD R2, R0, c[0x0][0x190], RZ ;  /* 0x0000640000027a24 */ /* 0x002fe200078e02ff */
[----:B------:R-:W-:Y:S02]  /*9400*/  SEL R0, RZ, 0x4, P2 ;  /* 0x00000004ff007807 */ /* 0x000fe40001000000 */
[----:B------:R-:W-:Y:S02]  /*9410*/  ISETP.GE.AND P2, PT, R15, UR6, PT ;  /* 0x000000060f007c0c */ /* 0x000fe4000bf46270 */
[----:B------:R-:W-:Y:S01]  /*9420*/  LEA R224, P4, R2, R240, 0x2 ;  /* 0x000000f002e07211 */ /* 0x000fe200078810ff */
[----:B------:R1:W-:Y:S01]  /*9430*/  STL [R1+0x1e0], R2 ;  /* 0x0001e00201007387 */ /* 0x0003e20000100800 */
[----:B------:R-:W-:-:S02]  /*9440*/  SEL R238, RZ, 0x4, P2 ;  /* 0x00000004ffee7807 */ /* 0x000fc40001000000 */
[-C--:B------:R-:W-:Y:S02]  /*9450*/  LEA.HI.X.SX32 R225, R2, R241.reuse, 0x2, P4 ;  /* 0x000000f102e17211 */ /* 0x080fe400020f16ff */
[----:B------:R-:W-:Y:S02]  /*9460*/  ISETP.GE.AND P4, PT, R13, UR6, PT ;  /* 0x000000060d007c0c */ /* 0x000fe4000bf86270 */
[----:B------:R-:W-:Y:S02]  /*9470*/  ISETP.GE.AND P2, PT, R12, UR6, PT ;  /* 0x000000060c007c0c */ /* 0x000fe4000bf46270 */
[----:B------:R-:W-:Y:S02]  /*9480*/  LEA.HI.X.SX32 R223, R16, R241, 0x2, P5 ;  /* 0x000000f110df7211 */ /* 0x000fe400028f16ff */
[----:B------:R-:W-:Y:S02]  /*9490*/  SEL R236, RZ, 0x4, P4 ;  /* 0x00000004ffec7807 */ /* 0x000fe40002000000 */
[----:B------:R-:W-:-:S02]  /*94a0*/  ISETP.GE.AND P5, PT, R14, UR6, PT ;  /* 0x000000060e007c0c */ /* 0x000fc4000bfa6270 */
[----:B------:R-:W-:Y:S02]  /*94b0*/  ISETP.GE.AND P4, PT, R10, UR6, PT ;  /* 0x000000060a007c0c */ /* 0x000fe4000bf86270 */
[----:B------:R-:W-:Y:S02]  /*94c0*/  SEL R235, RZ, 0x4, P2 ;  /* 0x00000004ffeb7807 */ /* 0x000fe40001000000 */
[----:B------:R-:W-:Y:S02]  /*94d0*/  ISETP.GE.AND P2, PT, R11, UR6, PT ;  /* 0x000000060b007c0c */ /* 0x000fe4000bf46270 */
[----:B--2---:R-:W-:Y:S02]  /*94e0*/  SEL R18, R249, RZ, P1 ;  /* 0x000000fff9127207 */ /* 0x004fe40000800000 */
[----:B---3--:R-:W-:Y:S02]  /*94f0*/  SEL R16, R239, RZ, P1 ;  /* 0x000000ffef107207 */ /* 0x008fe40000800000 */
[----:B------:R-:W-:Y:S01]  /*9500*/  SEL R237, RZ, 0x4, P5 ;  /* 0x00000004ffed7807 */ /* 0x000fe20002800000 */
[----:B------:R2:W-:Y:S01]  /*9510*/  STL [R1+0x128], R18 ;  /* 0x0001281201007387 */ /* 0x0005e20000100800 */
[----:B------:R-:W-:-:S02]  /*9520*/  SEL R234, RZ, 0x4, P4 ;  /* 0x00000004ffea7807 */ /* 0x000fc40002000000 */
[----:B-1----:R-:W-:Y:S01]  /*9530*/  SEL R2, R238, RZ, P1 ;  /* 0x000000ffee027207 */ /* 0x002fe20000800000 */
[----:B------:R1:W-:Y:S01]  /*9540*/  STL [R1+0x120], R16 ;  /* 0x0001201001007387 */ /* 0x0003e20000100800 */
[----:B------:R-:W-:Y:S02]  /*9550*/  ISETP.GE.AND P4, PT, R9, UR6, PT ;  /* 0x0000000609007c0c */ /* 0x000fe4000bf86270 */
[----:B------:R-:W-:Y:S01]  /*9560*/  SEL R233, RZ, 0x4, P2 ;  /* 0x00000004ffe97807 */ /* 0x000fe20001000000 */
[----:B------:R3:W-:Y:S01]  /*9570*/  STL [R1+0x124], R2 ;  /* 0x0001240201007387 */ /* 0x0007e20000100800 */
[----:B------:R-:W-:Y:S02]  /*9580*/  ISETP.GE.AND P2, PT, R6, UR6, PT ;  /* 0x0000000606007c0c */ /* 0x000fe4000bf46270 */
[----:B--2---:R-:W-:Y:S02]  /*9590*/  SEL R18, R237, RZ, P1 ;  /* 0x000000ffed127207 */ /* 0x004fe40000800000 */
[----:B------:R-:W-:-:S02]  /*95a0*/  SEL R232, RZ, 0x4, P4 ;  /* 0x00000004ffe87807 */ /* 0x000fc40002000000 */
[----:B-1----:R-:W-:Y:S01]  /*95b0*/  SEL R16, R236, RZ, P1 ;  /* 0x000000ffec107207 */ /* 0x002fe20000800000 */
[----:B------:R1:W-:Y:S01]  /*95c0*/  STL [R1+0x12c], R18 ;  /* 0x00012c1201007387 */ /* 0x0003e20000100800 */
[----:B------:R-:W-:Y:S02]  /*95d0*/  ISETP.GE.AND P4, PT, R7, UR6, PT ;  /* 0x0000000607007c0c */ /* 0x000fe4000bf86270 */
[----:B------:R-:W-:Y:S01]  /*95e0*/  SEL R231, RZ, 0x4, P2 ;  /* 0x00000004ffe77807 */ /* 0x000fe20001000000 */
[----:B------:R2:W-:Y:S01]  /*95f0*/  STL [R1+0x130], R16 ;  /* 0x0001301001007387 */ /* 0x0005e20000100800 */
[----:B---3--:R-:W-:Y:S02]  /*9600*/  SEL R2, R235, RZ, P1 ;  /* 0x000000ffeb027207 */ /* 0x008fe40000800000 */
[----:B------:R-:W-:Y:S02]  /*9610*/  ISETP.GE.AND P2, PT, R242, UR6, PT ;  /* 0x00000006f2007c0c */ /* 0x000fe4000bf46270 */
[----:B------:R-:W-:Y:S01]  /*9620*/  SEL R0, R0, RZ, P1 ;  /* 0x000000ff00007207 */ /* 0x000fe20000800000 */
[----:B------:R3:W-:Y:S01]  /*9630*/  STL [R1+0x134], R2 ;  /* 0x0001340201007387 */ /* 0x0007e20000100800 */
[----:B------:R-:W-:-:S02]  /*9640*/  SEL R230, RZ, 0x4, P4 ;  /* 0x00000004ffe67807 */ /* 0x000fc40002000000 */
[----:B-1----:R-:W-:Y:S02]  /*9650*/  SEL R18, R234, RZ, P1 ;  /* 0x000000ffea127207 */ /* 0x002fe40000800000 */
[----:B------:R-:W-:Y:S02]  /*9660*/  ISETP.GE.AND P4, PT, R243, UR6, PT ;  /* 0x00000006f3007c0c */ /* 0x000fe4000bf86270 */
[----:B------:R-:W-:Y:S01]  /*9670*/  SEL R229, RZ, 0x4, P2 ;  /* 0x00000004ffe57807 */ /* 0x000fe20001000000 */
[----:B------:R1:W-:Y:S01]  /*9680*/  STL [R1+0x138], R18 ;  /* 0x0001381201007387 */ /* 0x0003e20000100800 */
[----:B--2---:R-:W-:Y:S02]  /*9690*/  SEL R16, R233, RZ, P1 ;  /* 0x000000ffe9107207 */ /* 0x004fe40000800000 */
[----:B------:R-:W-:Y:S02]  /*96a0*/  ISETP.GE.AND P2, PT, R245, UR6, PT ;  /* 0x00000006f5007c0c */ /* 0x000fe4000bf46270 */
[----:B---3--:R-:W-:Y:S01]  /*96b0*/  SEL R2, R232, RZ, P1 ;  /* 0x000000ffe8027207 */ /* 0x008fe20000800000 */
[----:B------:R2:W-:Y:S01]  /*96c0*/  STL [R1+0x13c], R16 ;  /* 0x00013c1001007387 */ /* 0x0005e20000100800 */
[----:B------:R-:W-:-:S02]  /*96d0*/  ISETP.NE.U32.AND P5, PT, R0, RZ, PT ;  /* 0x000000ff0000720c */ /* 0x000fc40003fa5070 */
[----:B------:R-:W-:Y:S01]  /*96e0*/  SEL R0, RZ, 0x4, P4 ;  /* 0x00000004ff007807 */ /* 0x000fe20002000000 */
[----:B------:R3:W-:Y:S01]  /*96f0*/  STL [R1+0x140], R2 ;  /* 0x0001400201007387 */ /* 0x0007e20000100800 */
[----:B------:R-:W-:Y:S02]  /*9700*/  SEL R226, RZ, 0x4, P2 ;  /* 0x00000004ffe27807 */ /* 0x000fe40001000000 */
[----:B-1----:R-:W-:Y:S02]  /*9710*/  SEL R18, R231, RZ, P1 ;  /* 0x000000ffe7127207 */ /* 0x002fe40000800000 */
[----:B------:R-:W-:Y:S02]  /*9720*/  ISETP.GE.AND P4, PT, R244, UR6, PT ;  /* 0x00000006f4007c0c */ /* 0x000fe4000bf86270 */
[----:B------:R-:W-:Y:S01]  /*9730*/  ISETP.GE.AND P2, PT, R246, UR6, PT ;  /* 0x00000006f6007c0c */ /* 0x000fe2000bf46270 */
[----:B------:R-:W-:Y:S01]  /*9740*/  STL [R1+0x144], R18 ;  /* 0x0001441201007387 */ /* 0x000fe20000100800 */
[----:B--2---:R-:W-:-:S02]  /*9750*/  SEL R16, R230, RZ, P1 ;  /* 0x000000ffe6107207 */ /* 0x004fc40000800000 */
[----:B---3--:R-:W-:Y:S02]  /*9760*/  SEL R2, R229, RZ, P1 ;  /* 0x000000ffe5027207 */ /* 0x008fe40000800000 */
[----:B------:R-:W-:Y:S01]  /*9770*/  SEL R0, R0, RZ, P1 ;  /* 0x000000ff00007207 */ /* 0x000fe20000800000 */
[----:B------:R1:W-:Y:S01]  /*9780*/  STL [R1+0x148], R16 ;  /* 0x0001481001007387 */ /* 0x0003e20000100800 */
[----:B------:R-:W-:Y:S02]  /*9790*/  SEL R227, RZ, 0x4, P4 ;  /* 0x00000004ffe37807 */ /* 0x000fe40002000000 */
[----:B------:R-:W-:Y:S01]  /*97a0*/  SEL R228, RZ, 0x4, P2 ;  /* 0x00000004ffe47807 */ /* 0x000fe20001000000 */
[----:B------:R2:W-:Y:S01]  /*97b0*/  STL [R1+0x150], R2 ;  /* 0x0001500201007387 */ /* 0x0005e20000100800 */
[----:B------:R-:W-:Y:S02]  /*97c0*/  ISETP.GE.AND P2, PT, R5, UR4, PT ;  /* 0x0000000405007c0c */ /* 0x000fe4000bf46270 */
[----:B------:R-:W-:Y:S01]  /*97d0*/  @P5 LOP3.LUT R3, R3, 0x8000000, RZ, 0xfc, !PT ;  /* 0x0800000003035812 */ /* 0x000fe200078efcff */
[----:B------:R3:W-:Y:S01]  /*97e0*/  STL [R1+0x154], R0 ;  /* 0x0001540001007387 */ /* 0x0007e20000100800 */
[----:B------:R-:W-:-:S02]  /*97f0*/  SEL R250, RZ, 0x4, P2 ;  /* 0x00000004fffa7807 */ /* 0x000fc40001000000 */
[----:B-1----:R-:W-:Y:S02]  /*9800*/  SEL R16, R226, RZ, P1 ;  /* 0x000000ffe2107207 */ /* 0x002fe40000800000 */
[----:B------:R-:W-:Y:S02]  /*9810*/  ISETP.GE.AND P2, PT, R15, UR4, PT ;  /* 0x000000040f007c0c */ /* 0x000fe4000bf46270 */
[----:B--2---:R-:W-:Y:S01]  /*9820*/  SEL R2, R227, RZ, P1 ;  /* 0x000000ffe3027207 */ /* 0x004fe20000800000 */
[----:B------:R-:W-:Y:S01]  /*9830*/  STL [R1+0x14c], R16 ;  /* 0x00014c1001007387 */ /* 0x000fe20000100800 */
[----:B------:R-:W-:Y:S02]  /*9840*/  SEL R239, RZ, 0x4, P2 ;  /* 0x00000004ffef7807 */ /* 0x000fe40001000000 */
[----:B---3--:R-:W-:Y:S02]  /*9850*/  SEL R0, R228, RZ, P1 ;  /* 0x000000ffe4007207 */ /* 0x008fe40000800000 */
[----:B------:R-:W-:-:S02]  /*9860*/  ISETP.GE.AND P1, PT, R17, UR4, PT ;  /* 0x0000000411007c0c */ /* 0x000fc4000bf26270 */
[----:B------:R-:W-:Y:S01]  /*9870*/  ISETP.GE.AND P2, PT, R13, UR4, PT ;  /* 0x000000040d007c0c */ /* 0x000fe2000bf46270 */
[----:B------:R1:W-:Y:S01]  /*9880*/  STL [R1+0x158], R0 ;  /* 0x0001580001007387 */ /* 0x0003e20000100800 */
[----:B------:R-:W-:Y:S02]  /*9890*/  SEL R249, RZ, 0x4, P1 ;  /* 0x00000004fff97807 */ /* 0x000fe40000800000 */
[----:B------:R-:W-:Y:S02]  /*98a0*/  ISETP.GE.AND P1, PT, R14, UR4, PT ;  /* 0x000000040e007c0c */ /* 0x000fe4000bf26270 */
[----:B------:R-:W-:Y:S02]  /*98b0*/  SEL R237, RZ, 0x4, P2 ;  /* 0x00000004ffed7807 */ /* 0x000fe40001000000 */
[----:B------:R-:W-:Y:S02]  /*98c0*/  SEL R238, RZ, 0x4, P1 ;  /* 0x00000004ffee7807 */ /* 0x000fe40000800000 */
[----:B------:R-:W-:-:S02]  /*98d0*/  ISETP.GE.AND P1, PT, R12, UR4, PT ;  /* 0x000000040c007c0c */ /* 0x000fc4000bf26270 */
[----:B------:R-:W-:Y:S02]  /*98e0*/  ISETP.GE.AND P2, PT, R10, UR4, PT ;  /* 0x000000040a007c0c */ /* 0x000fe4000bf46270 */
        /* <DEDUP_REMOVED lines=12> */
[----:B-1----:R-:W-:Y:S02]  /*99b0*/  SEL R0, RZ, 0x4, P1 ;  /* 0x00000004ff007807 */ /* 0x002fe40000800000 */
[----:B------:R-:W-:Y:S02]  /*99c0*/  ISETP.GE.AND P1, PT, R246, UR4, PT ;  /* 0x00000004f6007c0c */ /* 0x000fe4000bf26270 */
[----:B------:R-:W-:Y:S02]  /*99d0*/  SEL R231, RZ, 0x4, P2 ;  /* 0x00000004ffe77807 */ /* 0x000fe40001000000 */
[----:B------:R-:W-:Y:S02]  /*99e0*/  SEL R227, RZ, 0x4, P1 ;  /* 0x00000004ffe37807 */ /* 0x000fe40000800000 */
[----:B------:R-:W-:-:S02]  /*99f0*/  ISETP.GT.AND P1, PT, R4, 0x7f, PT ;  /* 0x0000007f0400780c */ /* 0x000fc40003f24270 */
[----:B------:R-:W-:Y:S02]  /*9a00*/  ISETP.GE.AND P2, PT, R243, UR4, PT ;  /* 0x00000004f3007c0c */ /* 0x000fe4000bf46270 */
[----:B------:R-:W-:Y:S02]  /*9a10*/  SEL R4, R250, RZ, P1 ;  /* 0x000000fffa047207 */ /* 0x000fe40000800000 */
[----:B------:R-:W-:Y:S02]  /*9a20*/  SEL R6, R249, RZ, P1 ;  /* 0x000000fff9067207 */ /* 0x000fe40000800000 */
[----:B------:R-:W-:Y:S01]  /*9a30*/  SEL R7, R239, RZ, P1 ;  /* 0x000000ffef077207 */ /* 0x000fe20000800000 */
[----:B------:R1:W-:Y:S01]  /*9a40*/  STL [R1+0x164], R4 ;  /* 0x0001640401007387 */ /* 0x0003e20000100800 */
[----:B------:R-:W-:Y:S02]  /*9a50*/  SEL R10, R237, RZ, P1 ;  /* 0x000000ffed0a7207 */ /* 0x000fe40000800000 */
[----:B------:R-:W-:Y:S01]  /*9a60*/  SEL R229, RZ, 0x4, P2 ;  /* 0x00000004ffe57807 */ /* 0x000fe20001000000 */
[----:B------:R2:W-:Y:S01]  /*9a70*/  STL [R1+0x15c], R6 ;  /* 0x00015c0601007387 */ /* 0x0005e20000100800 */
[----:B------:R-:W-:-:S04]  /*9a80*/  ISETP.GE.AND P2, PT, R244, UR4, PT ;  /* 0x00000004f4007c0c */ /* 0x000fc8000bf46270 */
[----:B------:R-:W-:Y:S02]  /*9a90*/  SEL R226, RZ, 0x4, P2 ;  /* 0x00000004ffe27807 */ /* 0x000fe40001000000 */
[----:B-1----:R-:W-:Y:S02]  /*9aa0*/  SEL R4, R238, RZ, P1 ;  /* 0x000000ffee047207 */ /* 0x002fe40000800000 */
[----:B------:R-:W-:Y:S01]  /*9ab0*/  ISETP.GE.AND P2, PT, R247, UR4, PT ;  /* 0x00000004f7007c0c */ /* 0x000fe2000bf46270 */
[----:B--2---:R-:W2:Y:S01]  /*9ac0*/  LDL.LU R6, [R1] ;  /* 0x0000000001067983 */ /* 0x004ea20000300800 */
[----:B------:R-:W-:Y:S02]  /*9ad0*/  SEL R0, R0, RZ, P1 ;  /* 0x000000ff00007207 */ /* 0x000fe40000800000 */
[----:B------:R-:W-:Y:S01]  /*9ae0*/  SEL R228, RZ, 0x4, P2 ;  /* 0x00000004ffe47807 */ /* 0x000fe20001000000 */
[----:B------:R1:W-:Y:S04]  /*9af0*/  STL [R1+0x160], R7 ;  /* 0x0001600701007387 */ /* 0x0003e80000100800 */
[----:B------:R-:W3:Y:S04]  /*9b00*/  LDL.LU R9, [R1+0x8] ;  /* 0x0000080001097983 */ /* 0x000ee80000300800 */
[----:B------:R4:W-:Y:S04]  /*9b10*/  STL [R1+0x168], R4 ;  /* 0x0001680401007387 */ /* 0x0009e80000100800 */
[----:B-1----:R-:W5:Y:S04]  /*9b20*/  LDL.LU R7, [R1+0x4] ;  /* 0x0000040001077983 */ /* 0x002f680000300800 */
[----:B------:R-:W3:Y:S01]  /*9b30*/  LDL.LU R242, [R1+0xc] ;  /* 0x00000c0001f27983 */ /* 0x000ee20000300800 */
[----:B----4-:R-:W-:-:S03]  /*9b40*/  SEL R4, R236, RZ, P1 ;  /* 0x000000ffec047207 */ /* 0x010fc60000800000 */
[----:B------:R1:W-:Y:S04]  /*9b50*/  STL [R1+0x16c], R10 ;  /* 0x00016c0a01007387 */ /* 0x0003e80000100800 */
[----:B------:R-:W4:Y:S04]  /*9b60*/  LDL.LU R243, [R1+0x10] ;  /* 0x0000100001f37983 */ /* 0x000f280000300800 */
[----:B------:R1:W-:Y:S04]  /*9b70*/  STL [R1+0x170], R4 ;  /* 0x0001700401007387 */ /* 0x0003e80000100800 */
[----:B------:R-:W4:Y:S01]  /*9b80*/  LDL.LU R245, [R1+0x14] ;  /* 0x0000140001f57983 */ /* 0x000f220000300800 */
[----:B-1----:R-:W-:-:S02]  /*9b90*/  SEL R10, R234, RZ, P1 ;  /* 0x000000ffea0a7207 */ /* 0x002fc40000800000 */
[----:B------:R-:W-:-:S05]  /*9ba0*/  SEL R4, R235, RZ, P1 ;  /* 0x000000ffeb047207 */ /* 0x000fca0000800000 */
[----:B------:R1:W-:Y:S04]  /*9bb0*/  STL [R1+0x174], R4 ;  /* 0x0001740401007387 */ /* 0x0003e80000100800 */
[----:B------:R1:W-:Y:S04]  /*9bc0*/  STL [R1+0x178], R10 ;  /* 0x0001780a01007387 */ /* 0x0003e80000100800 */
[----:B------:R-:W5:Y:S01]  /*9bd0*/  LDL.LU R244, [R1+0x1c] ;  /* 0x00001c0001f47983 */ /* 0x000f620000300800 */
[----:B-1----:R-:W-:Y:S02]  /*9be0*/  SEL R4, R233, RZ, P1 ;  /* 0x000000ffe9047207 */ /* 0x002fe40000800000 */
[----:B------:R-:W-:-:S03]  /*9bf0*/  SEL R10, R232, RZ, P1 ;  /* 0x000000ffe80a7207 */ /* 0x000fc60000800000 */
[----:B------:R1:W-:Y:S04]  /*9c00*/  STL [R1+0x17c], R4 ;  /* 0x00017c0401007387 */ /* 0x0003e80000100800 */
[----:B------:R1:W-:Y:S04]  /*9c10*/  STL [R1+0x180], R10 ;  /* 0x0001800a01007387 */ /* 0x0003e80000100800 */
[----:B------:R-:W5:Y:S01]  /*9c20*/  LDL.LU R246, [R1+0x20] ;  /* 0x0000200001f67983 */ /* 0x000f620000300800 */
[----:B-1----:R-:W-:Y:S02]  /*9c30*/  SEL R4, R231, RZ, P1 ;  /* 0x000000ffe7047207 */ /* 0x002fe40000800000 */
[----:B------:R-:W-:-:S03]  /*9c40*/  SEL R10, R230, RZ, P1 ;  /* 0x000000ffe60a7207 */ /* 0x000fc60000800000 */
[----:B------:R1:W-:Y:S04]  /*9c50*/  STL [R1+0x184], R4 ;  /* 0x0001840401007387 */ /* 0x0003e80000100800 */
[----:B------:R-:W-:Y:S04]  /*9c60*/  STL [R1+0x188], R10 ;  /* 0x0001880a01007387 */ /* 0x000fe80000100800 */
[----:B------:R-:W5:Y:S01]  /*9c70*/  LDL.LU R247, [R1+0x24] ;  /* 0x0000240001f77983 */ /* 0x000f620000300800 */
[----:B-1----:R-:W-:-:S05]  /*9c80*/  SEL R4, R229, RZ, P1 ;  /* 0x000000ffe5047207 */ /* 0x002fca0000800000 */
[----:B------:R1:W-:Y:S04]  /*9c90*/  STL [R1+0x18c], R4 ;  /* 0x00018c0401007387 */ /* 0x0003e80000100800 */
[----:B------:R1:W-:Y:S04]  /*9ca0*/  STL [R1+0x194], R0 ;  /* 0x0001940001007387 */ /* 0x0003e80000100800 */
[----:B-1----:R-:W5:Y:S01]  /*9cb0*/  LDL.LU R4, [R1+0x28] ;  /* 0x0000280001047983 */ /* 0x002f620000300800 */
[----:B------:R-:W-:Y:S02]  /*9cc0*/  SEL R10, R226, RZ, P1 ;  /* 0x000000ffe20a7207 */ /* 0x000fe40000800000 */
[----:B------:R-:W-:-:S03]  /*9cd0*/  SEL R0, R227, RZ, P1 ;  /* 0x000000ffe3007207 */ /* 0x000fc60000800000 */
[----:B------:R1:W-:Y:S04]  /*9ce0*/  STL [R1+0x198], R10 ;  /* 0x0001980a01007387 */ /* 0x0003e80000100800 */
[----:B------:R1:W-:Y:S02]  /*9cf0*/  STL [R1+0x190], R0 ;  /* 0x0001900001007387 */ /* 0x0003e40000100800 */
[C---:B-1----:R-:W-:Y:S02]  /*9d00*/  LOP3.LUT R10, R8.reuse, 0x7f, RZ, 0xc0, !PT ;  /* 0x0000007f080a7812 */ /* 0x042fe400078ec0ff */
[----:B------:R-:W-:-:S03]  /*9d10*/  LOP3.LUT R0, R8, 0x60, RZ, 0xc0, !PT ;  /* 0x0000006008007812 */ /* 0x000fc600078ec0ff */
[----:B------:R-:W-:Y:S02]  /*9d20*/  IMAD.SHL.U32 R226, R10, 0x4, RZ ;  /* 0x000000040ae27824 */ /* 0x000fe400078e00ff */
[----:B------:R-:W-:Y:S01]  /*9d30*/  IMAD R8, R251, c[0x0][0x190], RZ ;  /* 0x00006400fb087a24 */ /* 0x000fe200078e02ff */
[----:B------:R-:W-:Y:S02]  /*9d40*/  SHF.R.U32.HI R0, RZ, 0x1, R0 ;  /* 0x00000001ff007819 */ /* 0x000fe40000011600 */
[----:B------:R-:W-:Y:S02]  /*9d50*/  SEL R11, R228, RZ, P1 ;  /* 0x000000ffe40b7207 */ /* 0x000fe40000800000 */
[----:B------:R-:W-:Y:S02]  /*9d60*/  LOP3.LUT R0, R226, R0, RZ, 0x3c, !PT ;  /* 0x00000000e2007212 */ /* 0x000fe400078e3cff */
[C---:B------:R-:W-:Y:S01]  /*9d70*/  LEA R226, P1, R8.reuse, R240, 0x2 ;  /* 0x000000f008e27211 */ /* 0x040fe200078210ff */
[----:B------:R-:W-:Y:S03]  /*9d80*/  STL [R1+0xf0], R11 ;  /* 0x0000f00b01007387 */ /* 0x000fe60000100800 */
[----:B------:R-:W-:Y:S01]  /*9d90*/  LEA.HI.X.SX32 R227, R8, R241, 0x2, P1 ;  /* 0x000000f108e37211 */ /* 0x000fe200008f16ff */
[----:B------:R-:W-:Y:S01]  /*9da0*/  STL [R1+0x1c8], R8 ;  /* 0x0001c80801007387 */ /* 0x000fe20000100800 */
[----:B------:R-:W-:Y:S01]  /*9db0*/  IMAD R10, R5, c[0x0][0x188], RZ ;  /* 0x00006200050a7a24 */ /* 0x000fe200078e02ff */
[----:B------:R-:W-:Y:S01]  /*9dc0*/  ISETP.NE.U32.AND P5, PT, R2, RZ, PT ;  /* 0x000000ff0200720c */ /* 0x000fe20003fa5070 */
[----:B--2---:R-:W-:-:S05]  /*9dd0*/  IMAD R6, R6, c[0x0][0x190], RZ ;  /* 0x0000640006067a24 */ /* 0x004fca00078e02ff */
[C---:B------:R-:W-:Y:S01]  /*9de0*/  LEA R228, P1, R6.reuse, R240, 0x2 ;  /* 0x000000f006e47211 */ /* 0x040fe200078210ff */
[----:B------:R3:W-:Y:S03]  /*9df0*/  STL [R1+0x1c4], R6 ;  /* 0x0001c40601007387 */ /* 0x0007e60000100800 */
[----:B------:R-:W-:Y:S01]  /*9e00*/  LEA.HI.X.SX32 R229, R6, R241, 0x2, P1 ;  /* 0x000000f106e57211 */ /* 0x000fe200008f16ff */
[----:B---3--:R-:W-:-:S05]  /*9e10*/  IMAD R6, R242, c[0x0][0x190], RZ ;  /* 0x00006400f2067a24 */ /* 0x008fca00078e02ff */
[C---:B------:R-:W-:Y:S01]  /*9e20*/  LEA R230, P6, R6.reuse, R240, 0x2 ;  /* 0x000000f006e67211 */ /* 0x040fe200078c10ff */
[----:B------:R4:W-:Y:S03]  /*9e30*/  STL [R1+0x1c0], R6 ;  /* 0x0001c00601007387 */ /* 0x0009e60000100800 */
[----:B------:R-:W-:Y:S01]  /*9e40*/  LEA.HI.X.SX32 R231, R6, R241, 0x2, P6 ;  /* 0x000000f106e77211 */ /* 0x000fe200030f16ff */
[----:B----4-:R-:W-:-:S05]  /*9e50*/  IMAD R6, R245, c[0x0][0x190], RZ ;  /* 0x00006400f5067a24 */ /* 0x010fca00078e02ff */
[C---:B------:R-:W-:Y:S01]  /*9e60*/  LEA R232, P6, R6.reuse, R240, 0x2 ;  /* 0x000000f006e87211 */ /* 0x040fe200078c10ff */
[----:B------:R5:W-:Y:S03]  /*9e70*/  STL [R1+0x1ac], R6 ;  /* 0x0001ac0601007387 */ /* 0x000be60000100800 */
[----:B------:R-:W-:Y:S01]  /*9e80*/  LEA.HI.X.SX32 R233, R6, R241, 0x2, P6 ;  /* 0x000000f106e97211 */ /* 0x000fe200030f16ff */
[----:B-----5:R-:W-:-:S05]  /*9e90*/  IMAD R6, R244, c[0x0][0x190], RZ ;  /* 0x00006400f4067a24 */ /* 0x020fca00078e02ff */
[C---:B------:R-:W-:Y:S01]  /*9ea0*/  LEA R234, P6, R6.reuse, R240, 0x2 ;  /* 0x000000f006ea7211 */ /* 0x040fe200078c10ff */
[----:B------:R1:W-:Y:S03]  /*9eb0*/  STL [R1+0x1a8], R6 ;  /* 0x0001a80601007387 */ /* 0x0003e60000100800 */
[----:B------:R-:W-:Y:S01]  /*9ec0*/  LEA.HI.X.SX32 R235, R6, R241, 0x2, P6 ;  /* 0x000000f106eb7211 */ /* 0x000fe200030f16ff */
[----:B-1----:R-:W-:Y:S01]  /*9ed0*/  IMAD R6, R246, c[0x0][0x190], RZ ;  /* 0x00006400f6067a24 */ /* 0x002fe200078e02ff */
[----:B------:R-:W-:Y:S01]  /*9ee0*/  ISETP.NE.U32.AND P4, PT, R9, RZ, PT ;  /* 0x000000ff0900720c */ /* 0x000fe20003f85070 */
[----:B------:R-:W-:-:S03]  /*9ef0*/  IMAD R9, R252, 0x2, R10 ;  /* 0x00000002fc097824 */ /* 0x000fc600078e020a */
[C---:B------:R-:W-:Y:S01]  /*9f00*/  LEA R236, P6, R6.reuse, R240, 0x2 ;  /* 0x000000f006ec7211 */ /* 0x040fe200078c10ff */
[----:B------:R1:W-:Y:S03]  /*9f10*/  STL [R1+0x1a4], R6 ;  /* 0x0001a40601007387 */ /* 0x0003e60000100800 */
[----:B------:R-:W-:Y:S01]  /*9f20*/  LEA.HI.X.SX32 R237, R6, R241, 0x2, P6 ;  /* 0x000000f106ed7211 */ /* 0x000fe200030f16ff */
[C---:B------:R-:W-:Y:S01]  /*9f30*/  IMAD R8, R252.reuse, 0x2, R9 ;  /* 0x00000002fc087824 */ /* 0x040fe200078e0209 */
[----:B------:R-:W-:Y:S01]  /*9f40*/  ISETP.NE.U32.AND P2, PT, R7, RZ, PT ;  /* 0x000000ff0700720c */ /* 0x000fe20003f45070 */
[----:B-1----:R-:W-:Y:S02]  /*9f50*/  IMAD R6, R247, c[0x0][0x190], RZ ;  /* 0x00006400f7067a24 */ /* 0x002fe400078e02ff */
[----:B------:R-:W-:-:S03]  /*9f60*/  IMAD R7, R252, 0x2, R8 ;  /* 0x00000002fc077824 */ /* 0x000fc600078e0208 */
[C---:B------:R-:W-:Y:S01]  /*9f70*/  LEA R238, P6, R6.reuse, R240, 0x2 ;  /* 0x000000f006ee7211 */ /* 0x040fe200078c10ff */
[----:B------:R1:W-:Y:S03]  /*9f80*/  STL [R1+0x1a0], R6 ;  /* 0x0001a00601007387 */ /* 0x0003e60000100800 */
[----:B------:R-:W-:Y:S01]  /*9f90*/  LEA.HI.X.SX32 R239, R6, R241, 0x2, P6 ;  /* 0x000000f106ef7211 */ /* 0x000fe200030f16ff */
[----:B-1----:R-:W-:-:S04]  /*9fa0*/  IMAD R6, R252, 0x2, R7 ;  /* 0x00000002fc067824 */ /* 0x002fc800078e0207 */
[----:B------:R-:W-:-:S04]  /*9fb0*/  IMAD R15, R252, 0x2, R6 ;  /* 0x00000002fc0f7824 */ /* 0x000fc800078e0206 */
[----:B------:R-:W-:-:S04]  /*9fc0*/  IMAD R14, R252, 0x2, R15 ;  /* 0x00000002fc0e7824 */ /* 0x000fc800078e020f */
[----:B------:R-:W-:Y:S02]  /*9fd0*/  IMAD R13, R252, 0x2, R14 ;  /* 0x00000002fc0d7824 */ /* 0x000fe400078e020e */
[----:B------:R-:W-:Y:S02]  /*9fe0*/  IMAD R4, R4, c[0x0][0x190], RZ ;  /* 0x0000640004047a24 */ /* 0x000fe400078e02ff */
[----:B------:R-:W-:-:S04]  /*9ff0*/  IMAD R12, R252, 0x2, R13 ;  /* 0x00000002fc0c7824 */ /* 0x000fc800078e020d */
[----:B------:R-:W-:Y:S01]  /*a000*/  IMAD R20, R252, 0x2, R12 ;  /* 0x00000002fc147824 */ /* 0x000fe200078e020c */
[----:B------:R-:W-:Y:S01]  /*a010*/  LEA R240, P6, R4, R240, 0x2 ;  /* 0x000000f004f07211 */ /* 0x000fe200078c10ff */
[----:B------:R1:W-:Y:S02]  /*a020*/  STL [R1+0x19c], R4 ;  /* 0x00019c0401007387 */ /* 0x0003e40000100800 */
[----:B------:R-:W-:Y:S01]  /*a030*/  IMAD R245, R252, 0x2, R20 ;  /* 0x00000002fcf57824 */ /* 0x000fe200078e0214 */
[----:B------:R-:W-:-:S03]  /*a040*/  LEA.HI.X.SX32 R241, R4, R241, 0x2, P6 ;  /* 0x000000f104f17211 */ /* 0x000fc600030f16ff */
[----:B------:R-:W-:Y:S02]  /*a050*/  IMAD R35, R252, 0x2, R245 ;  /* 0x00000002fc237824 */ /* 0x000fe400078e02f5 */
[----:B-1----:R-:W-:Y:S02]  /*a060*/  IMAD R4, R248, c[0x0][0x184], RZ ;  /* 0x00006100f8047a24 */ /* 0x002fe400078e02ff */
[----:B------:R-:W-:-:S03]  /*a070*/  IMAD R250, R252, 0x2, R35 ;  /* 0x00000002fcfa7824 */ /* 0x000fc600078e0223 */
[----:B------:R-:W-:-:S04]  /*a080*/  LEA R248, P6, R4, c[0x0][0x160], 0x2 ;  /* 0x0000580004f87a11 */ /* 0x000fc800078c10ff */
[----:B------:R-:W-:Y:S02]  /*a090*/  LEA.HI.X.SX32 R249, R4, c[0x0][0x164], 0x2, P6 ;  /* 0x0000590004f97a11 */ /* 0x000fe400030f16ff */
[----:B------:R-:W-:-:S04]  /*a0a0*/  LEA R18, P6, R250, R248, 0x2 ;  /* 0x000000f8fa127211 */ /* 0x000fc800078c10ff */
[----:B------:R-:W-:Y:S01]  /*a0b0*/  LEA.HI.X.SX32 R19, R250, R249, 0x2, P6 ;  /* 0x000000f9fa137211 */ /* 0x000fe200030f16ff */
[----:B------:R-:W-:Y:S01]  /*a0c0*/  IMAD R250, R252, 0x2, R250 ;  /* 0x00000002fcfa7824 */ /* 0x000fe200078e02fa */
[----:B------:R1:W-:Y:S04]  /*a0d0*/  STL [R1+0x394], R4 ;  /* 0x0003940401007387 */ /* 0x0003e80000100800 */
[----:B-1----:R-:W-:-:S04]  /*a0e0*/  LEA R4, P6, R250, R248, 0x2 ;  /* 0x000000f8fa047211 */ /* 0x002fc800078c10ff */
[----:B------:R-:W-:Y:S01]  /*a0f0*/  LEA.HI.X.SX32 R5, R250, R249, 0x2, P6 ;  /* 0x000000f9fa057211 */ /* 0x000fe200030f16ff */
[----:B------:R-:W-:-:S04]  /*a100*/  IMAD R250, R252, 0x2, R250 ;  /* 0x00000002fcfa7824 */ /* 0x000fc800078e02fa */
[----:B------:R-:W-:Y:S01]  /*a110*/  IMAD R251, R252, 0x2, R250 ;  /* 0x00000002fcfb7824 */ /* 0x000fe200078e02fa */
[CC--:B------:R-:W-:Y:S01]  /*a120*/  LEA R16, P6, R250.reuse, R248.reuse, 0x2 ;  /* 0x000000f8fa107211 */ /* 0x0c0fe200078c10ff */
[----:B------:R-:W-:Y:S03]  /*a130*/  STL [R1+0x390], R9 ;  /* 0x0003900901007387 */ /* 0x000fe60000100800 */
[-C--:B------:R-:W-:Y:S02]  /*a140*/  LEA.HI.X.SX32 R17, R250, R249.reuse, 0x2, P6 ;  /* 0x000000f9fa117211 */ /* 0x080fe400030f16ff */
[CC--:B------:R-:W-:Y:S01]  /*a150*/  LEA R250, P6, R251.reuse, R248.reuse, 0x2 ;  /* 0x000000f8fbfa7211 */ /* 0x0c0fe200078c10ff */
[----:B------:R1:W-:Y:S03]  /*a160*/  STL [R1+0x258], R8 ;  /* 0x0002580801007387 */ /* 0x0003e60000100800 */
[----:B------:R-:W-:Y:S01]  /*a170*/  LEA.HI.X.SX32 R251, R251, R249, 0x2, P6 ;  /* 0x000000f9fbfb7211 */ /* 0x000fe200030f16ff */
[----:B------:R-:W-:Y:S01]  /*a180*/  STL [R1+0x234], R7 ;  /* 0x0002340701007387 */ /* 0x000fe20000100800 */
[----:B------:R-:W-:-:S03]  /*a190*/  LEA R32, P6, R10, R248, 0x2 ;  /* 0x000000f80a207211 */ /* 0x000fc600078c10ff */
[----:B------:R2:W-:Y:S04]  /*a1a0*/  STL [R1+0x22c], R6 ;  /* 0x00022c0601007387 */ /* 0x0005e80000100800 */
[----:B------:R-:W-:Y:S01]  /*a1b0*/  STL [R1+0x398], R15 ;  /* 0x0003980f01007387 */ /* 0x000fe20000100800 */
[----:B------:R-:W-:-:S03]  /*a1c0*/  LEA.HI.X.SX32 R33, R10, R249, 0x2, P6 ;  /* 0x000000f90a217211 */ /* 0x000fc600030f16ff */
[----:B------:R-:W-:Y:S01]  /*a1d0*/  STL [R1+0x20c], R14 ;  /* 0x00020c0e01007387 */ /* 0x000fe20000100800 */
[----:B------:R-:W-:-:S03]  /*a1e0*/  LEA R10, P6, R9, R248, 0x2 ;  /* 0x000000f8090a7211 */ /* 0x000fc600078c10ff */
[----:B------:R-:W-:Y:S04]  /*a1f0*/  STL [R1+0x1f0], R13 ;  /* 0x0001f00d01007387 */ /* 0x000fe80000100800 */
[----:B------:R-:W-:Y:S04]  /*a200*/  STL [R1+0x1ec], R12 ;  /* 0x0001ec0c01007387 */ /* 0x000fe80000100800 */
[----:B------:R3:W-:Y:S04]  /*a210*/  STL [R1+0x1e4], R20 ;  /* 0x0001e41401007387 */ /* 0x0007e80000100800 */
[----:B------:R4:W-:Y:S01]  /*a220*/  STL [R1+0x1d4], R245 ;  /* 0x0001d4f501007387 */ /* 0x0009e20000100800 */
[----:B------:R-:W-:-:S03]  /*a230*/  LEA.HI.X.SX32 R11, R9, R249, 0x2, P6 ;  /* 0x000000f9090b7211 */ /* 0x000fc600030f16ff */
[----:B------:R5:W-:Y:S01]  /*a240*/  STL [R1+0x1d0], R35 ;  /* 0x0001d02301007387 */ /* 0x000be20000100800 */
[----:B------:R-:W-:-:S03]  /*a250*/  LEA R28, P6, R8, R248, 0x2 ;  /* 0x000000f8081c7211 */ /* 0x000fc600078c10ff */
[----:B------:R-:W-:Y:S04]  /*a260*/  STL.64 [R1+0x10], R18 ;  /* 0x0000101201007387 */ /* 0x000fe80000100a00 */
[----:B------:R-:W-:Y:S04]  /*a270*/  STL.64 [R1+0x8], R4 ;  /* 0x0000080401007387 */ /* 0x000fe80000100a00 */
[----:B------:R-:W-:Y:S04]  /*a280*/  STL.64 [R1], R16 ;  /* 0x0000001001007387 */ /* 0x000fe80000100a00 */
[----:B------:R2:W-:Y:S01]  /*a290*/  STL.64 [R1+0x68], R32 ;  /* 0x0000682001007387 */ /* 0x0005e20000100a00 */
[----:B------:R-:W-:-:S03]  /*a2a0*/  LEA.HI.X.SX32 R29, R8, R249, 0x2, P6 ;  /* 0x000000f9081d7211 */ /* 0x000fc600030f16ff */
[----:B------:R-:W4:Y:S01]  /*a2b0*/  LDL.LU R244, [R1+0xa0] ;  /* 0x0000a00001f47983 */ /* 0x000f220000300800 */
[----:B-1----:R-:W-:-:S03]  /*a2c0*/  LEA R8, P6, R7, R248, 0x2 ;  /* 0x000000f807087211 */ /* 0x002fc600078c10ff */
[----:B------:R-:W5:Y:S01]  /*a2d0*/  LDL R2, [R1+0x1f8] ;  /* 0x0001f80001027983 */ /* 0x000f620000100800 */
[----:B------:R-:W-:-:S03]  /*a2e0*/  LEA.HI.X.SX32 R9, R7, R249, 0x2, P6 ;  /* 0x000000f907097211 */ /* 0x000fc600030f16ff */
[----:B------:R-:W-:Y:S04]  /*a2f0*/  STL.64 [R1+0x60], R10 ;  /* 0x0000600a01007387 */ /* 0x000fe80000100a00 */
[----:B------:R1:W-:Y:S04]  /*a300*/  STL.64 [R1+0x58], R28 ;  /* 0x0000581c01007387 */ /* 0x0003e80000100a00 */
[----:B------:R-:W-:Y:S04]  /*a310*/  STL.64 [R1+0x50], R8 ;  /* 0x0000500801007387 */ /* 0x000fe80000100a00 */
[----:B------:R-:W5:Y:S04]  /*a320*/  LDL.LU R30, [R1+0xc8] ;  /* 0x0000c800011e7983 */ /* 0x000f680000300800 */
[----:B------:R-:W5:Y:S01]  /*a330*/  LDL.LU R31, [R1+0xc4] ;  /* 0x0000c400011f7983 */ /* 0x000f620000300800 */
[----:B------:R-:W-:-:S04]  /*a340*/  LEA R26, P6, R6, R248, 0x2 ;  /* 0x000000f8061a7211 */ /* 0x000fc800078c10ff */
[----:B------:R-:W-:Y:S02]  /*a350*/  LEA.HI.X.SX32 R27, R6, R249, 0x2, P6 ;  /* 0x000000f9061b7211 */ /* 0x000fe400030f16ff */
[----:B--2---:R-:W-:-:S04]  /*a360*/  LEA R6, P6, R15, R248, 0x2 ;  /* 0x000000f80f067211 */ /* 0x004fc800078c10ff */
[----:B------:R-:W-:Y:S02]  /*a370*/  LEA.HI.X.SX32 R7, R15, R249, 0x2, P6 ;  /* 0x000000f90f077211 */ /* 0x000fe400030f16ff */
[----:B------:R-:W-:-:S04]  /*a380*/  LEA R24, P6, R14, R248, 0x2 ;  /* 0x000000f80e187211 */ /* 0x000fc800078c10ff */
[-C--:B------:R-:W-:Y:S02]  /*a390*/  LEA.HI.X.SX32 R25, R14, R249.reuse, 0x2, P6 ;  /* 0x000000f90e197211 */ /* 0x080fe400030f16ff */
[-C--:B------:R-:W-:Y:S02]  /*a3a0*/  LEA R242, P6, R13, R248.reuse, 0x2 ;  /* 0x000000f80df27211 */ /* 0x080fe400078c10ff */
[----:B------:R-:W-:Y:S02]  /*a3b0*/  ISETP.NE.U32.AND P1, PT, R243, RZ, PT ;  /* 0x000000fff300720c */ /* 0x000fe40003f25070 */
[----:B------:R-:W-:Y:S02]  /*a3c0*/  LEA.HI.X.SX32 R243, R13, R249, 0x2, P6 ;  /* 0x000000f90df37211 */ /* 0x000fe400030f16ff */
[----:B------:R-:W-:Y:S02]  /*a3d0*/  LEA R22, P6, R12, R248, 0x2 ;  /* 0x000000f80c167211 */ /* 0x000fe400078c10ff */
[----:B------:R-:W-:-:S02]  /*a3e0*/  LOP3.LUT R3, R3, 0xefffffff, RZ, 0xc0, !PT ;  /* 0xefffffff03037812 */ /* 0x000fc400078ec0ff */
[-C--:B------:R-:W-:Y:S02]  /*a3f0*/  LEA.HI.X.SX32 R23, R12, R249.reuse, 0x2, P6 ;  /* 0x000000f90c177211 */ /* 0x080fe400030f16ff */
[CC--:B------:R-:W-:Y:S01]  /*a400*/  LEA R246, P6, R20.reuse, R248.reuse, 0x2 ;  /* 0x000000f814f67211 */ /* 0x0c0fe200078c10ff */
[----:B------:R2:W-:Y:S01]  /*a410*/  STL.64 [R1+0x48], R26 ;  /* 0x0000481a01007387 */ /* 0x0005e20000100a00 */
[----:B------:R-:W-:Y:S02]  /*a420*/  @P5 LOP3.LUT R3, R3, 0x10000000, RZ, 0xfc, !PT ;  /* 0x1000000003035812 */ /* 0x000fe400078efcff */
[----:B------:R-:W-:Y:S01]  /*a430*/  LEA.HI.X.SX32 R247, R20, R249, 0x2, P6 ;  /* 0x000000f914f77211 */ /* 0x000fe200030f16ff */
[----:B------:R-:W-:Y:S01]  /*a440*/  STL.64 [R1+0x40], R6 ;  /* 0x0000400601007387 */ /* 0x000fe20000100a00 */
[----:B---3--:R-:W-:-:S03]  /*a450*/  LEA R20, P6, R245, R248, 0x2 ;  /* 0x000000f8f5147211 */ /* 0x008fc600078c10ff */
[----:B------:R-:W-:Y:S04]  /*a460*/  STL.64 [R1+0x38], R24 ;  /* 0x0000381801007387 */ /* 0x000fe80000100a00 */
[----:B------:R-:W3:Y:S01]  /*a470*/  LDL.LU R14, [R1+0xc0] ;  /* 0x0000c000010e7983 */ /* 0x000ee20000300800 */
[----:B------:R-:W-:-:S03]  /*a480*/  LEA.HI.X.SX32 R21, R245, R249, 0x2, P6 ;  /* 0x000000f9f5157211 */ /* 0x000fc600030f16ff */
[----:B------:R-:W3:Y:S04]  /*a490*/  LDL.LU R15, [R1+0xbc] ;  /* 0x0000bc00010f7983 */ /* 0x000ee80000300800 */
[----:B------:R-:W3:Y:S01]  /*a4a0*/  LDL.LU R12, [R1+0xb8] ;  /* 0x0000b800010c7983 */ /* 0x000ee20000300800 */
[----:B------:R-:W-:-:S03]  /*a4b0*/  LEA R248, P6, R35, R248, 0x2 ;  /* 0x000000f823f87211 */ /* 0x000fc600078c10ff */
[----:B------:R-:W-:Y:S04]  /*a4c0*/  STL.64 [R1+0x28], R22 ;  /* 0x0000281601007387 */ /* 0x000fe80000100a00 */
[----:B------:R-:W3:Y:S04]  /*a4d0*/  LDL.LU R13, [R1+0xb4] ;  /* 0x0000b400010d7983 */ /* 0x000ee80000300800 */
[----:B------:R-:W-:Y:S01]  /*a4e0*/  STL.64 [R1+0x30], R242 ;  /* 0x000030f201007387 */ /* 0x000fe20000100a00 */
[----:B------:R-:W-:Y:S01]  /*a4f0*/  ULDC.64 UR6, c[0x0][0x118] ;  /* 0x0000460000067ab9 */ /* 0x000fe20000000a00 */
[----:B------:R-:W-:-:S02]  /*a500*/  LEA.HI.X.SX32 R249, R35, R249, 0x2, P6 ;  /* 0x000000f923f97211 */ /* 0x000fc400030f16ff */
[----:B----4-:R-:W-:Y:S02]  /*a510*/  ISETP.NE.U32.AND P5, PT, R244, RZ, PT ;  /* 0x000000fff400720c */ /* 0x010fe40003fa5070 */
[----:B------:R-:W4:Y:S04]  /*a520*/  LDL.LU R244, [R1+0xb0] ;  /* 0x0000b00001f47983 */ /* 0x000f280000300800 */
[----:B------:R-:W4:Y:S04]  /*a530*/  LDL.LU R245, [R1+0xac] ;  /* 0x0000ac0001f57983 */ /* 0x000f280000300800 */
[----:B------:R-:W-:Y:S04]  /*a540*/  STL.64 [R1+0x18], R20 ;  /* 0x0000181401007387 */ /* 0x000fe80000100a00 */
[----:B------:R-:W4:Y:S04]  /*a550*/  LDL.LU R252, [R1+0xa8] ;  /* 0x0000a80001fc7983 */ /* 0x000f280000300800 */
[----:B------:R-:W-:Y:S01]  /*a560*/  STL.64 [R1+0x20], R246 ;  /* 0x000020f601007387 */ /* 0x000fe20000100a00 */
[----:B-----5:R-:W-:-:S03]  /*a570*/  ISETP.NE.U32.AND P6, PT, R30, RZ, PT ;  /* 0x000000ff1e00720c */ /* 0x020fc60003fc5070 */
[----:B------:R-:W5:Y:S04]  /*a580*/  LDL.LU R35, [R1+0xa10] ;  /* 0x000a100001237983 */ /* 0x000f680000300800 */
[----:B------:R1:W-:Y:S01]  /*a590*/  LDGSTS.E [R2+0x50000], [R32.64], P5 ;  /* 0x5000000020027fae */ /* 0x0003e2000a921846 */
[----:B------:R-:W-:-:S03]  /*a5a0*/  ISETP.NE.U32.AND P5, PT, R31, RZ, PT ;  /* 0x000000ff1f00720c */ /* 0x000fc60003fa5070 */
[----:B------:R2:W-:Y:S01]  /*a5b0*/  LDGSTS.E [R2+0x50400], [R28.64], P3 ;  /* 0x504000001c027fae */ /* 0x0005e20009921846 */
[----:B------:R-:W-:-:S03]  /*a5c0*/  LOP3.LUT P3, RZ, R3, 0x40000000, RZ, 0xc0, !PT ;  /* 0x4000000003ff7812 */ /* 0x000fc6000786c0ff */
[----:B------:R2:W-:Y:S04]  /*a5d0*/  LDGSTS.E [R2+0x50800], [R26.64], P0 ;  /* 0x508000001a027fae */ /* 0x0005e80008121846 */
[----:B-1----:R-:W5:Y:S04]  /*a5e0*/  LDL.LU.64 R32, [R1+0xa08] ;  /* 0x000a080001207983 */ /* 0x002f680000300a00 */
[----:B------:R-:W5:Y:S01]  /*a5f0*/  LDL.LU R30, [R1+0xa04] ;  /* 0x000a0400011e7983 */ /* 0x000f620000300800 */
[----:B------:R-:W-:-:S03]  /*a600*/  LOP3.LUT P0, RZ, R3, 0x20000000, RZ, 0xc0, !PT ;  /* 0x2000000003ff7812 */ /* 0x000fc6000780c0ff */
[----:B------:R-:W5:Y:S04]  /*a610*/  LDL.LU R31, [R1+0xa00] ;  /* 0x000a0000011f7983 */ /* 0x000f680000300800 */
[----:B--2---:R-:W2:Y:S04]  /*a620*/  LDL.LU.64 R28, [R1+0x9f8] ;  /* 0x0009f800011c7983 */ /* 0x004ea80000300a00 */
[----:B------:R-:W2:Y:S04]  /*a630*/  LDL.LU.64 R26, [R1+0x9f0] ;  /* 0x0009f000011a7983 */ /* 0x000ea80000300a00 */
[----:B------:R1:W-:Y:S04]  /*a640*/  STL [R1+0x910], R3 ;  /* 0x0009100301007387 */ /* 0x0003e80000100800 */
[----:B------:R3:W-:Y:S04]  /*a650*/  LDGSTS.E [R2+0x50c00], [R24.64], P6 ;  /* 0x50c0000018027fae */ /* 0x0007e8000b121846 */
[----:B------:R3:W-:Y:S04]  /*a660*/  LDGSTS.E [R2+0x51000], [R22.64], P5 ;  /* 0x5100000016027fae */ /* 0x0007e8000a921846 */
[----:B-1----:R-:W2:Y:S04]  /*a670*/  LDL.LU R3, [R1+0xa4] ;  /* 0x0000a40001037983 */ /* 0x002ea80000300800 */
[----:B------:R1:W-:Y:S01]  /*a680*/  LDGSTS.E [R2+0x51400], [R20.64], P4 ;  /* 0x5140000014027fae */ /* 0x0003e2000a121846 */
[----:B---3--:R-:W-:-:S03]  /*a690*/  ISETP.NE.U32.AND P4, PT, R15, RZ, PT ;  /* 0x000000ff0f00720c */ /* 0x008fc60003f85070 */
[----:B------:R1:W-:Y:S01]  /*a6a0*/  LDGSTS.E [R2+0x51800], [R18.64], P2 ;  /* 0x5180000012027fae */ /* 0x0003e20009121846 */
[----:B------:R-:W-:Y:S02]  /*a6b0*/  ISETP.NE.U32.AND P2, PT, R14, RZ, PT ;  /* 0x000000ff0e00720c */ /* 0x000fe40003f45070 */
[----:B------:R-:W-:Y:S01]  /*a6c0*/  ISETP.NE.U32.AND P6, PT, R12, RZ, PT ;  /* 0x000000ff0c00720c */ /* 0x000fe20003fc5070 */
[----:B------:R1:W-:Y:S01]  /*a6d0*/  LDGSTS.E [R2+0x51c00], [R16.64], P1 ;  /* 0x51c0000010027fae */ /* 0x0003e20008921846 */
[----:B------:R-:W-:-:S03]  /*a6e0*/  ISETP.NE.U32.AND P5, PT, R13, RZ, PT ;  /* 0x000000ff0d00720c */ /* 0x000fc60003fa5070 */
[----:B------:R-:W3:Y:S04]  /*a6f0*/  LDL.LU.64 R24, [R1+0x9e8] ;  /* 0x0009e80001187983 */ /* 0x000ee80000300a00 */
[----:B------:R-:W3:Y:S01]  /*a700*/  LDL.LU.64 R22, [R1+0x9e0] ;  /* 0x0009e00001167983 */ /* 0x000ee20000300a00 */
[----:B-1----:R-:W-:-:S03]  /*a710*/  LOP3.LUT R2, R2, 0x40, RZ, 0x3c, !PT ;  /* 0x0000004002027812 */ /* 0x002fc600078e3cff */
[----:B------:R-:W3:Y:S04]  /*a720*/  LDL.LU.64 R20, [R1+0x9d8] ;  /* 0x0009d80001147983 */ /* 0x000ee80000300a00 */
[----:B------:R1:W-:Y:S04]  /*a730*/  LDGSTS.E [R2+0x50200], [R10.64], P2 ;  /* 0x502000000a027fae */ /* 0x0003e80009121846 */
[----:B------:R-:W3:Y:S04]  /*a740*/  LDL.LU.64 R18, [R1+0x9d0] ;  /* 0x0009d00001127983 */ /* 0x000ee80000300a00 */
[----:B------:R1:W-:Y:S04]  /*a750*/  LDGSTS.E [R2+0x50600], [R8.64], P4 ;  /* 0x5060000008027fae */ /* 0x0003e8000a121846 */
[----:B------:R-:W3:Y:S04]  /*a760*/  LDL.LU.64 R16, [R1+0x9c8] ;  /* 0x0009c80001107983 */ /* 0x000ee80000300a00 */
[----:B------:R1:W-:Y:S04]  /*a770*/  LDGSTS.E [R2+0x50a00], [R6.64], P6 ;  /* 0x50a0000006027fae */ /* 0x0003e8000b121846 */
[----:B------:R-:W3:Y:S04]  /*a780*/  LDL.LU R14, [R1+0x9c4] ;  /* 0x0009c400010e7983 */ /* 0x000ee80000300800 */
[----:B------:R-:W3:Y:S04]  /*a790*/  LDL.LU R15, [R1+0x9c0] ;  /* 0x0009c000010f7983 */ /* 0x000ee80000300800 */
[----:B------:R1:W-:Y:S04]  /*a7a0*/  LDGSTS.E [R2+0x50e00], [R242.64], P5 ;  /* 0x50e00000f2027fae */ /* 0x0003e8000a921846 */
[----:B------:R-:W3:Y:S04]  /*a7b0*/  LDL.LU R12, [R1+0x9bc] ;  /* 0x0009bc00010c7983 */ /* 0x000ee80000300800 */
[----:B------:R-:W-:Y:S04]  /*a7c0*/  STL [R1+0x6ac], R2 ;  /* 0x0006ac0201007387 */ /* 0x000fe80000100800 */
[----:B------:R-:W3:Y:S04]  /*a7d0*/  LDL.LU R13, [R1+0x9b8] ;  /* 0x0009b800010d7983 */ /* 0x000ee80000300800 */
[----:B-1----:R-:W3:Y:S04]  /*a7e0*/  LDL.LU.64 R10, [R1+0x9b0] ;  /* 0x0009b000010a7983 */ /* 0x002ee80000300a00 */
[----:B------:R-:W3:Y:S04]  /*a7f0*/  LDL.LU.64 R8, [R1+0x9a8] ;  /* 0x0009a80001087983 */ /* 0x000ee80000300a00 */
[----:B------:R-:W3:Y:S04]  /*a800*/  LDL.LU.64 R6, [R1+0x9a0] ;  /* 0x0009a00001067983 */ /* 0x000ee80000300a00 */
[----:B------:R-:W3:Y:S01]  /*a810*/  LDL.LU.64 R242, [R1+0x998] ;  /* 0x0009980001f27983 */ /* 0x000ee20000300a00 */
[----:B----4-:R-:W-:-:S03]  /*a820*/  ISETP.NE.U32.AND P2, PT, R244, RZ, PT ;  /* 0x000000fff400720c */ /* 0x010fc60003f45070 */
[----:B------:R-:W4:Y:S01]  /*a830*/  LDL.LU R244, [R1+0x994] ;  /* 0x0009940001f47983 */ /* 0x000f220000300800 */
[----:B------:R-:W-:-:S03]  /*a840*/  ISETP.NE.U32.AND P4, PT, R245, RZ, PT ;  /* 0x000000fff500720c */ /* 0x000fc60003f85070 */
[----:B------:R-:W4:Y:S01]  /*a850*/  LDL.LU R245, [R1+0x990] ;  /* 0x0009900001f57983 */ /* 0x000f220000300800 */
[----:B------:R-:W-:-:S05]  /*a860*/  ISETP.NE.U32.AND P6, PT, R252, RZ, PT ;  /* 0x000000fffc00720c */ /* 0x000fca0003fc5070 */
[----:B------:R1:W-:Y:S04]  /*a870*/  LDGSTS.E [R2+0x51200], [R246.64], P2 ;  /* 0x51200000f6027fae */ /* 0x0003e80009121846 */
[----:B------:R5:W-:Y:S04]  /*a880*/  LDGSTS.E [R2+0x51600], [R248.64], P4 ;  /* 0x51600000f8027fae */ /* 0x000be8000a121846 */
[----:B-1----:R-:W3:Y:S04]  /*a890*/  LDL.LU.64 R246, [R1+0x988] ;  /* 0x0009880001f67983 */ /* 0x002ee80000300a00 */
[----:B------:R5:W-:Y:S04]  /*a8a0*/  STL.64 [R1+0x918], R248 ;  /* 0x000918f801007387 */ /* 0x000be80000100a00 */
[----:B------:R1:W-:Y:S04]  /*a8b0*/  LDGSTS.E [R2+0x51a00], [R4.64], P6 ;  /* 0x51a0000004027fae */ /* 0x0003e8000b121846 */
[----:B-----5:R-:W5:Y:S04]  /*a8c0*/  LDL.64 R248, [R1+0x88] ;  /* 0x0000880001f87983 */ /* 0x020f680000100a00 */
[----:B-1----:R-:W3:Y:S04]  /*a8d0*/  LDL.LU.64 R4, [R1+0x980] ;  /* 0x0009800001047983 */ /* 0x002ee80000300a00 */
[----:B------:R1:W-:Y:S01]  /*a8e0*/  STL [R1+0x958], R2 ;  /* 0x0009580201007387 */ /* 0x0003e20000100800 */
[----:B--2---:R-:W-:-:S13]  /*a8f0*/  ISETP.NE.U32.AND P5, PT, R3, RZ, PT ;  /* 0x000000ff0300720c */ /* 0x004fda0003fa5070 */
[----:B------:R1:W-:Y:S04]  /*a900*/  LDGSTS.E [R2+0x51e00], [R250.64], P5 ;  /* 0x51e00000fa027fae */ /* 0x0003e8000a921846 */
[----:B------:R-:W0:Y:S04]  /*a910*/  LDGDEPBAR ;  /* 0x00000000000079af */ /* 0x000e280000000000 */
[----:B-1----:R-:W2:Y:S04]  /*a920*/  LDL.64 R2, [R1+0x98] ;  /* 0x0000980001027983 */ /* 0x002ea80000100a00 */
[----:B------:R1:W-:Y:S04]  /*a930*/  STL.64 [R1+0x908], R250 ;  /* 0x000908fa01007387 */ /* 0x0003e80000100a00 */
[----:B--2---:R2:W-:Y:S04]  /*a940*/  LDGSTS.E [R0], [R2.64], P0 ;  /* 0x0000000002007fae */ /* 0x0045e80008121846 */
[----:B-----5:R5:W-:Y:S04]  /*a950*/  LDGSTS.E [R0+0x400], [R248.64], P0 ;  /* 0x00400000f8007fae */ /* 0x020be80008121846 */
[----:B---3--:R3:W-:Y:S04]  /*a960*/  LDGSTS.E [R0+0x800], [R4.64], P0 ;  /* 0x0080000004007fae */ /* 0x0087e80008121846 */
[----:B------:R1:W-:Y:S04]  /*a970*/  LDGSTS.E [R0+0xc00], [R246.64], P0 ;  /* 0x00c00000f6007fae */ /* 0x0003e80008121846 */
[----:B------:R1:W-:Y:S04]  /*a980*/  LDGSTS.E [R0+0x1000], [R242.64], P0 ;  /* 0x01000000f2007fae */ /* 0x0003e80008121846 */
[----:B---3--:R-:W3:Y:S04]  /*a990*/  LDL.LU.64 R4, [R1+0x978] ;  /* 0x0009780001047983 */ /* 0x008ee80000300a00 */
[----:B-----5:R-:W5:Y:S04]  /*a9a0*/  LDL.LU.64 R248, [R1+0x68] ;  /* 0x0000680001f87983 */ /* 0x020f680000300a00 */
[----:B-1----:R-:W3:Y:S04]  /*a9b0*/  LDL.LU R251, [R1+0xd4] ;  /* 0x0000d40001fb7983 */ /* 0x002ee80000300800 */
[----:B--2---:R-:W2:Y:S04]  /*a9c0*/  LDL.LU R3, [R1+0xcc] ;  /* 0x0000cc0001037983 */ /* 0x004ea80000300800 */
[----:B------:R-:W2:Y:S04]  /*a9d0*/  LDL.LU R250, [R1+0xe4] ;  /* 0x0000e40001fa7983 */ /* 0x000ea80000300800 */
[----:B------:R1:W-:Y:S04]  /*a9e0*/  LDGSTS.E [R0+0x1400], [R8.64], P0 ;  /* 0x0140000008007fae */ /* 0x0003e80008121846 */
        /* <DEDUP_REMOVED lines=58> */
[----:B--2---:R2:W-:Y:S04]  /*ad90*/  STL [R1+0x970], R250 ;  /* 0x000970fa01007387 */ /* 0x0045e80000100800 */
[----:B--2---:R-:W2:Y:S04]  /*ada0*/  LDL.LU R250, [R1+0xe0] ;  /* 0x0000e00001fa7983 */ /* 0x004ea80000300800 */
[----:B--2---:R2:W-:Y:S04]  /*adb0*/  STL [R1+0x974], R250 ;  /* 0x000974fa01007387 */ /* 0x0045e80000100800 */
[----:B--2---:R-:W2:Y:S04]  /*adc0*/  LDL.LU R250, [R1+0xd0] ;  /* 0x0000d00001fa7983 */ /* 0x004ea80000300800 */
[----:B------:R-:W2:Y:S04]  /*add0*/  LDL.LU R2, [R1+0xf4] ;  /* 0x0000f40001027983 */ /* 0x000ea80000300800 */
[----:B------:R1:W-:Y:S04]  /*ade0*/  STL.64 [R1+0x8f8], R246 ;  /* 0x0008f8f601007387 */ /* 0x0003e80000100a00 */
[----:B-1----:R-:W2:Y:S04]  /*adf0*/  LDL.LU.64 R246, [R1+0x90] ;  /* 0x0000900001f67983 */ /* 0x002ea80000300a00 */
[----:B------:R1:W-:Y:S04]  /*ae00*/  STL.64 [R1+0x900], R242 ;  /* 0x000900f201007387 */ /* 0x0003e80000100a00 */
[----:B-1----:R-:W4:Y:S04]  /*ae10*/  LDL R243, [R1+0x1f8] ;  /* 0x0001f80001f37983 */ /* 0x002f280000100800 */
[----:B------:R1:W-:Y:S04]  /*ae20*/  STL.64 [R1+0x8f0], R8 ;  /* 0x0008f00801007387 */ /* 0x0003e80000100a00 */
[----:B-1----:R-:W4:Y:S04]  /*ae30*/  LDL.LU.64 R8, [R1+0x80] ;  /* 0x0000800001087983 */ /* 0x002f280000300a00 */
[----:B------:R1:W-:Y:S04]  /*ae40*/  STL.64 [R1+0x8e8], R12 ;  /* 0x0008e80c01007387 */ /* 0x0003e80000100a00 */
[----:B-1----:R-:W5:Y:S04]  /*ae50*/  LDL.LU.64 R12, [R1+0x70] ;  /* 0x00007000010c7983 */ /* 0x002f680000300a00 */
[----:B------:R-:W-:Y:S04]  /*ae60*/  STL [R1+0x924], R16 ;  /* 0x0009241001007387 */ /* 0x000fe80000100800 */
[----:B------:R-:W-:Y:S04]  /*ae70*/  STL [R1+0x920], R17 ;  /* 0x0009201101007387 */ /* 0x000fe80000100800 */
[----:B------:R-:W-:Y:S04]  /*ae80*/  STL.64 [R1+0x928], R20 ;  /* 0x0009281401007387 */ /* 0x000fe80000100a00 */
[----:B------:R-:W-:Y:S04]  /*ae90*/  STL [R1+0x930], R25 ;  /* 0x0009301901007387 */ /* 0x000fe80000100800 */
[----:B------:R1:W-:Y:S04]  /*aea0*/  STL [R1+0x934], R24 ;  /* 0x0009341801007387 */ /* 0x0003e80000100800 */
[----:B-1----:R-:W5:Y:S04]  /*aeb0*/  LDL.LU.64 R24, [R1+0x48] ;  /* 0x0000480001187983 */ /* 0x002f680000300a00 */
[----:B------:R1:W-:Y:S04]  /*aec0*/  STL.64 [R1+0x938], R28 ;  /* 0x0009381c01007387 */ /* 0x0003e80000100a00 */
[----:B-1----:R-:W5:Y:S04]  /*aed0*/  LDL.LU.64 R28, [R1+0x58] ;  /* 0x00005800011c7983 */ /* 0x002f680000300a00 */
[----:B------:R-:W-:Y:S04]  /*aee0*/  STL.64 [R1+0x940], R32 ;  /* 0x0009402001007387 */ /* 0x000fe80000100a00 */
[----:B------:R-:W-:Y:S04]  /*aef0*/  STL.64 [R1+0x948], R36 ;  /* 0x0009482401007387 */ /* 0x000fe80000100a00 */
[----:B------:R1:W-:Y:S04]  /*af00*/  STL.64 [R1+0x950], R40 ;  /* 0x0009502801007387 */ /* 0x0003e80000100a00 */
[----:B-1----:R-:W5:Y:S01]  /*af10*/  LDL.LU.64 R40, [R1+0x28] ;  /* 0x0000280001287983 */ /* 0x002f620000300a00 */
[----:B------:R-:W-:Y:S01]  /*af20*/  LOP3.LUT R242, R0, 0x40, RZ, 0x3c, !PT ;  /* 0x0000004000f27812 */ /* 0x000fe200078e3cff */
[----:B------:R-:W-:Y:S01]  /*af30*/  IMAD.MOV.U32 R252, RZ, RZ, c[0x0][0x188] ;  /* 0x00006200fffc7624 */ /* 0x000fe200078e00ff */
[----:B---3--:R-:W-:-:S02]  /*af40*/  ISETP.NE.U32.AND P5, PT, R251, RZ, PT ;  /* 0x000000fffb00720c */ /* 0x008fc40003fa5070 */
[----:B------:R-:W-:Y:S01]  /*af50*/  ISETP.NE.U32.AND P6, PT, R3, RZ, PT ;  /* 0x000000ff0300720c */ /* 0x000fe20003fc5070 */
[----:B--2---:R1:W-:Y:S04]  /*af60*/  LDGSTS.E [R242+0x200], [R246.64], P0 ;  /* 0x00200000f6f27fae */ /* 0x0043e80008121846 */
[----:B----4-:R1:W-:Y:S04]  /*af70*/  LDGSTS.E [R242+0x600], [R8.64], P0 ;  /* 0x0060000008f27fae */ /* 0x0103e80008121846 */
[----:B-----5:R1:W-:Y:S04]  /*af80*/  LDGSTS.E [R242+0xa00], [R12.64], P0 ;  /* 0x00a000000cf27fae */ /* 0x0203e80008121846 */
        /* <DEDUP_REMOVED lines=17> */
[----:B------:R2:W-:Y:S04]  /*b0a0*/  STL.64 [R1+0x960], R40 ;  /* 0x0009602801007387 */ /* 0x0005e80000100a00 */
[----:B------:R1:W-:Y:S04]  /*b0b0*/  LDGSTS.E [R242+0x5200], [R70.64], P0 ;  /* 0x0520000046f27fae */ /* 0x0003e80008121846 */
[----:B------:R1:W-:Y:S04]  /*b0c0*/  LDGSTS.E [R242+0x5600], [R74.64], P0 ;  /* 0x056000004af27fae */ /* 0x0003e80008121846 */
[----:B--2---:R-:W2:Y:S04]  /*b0d0*/  LDL.LU.64 R40, [R1+0x38] ;  /* 0x0000380001287983 */ /* 0x004ea80000300a00 */
        /* <DEDUP_REMOVED lines=42> */
[----:B------:R-:W0:Y:S01]  /*b380*/  LDGDEPBAR ;  /* 0x00000000000079af */ /* 0x000e220000000000 */
[----:B-1----:R-:W-:-:S03]  /*b390*/  IMAD.SHL.U32 R242, R252, 0x20, RZ ;  /* 0x00000020fcf27824 */ /* 0x002fc600078e00ff */
[----:B--2---:R1:W-:Y:S04]  /*b3a0*/  STL.64 [R1+0x968], R40 ;  /* 0x0009682801007387 */ /* 0x0043e80000100a00 */
[----:B------:R-:W2:Y:S04]  /*b3b0*/  LDL.LU.64 R20, [R1+0x18] ;  /* 0x0000180001147983 */ /* 0x000ea80000300a00 */
[----:B------:R-:W3:Y:S01]  /*b3c0*/  LDL.LU R252, [R1+0xf8] ;  /* 0x0000f80001fc7983 */ /* 0x000ee20000300800 */
[----:B-1----:R-:W-:-:S03]  /*b3d0*/  IMAD.WIDE R40, R242, 0x4, R248 ;  /* 0x00000004f2287825 */ /* 0x002fc600078e02f8 */
[----:B------:R-:W-:Y:S06]  /*b3e0*/  BAR.SYNC.DEFER_BLOCKING 0x0 ;  /* 0x0000000000007b1d */ /* 0x000fec0000010000 */
[----:B------:R-:W4:Y:S04]  /*b3f0*/  LDL.LU.64 R248, [R1+0x10] ;  /* 0x0000100001f87983 */ /* 0x000f280000300a00 */
[----:B------:R-:W5:Y:S04]  /*b400*/  LDL.LU R17, [R1+0xfc] ;  /* 0x0000fc0001117983 */ /* 0x000f680000300800 */
[----:B------:R1:W-:Y:S04]  /*b410*/  STL.64 [R1+0xe8], R40 ;  /* 0x0000e82801007387 */ /* 0x0003e80000100a00 */
[----:B------:R-:W2:Y:S04]  /*b420*/  LDL.LU.64 R36, [R1] ;  /* 0x0000000001247983 */ /* 0x000ea80000300a00 */
[----:B------:R-:W2:Y:S04]  /*b430*/  LDL.LU R16, [R1+0x104] ;  /* 0x0001040001107983 */ /* 0x000ea80000300800 */
[----:B------:R-:W2:Y:S04]  /*b440*/  LDL.LU.64 R32, [R1+0x60] ;  /* 0x0000600001207983 */ /* 0x000ea80000300a00 */
[----:B------:R-:W2:Y:S04]  /*b450*/  LDL.LU R251, [R1+0x108] ;  /* 0x0001080001fb7983 */ /* 0x000ea80000300800 */
[----:B------:R-:W-:Y:S01]  /*b460*/  @!PT LDS RZ, [RZ] ;  /* 0x00000000fffff984 */ /* 0x000fe20000000800 */
[----:B------:R-:W-:Y:S01]  /*b470*/  @!PT LDS RZ, [RZ] ;  /* 0x00000000fffff984 */ /* 0x000fe20000000800 */
[----:B------:R-:W-:Y:S01]  /*b480*/  @!PT LDS RZ, [RZ] ;  /* 0x00000000fffff984 */ /* 0x000fe20000000800 */
[----:B------:R1:W-:Y:S01]  /*b490*/  LDGSTS.E [R243+0x52000], [R40.64], P5 ;  /* 0x5200000028f37fae */ /* 0x0003e2000a921846 */
[----:B------:R-:W-:-:S03]  /*b4a0*/  ISETP.NE.U32.AND P5, PT, R250, RZ, PT ;  /* 0x000000fffa00720c */ /* 0x000fc60003fa5070 */
[----:B------:R-:W2:Y:S01]  /*b4b0*/  LDL.LU R3, [R1+0x100] ;  /* 0x0001000001037983 */ /* 0x000ea20000300800 */
[----:B-1----:R-:W-:-:S03]  /*b4c0*/  IMAD.WIDE R40, R242, 0x4, R28 ;  /* 0x00000004f2287825 */ /* 0x002fc600078e021c */
[----:B------:R-:W2:Y:S04]  /*b4d0*/  LDL.LU.64 R28, [R1+0x50] ;  /* 0x00005000011c7983 */ /* 0x000ea80000300a00 */
[----:B------:R-:W2:Y:S04]  /*b4e0*/  LDL.LU R250, [R1+0x974] ;  /* 0x0009740001fa7983 */ /* 0x000ea80000300800 */
[----:B------:R1:W-:Y:S04]  /*b4f0*/  STL.64 [R1+0xd8], R40 ;  /* 0x0000d82801007387 */ /* 0x0003e80000100a00 */
[----:B------:R1:W-:Y:S02]  /*b500*/  LDGSTS.E [R243+0x52400], [R40.64], P6 ;  /* 0x5240000028f37fae */ /* 0x0003e4000b121846 */
[----:B-1----:R-:W-:-:S02]  /*b510*/  IMAD.WIDE R40, R242, 0x4, R24 ;  /* 0x00000004f2287825 */ /* 0x002fc400078e0218 */
[----:B------:R-:W3:Y:S04]  /*b520*/  LDL.LU.64 R24, [R1+0x40] ;  /* 0x0000400001187983 */ /* 0x000ee80000300a00 */
[----:B------:R1:W-:Y:S01]  /*b530*/  LDGSTS.E [R243+0x52800], [R40.64], P5 ;  /* 0x5280000028f37fae */ /* 0x0003e2000a921846 */
[----:B--2---:R-:W-:-:S03]  /*b540*/  ISETP.NE.U32.AND P6, PT, R250, RZ, PT ;  /* 0x000000fffa00720c */ /* 0x004fc60003fc5070 */
[----:B------:R-:W2:Y:S04]  /*b550*/  LDL.LU R250, [R1+0x970] ;  /* 0x0009700001fa7983 */ /* 0x000ea80000300800 */
[----:B------:R1:W-:Y:S04]  /*b560*/  STL.64 [R1+0xd0], R40 ;  /* 0x0000d02801007387 */ /* 0x0003e80000100a00 */
[----:B-1----:R-:W3:Y:S01]  /*b570*/  LDL.LU.64 R40, [R1+0x968] ;  /* 0x0009680001287983 */ /* 0x002ee20000300a00 */
[----:B--2---:R-:W-:-:S03]  /*b580*/  ISETP.NE.U32.AND P5, PT, R250, RZ, PT ;  /* 0x000000fffa00720c */ /* 0x004fc60003fa5070 */
[----:B------:R-:W2:Y:S01]  /*b590*/  LDL.LU R250, [R1+0xf0] ;  /* 0x0000f00001fa7983 */ /* 0x000ea20000300800 */
[----:B---3--:R-:W-:-:S05]  /*b5a0*/  IMAD.WIDE R40, R242, 0x4, R40 ;  /* 0x00000004f2287825 */ /* 0x008fca00078e0228 */
[----:B------:R1:W-:Y:S04]  /*b5b0*/  STL.64 [R1+0xc8], R40 ;  /* 0x0000c82801007387 */ /* 0x0003e80000100a00 */
[----:B------:R1:W-:Y:S04]  /*b5c0*/  LDGSTS.E [R243+0x52c00], [R40.64], P6 ;  /* 0x52c0000028f37fae */ /* 0x0003e8000b121846 */
[----:B-1----:R-:W3:Y:S01]  /*b5d0*/  LDL.LU.64 R40, [R1+0x960] ;  /* 0x0009600001287983 */ /* 0x002ee20000300a00 */
[----:B------:R-:W-:-:S03]  /*b5e0*/  ISETP.NE.U32.AND P6, PT, R2, RZ, PT ;  /* 0x000000ff0200720c */ /* 0x000fc60003fc5070 */
[----:B------:R-:W2:Y:S01]  /*b5f0*/  LDL.LU R2, [R1+0x958] ;  /* 0x0009580001027983 */ /* 0x000ea20000300800 */
[----:B------:R-:W-:-:S04]  /*b600*/  IMAD.WIDE R20, R242, 0x4, R20 ;  /* 0x00000004f2147825 */ /* 0x000fc800078e0214 */
[----:B----4-:R-:W-:-:S04]  /*b610*/  IMAD.WIDE R248, R242, 0x4, R248 ;  /* 0x00000004f2f87825 */ /* 0x010fc800078e02f8 */
[----:B------:R-:W-:-:S04]  /*b620*/  IMAD.WIDE R36, R242, 0x4, R36 ;  /* 0x00000004f2247825 */ /* 0x000fc800078e0224 */
[----:B------:R-:W-:-:S04]  /*b630*/  IMAD.WIDE R32, R242, 0x4, R32 ;  /* 0x00000004f2207825 */ /* 0x000fc800078e0220 */
[----:B------:R-:W-:-:S04]  /*b640*/  IMAD.WIDE R28, R242, 0x4, R28 ;  /* 0x00000004f21c7825 */ /* 0x000fc800078e021c */
[----:B------:R-:W-:Y:S01]  /*b650*/  IMAD.WIDE R24, R242, 0x4, R24 ;  /* 0x00000004f2187825 */ /* 0x000fe200078e0218 */
[----:B------:R-:W-:-:S03]  /*b660*/  UIADD3 UR4, UR5, -0x80, URZ ;  /* 0xffffff8005047890 */ /* 0x000fc6000fffe03f */
[----:B---3--:R-:W-:-:S05]  /*b670*/  IMAD.WIDE R40, R242, 0x4, R40 ;  /* 0x00000004f2287825 */ /* 0x008fca00078e0228 */
[----:B------:R1:W-:Y:S01]  /*b680*/  LDGSTS.E [R243+0x53000], [R40.64], P5 ;  /* 0x5300000028f37fae */ /* 0x0003e2000a921846 */
[----:B------:R-:W-:-:S03]  /*b690*/  ISETP.NE.U32.AND P5, PT, R252, RZ, PT ;  /* 0x000000fffc00720c */ /* 0x000fc60003fa5070 */
[----:B------:R1:W-:Y:S01]  /*b6a0*/  LDGSTS.E [R243+0x53400], [R20.64], P6 ;  /* 0x5340000014f37fae */ /* 0x0003e2000b121846 */
[----:B-----5:R-:W-:-:S09]  /*b6b0*/  ISETP.NE.U32.AND P6, PT, R17, RZ, PT ;  /* 0x000000ff1100720c */ /* 0x020fd20003fc5070 */
[----:B------:R1:W-:Y:S01]  /*b6c0*/  LDGSTS.E [R243+0x53800], [R248.64], P5 ;  /* 0x53800000f8f37fae */ /* 0x0003e2000a921846 */
[----:B------:R-:W-:-:S03]  /*b6d0*/  ISETP.NE.U32.AND P5, PT, R16, RZ, PT ;  /* 0x000000ff1000720c */ /* 0x000fc60003fa5070 */
[----:B------:R1:W-:Y:S04]  /*b6e0*/  LDGSTS.E [R243+0x53c00], [R36.64], P6 ;  /* 0x53c0000024f37fae */ /* 0x0003e8000b121846 */
[----:B-1----:R-:W1:Y:S01]  /*b6f0*/  S2R R243, SR_TID.X ;  /* 0x0000000000f37919 */ /* 0x002e620000002100 */
[----:B------:R-:W-:-:S05]  /*b700*/  ISETP.NE.U32.AND P6, PT, R251, RZ, PT ;  /* 0x000000fffb00720c */ /* 0x000fca0003fc5070 */
[----:B--2---:R2:W-:Y:S01]  /*b710*/  LDGSTS.E [R2+0x52200], [R32.64], P5 ;  /* 0x5220000020027fae */ /* 0x0045e2000a921846 */
[----:B------:R-:W-:-:S03]  /*b720*/  ISETP.NE.U32.AND P5, PT, R3, RZ, PT ;  /* 0x000000ff0300720c */ /* 0x000fc60003fa5070 */
[----:B------:R3:W-:Y:S04]  /*b730*/  STL.64 [R1+0xc0], R40 ;  /* 0x0000c02801007387 */ /* 0x0007e80000100a00 */
[----:B------:R-:W4:Y:S04]  /*b740*/  S2R R251, SR_TID.X ;  /* 0x0000000000fb7919 */ /* 0x000f280000002100 */
[----:B------:R5:W-:Y:S04]  /*b750*/  LDGSTS.E [R2+0x52600], [R28.64], P6 ;  /* 0x526000001c027fae */ /* 0x000be8000b121846 */
[----:B---3--:R-:W3:Y:S04]  /*b760*/  LDL.LU.64 R40, [R1+0x950] ;  /* 0x0009500001287983 */ /* 0x008ee80000300a00 */
[----:B------:R2:W-:Y:S01]  /*b770*/  STL.64 [R1+0x18], R20 ;  /* 0x0000181401007387 */ /* 0x0005e20000100a00 */
[----:B-1----:R-:W-:-:S03]  /*b780*/  SHF.R.U32.HI R3, RZ, 0x6, R243 ;  /* 0x00000006ff037819 */ /* 0x002fc600000116f3 */
[----:B------:R1:W-:Y:S04]  /*b790*/  LDGSTS.E [R2+0x52a00], [R24.64], P5 ;  /* 0x52a0000018027fae */ /* 0x0003e8000a921846 */
[----:B--2---:R-:W2:Y:S04]  /*b7a0*/  LDL.LU.64 R20, [R1+0x30] ;  /* 0x0000300001147983 */ /* 0x004ea80000300a00 */
[----:B------:R-:W3:Y:S04]  /*b7b0*/  LDL.LU R17, [R1+0x110] ;  /* 0x0001100001117983 */ /* 0x000ee80000300800 */
[----:B------:R1:W-:Y:S01]  /*b7c0*/  STL.64 [R1+0xb8], R248 ;  /* 0x0000b8f801007387 */ /* 0x0003e20000100a00 */
[----:B------:R-:W-:-:S03]  /*b7d0*/  SGXT.U32 R3, R3, 0x1 ;  /* 0x000000010303781a */ /* 0x000fc60000000000 */
[----:B-1----:R-:W3:Y:S04]  /*b7e0*/  LDL.LU.64 R248, [R1+0x20] ;  /* 0x0000200001f87983 */ /* 0x002ee80000300a00 */
[----:B------:R1:W-:Y:S01]  /*b7f0*/  STL.64 [R1+0xb0], R36 ;  /* 0x0000b02401007387 */ /* 0x0003e20000100a00 */
[----:B------:R-:W-:-:S03]  /*b800*/  ISETP.GE.AND P0, PT, R3, UR4, PT ;  /* 0x0000000403007c0c */ /* 0x000fc6000bf06270 */
[----:B-1----:R-:W3:Y:S04]  /*b810*/  LDL.LU.64 R36, [R1+0x948] ;  /* 0x0009480001247983 */ /* 0x002ee80000300a00 */
[----:B------:R1:W-:Y:S04]  /*b820*/  STL.64 [R1+0xe0], R32 ;  /* 0x0000e02001007387 */ /* 0x0003e80000100a00 */
[----:B-1----:R-:W3:Y:S04]  /*b830*/  LDL.LU.64 R32, [R1+0x940] ;  /* 0x0009400001207983 */ /* 0x002ee80000300a00 */
[----:B------:R5:W-:Y:S01]  /*b840*/  STL.64 [R1+0xa8], R28 ;  /* 0x0000a81c01007387 */ /* 0x000be20000100a00 */
[----:B------:R-:W-:-:S03]  /*b850*/  SEL R252, RZ, 0x4, P0 ;  /* 0x00000004fffc7807 */ /* 0x000fc60000000000 */
[----:B-----5:R-:W5:Y:S04]  /*b860*/  LDL.LU.64 R28, [R1+0x938] ;  /* 0x00093800011c7983 */ /* 0x020f680000300a00 */
[----:B------:R1:W-:Y:S02]  /*b870*/  STL.64 [R1+0xa0], R24 ;  /* 0x0000a01801007387 */ /* 0x0003e40000100a00 */
[----:B-1----:R-:W-:Y:S02]  /*b880*/  IMAD.MOV.U32 R25, RZ, RZ, 0x1f ;  /* 0x0000001fff197424 */ /* 0x002fe400078e00ff */
[----:B------:R-:W5:Y:S03]  /*b890*/  LDL.LU R24, [R1+0x934] ;  /* 0x0009340001187983 */ /* 0x000f660000300800 */
[----:B------:R-:W-:-:S04]  /*b8a0*/  IADD3 R25, R25, c[0x0][0x180], RZ ;  /* 0x0000600019197a10 */ /* 0x000fc80007ffe0ff */
[----:B------:R-:W-:Y:S02]  /*b8b0*/  ISETP.GT.AND P0, PT, R25, 0x9f, PT ;  /* 0x0000009f1900780c */ /* 0x000fe40003f04270 */
[----:B------:R-:W-:Y:S02]  /*b8c0*/  ISETP.NE.U32.AND P4, PT, R250, RZ, PT ;  /* 0x000000fffa00720c */ /* 0x000fe40003f85070 */
[----:B------:R-:W-:Y:S02]  /*b8d0*/  SEL R252, R252, RZ, P0 ;  /* 0x000000fffcfc7207 */ /* 0x000fe40000000000 */
[----:B----4-:R-:W-:Y:S02]  /*b8e0*/  SHF.R.U32.HI R16, RZ, 0x6, R251 ;  /* 0x00000006ff107819 */ /* 0x010fe400000116fb */
[----:B------:R-:W4:Y:S04]  /*b8f0*/  LDL.LU.64 R250, [R1+0x8] ;  /* 0x0000080001fa7983 */ /* 0x000f280000300a00 */
[----:B------:R-:W5:Y:S04]  /*b900*/  LDL.LU R25, [R1+0x930] ;  /* 0x0009300001197983 */ /* 0x000f680000300800 */
[----:B------:R1:W-:Y:S04]  /*b910*/  STL [R1+0x100], R252 ;  /* 0x000100fc01007387 */ /* 0x0003e80000100800 */
[----:B-1----:R-:W4:Y:S01]  /*b920*/  LDL.LU R252, [R1+0x10c] ;  /* 0x00010c0001fc7983 */ /* 0x002f220000300800 */
[----:B------:R-:W-:-:S04]  /*b930*/  SGXT.U32 R16, R16, 0x1 ;  /* 0x000000011010781a */ /* 0x000fc80000000000 */
[----:B------:R-:W-:-:S04]  /*b940*/  LOP3.LUT R16, R16, 0x4, RZ, 0xfc, !PT ;  /* 0x0000000410107812 */ /* 0x000fc800078efcff */
[----:B------:R-:W-:Y:S02]  /*b950*/  ISETP.GE.AND P1, PT, R16, UR4, PT ;  /* 0x0000000410007c0c */ /* 0x000fe4000bf26270 */
[----:B------:R-:W-:Y:S02]  /*b960*/  SHF.R.U32.HI R16, RZ, 0x6, R243 ;  /* 0x00000006ff107819 */ /* 0x000fe400000116f3 */
[----:B------:R-:W5:Y:S02]  /*b970*/  LDL.LU R243, [R1+0x11c] ;  /* 0x00011c0001f37983 */ /* 0x000f640000300800 */
[----:B------:R-:W-:-:S04]  /*b980*/  SGXT.U32 R16, R16, 0x1 ;  /* 0x000000011010781a */ /* 0x000fc80000000000 */
[----:B------:R-:W-:Y:S01]  /*b990*/  LOP3.LUT R16, R16, 0x8, RZ, 0xfc, !PT ;  /* 0x0000000810107812 */ /* 0x000fe200078efcff */
[----:B--2---:R-:W-:-:S05]  /*b9a0*/  IMAD.WIDE R20, R242, 0x4, R20 ;  /* 0x00000004f2147825 */ /* 0x004fca00078e0214 */
[----:B------:R1:W-:Y:S01]  /*b9b0*/  STL.64 [R1+0x68], R20 ;  /* 0x0000681401007387 */ /* 0x0003e20000100a00 */
[----:B---3--:R-:W-:Y:S01]  /*b9c0*/  IMAD.WIDE R248, R242, 0x4, R248 ;  /* 0x00000004f2f87825 */ /* 0x008fe200078e02f8 */
[----:B----4-:R-:W-:Y:S02]  /*b9d0*/  ISETP.NE.U32.AND P5, PT, R252, RZ, PT ;  /* 0x000000fffc00720c */ /* 0x010fe40003fa5070 */
[----:B------:R-:W-:-:S11]  /*b9e0*/  SEL R252, RZ, 0x4, P1 ;  /* 0x00000004fffc7807 */ /* 0x000fd60000800000 */
[----:B------:R1:W-:Y:S01]  /*b9f0*/  LDGSTS.E [R2+0x52e00], [R20.64], P5 ;  /* 0x52e0000014027fae */ /* 0x0003e2000a921846 */
[----:B------:R-:W-:Y:S02]  /*ba00*/  ISETP.NE.U32.AND P5, PT, R17, RZ, PT ;  /* 0x000000ff1100720c */ /* 0x000fe40003fa5070 */
[----:B------:R-:W-:Y:S01]  /*ba10*/  ISETP.GE.AND P1, PT, R16, UR4, PT ;  /* 0x0000000410007c0c */ /* 0x000fe2000bf26270 */
[----:B-1----:R-:W2:Y:S04]  /*ba20*/  LDL.LU.64 R20, [R1+0x928] ;  /* 0x0009280001147983 */ /* 0x002ea80000300a00 */
[----:B------:R-:W3:Y:S04]  /*ba30*/  LDL.LU R16, [R1+0x924] ;  /* 0x0009240001107983 */ /* 0x000ee80000300800 */
[----:B------:R-:W3:Y:S04]  /*ba40*/  LDL.LU R17, [R1+0x920] ;  /* 0x0009200001117983 */ /* 0x000ee80000300800 */
[----:B------:R1:W-:Y:S04]  /*ba50*/  STL.64 [R1+0x60], R248 ;  /* 0x000060f801007387 */ /* 0x0003e80000100a00 */
[----:B------:R1:W-:Y:S04]  /*ba60*/  LDGSTS.E [R2+0x53200], [R248.64], P5 ;  /* 0x53200000f8027fae */ /* 0x0003e8000a921846 */
[----:B-1----:R-:W4:Y:S04]  /*ba70*/  LDL.LU.64 R248, [R1+0x918] ;  /* 0x0009180001f87983 */ /* 0x002f280000300a00 */
[----:B------:R-:W2:Y:S01]  /*ba80*/  LDL.LU R2, [R1+0x914] ;  /* 0x0009140001027983 */ /* 0x000ea20000300800 */
[----:B------:R-:W-:-:S04]  /*ba90*/  LOP3.LUT R3, R3, 0xc, RZ, 0xfc, !PT ;  /* 0x0000000c03037812 */ /* 0x000fc800078efcff */
[----:B------:R-:W-:Y:S02]  /*baa0*/  ISETP.GE.AND P6, PT, R3, UR4, PT ;  /* 0x0000000403007c0c */ /* 0x000fe4000bfc6270 */
[----:B--2---:R-:W-:Y:S01]  /*bab0*/  ISETP.NE.U32.AND P5, PT, R2, RZ, PT ;  /* 0x000000ff0200720c */ /* 0x004fe20003fa5070 */
[----:B----4-:R-:W-:Y:S02]  /*bac0*/  IMAD.WIDE R2, R242, 0x4, R248 ;  /* 0x00000004f2027825 */ /* 0x010fe400078e02f8 */
[----:B------:R-:W2:Y:S04]  /*bad0*/  LDL.LU R248, [R1+0x118] ;  /* 0x0001180001f87983 */ /* 0x000ea80000300800 */
[----:B------:R-:W4:Y:S04]  /*bae0*/  LDL R249, [R1+0x6ac] ;  /* 0x0006ac0001f97983 */ /* 0x000f280000100800 */
[----:B------:R1:W-:Y:S01]  /*baf0*/  STL.64 [R1+0x58], R2 ;  /* 0x0000580201007387 */ /* 0x0003e20000100a00 */
[----:B------:R-:W-:-:S04]  /*bb00*/  SEL R252, R252, RZ, P0 ;  /* 0x000000fffcfc7207 */ /* 0x000fc80000000000 */
[----:B------:R-:W-:Y:S02]  /*bb10*/  ISETP.NE.U32.AND P2, PT, R252, RZ, PT ;  /* 0x000000fffc00720c */ /* 0x000fe40003f45070 */
[----:B------:R-:W-:Y:S01]  /*bb20*/  SEL R252, RZ, 0x4, P1 ;  /* 0x00000004fffc7807 */ /* 0x000fe20000800000 */
[----:B----4-:R1:W-:Y:S04]  /*bb30*/  LDGSTS.E [R249+0x53600], [R2.64], P5 ;  /* 0x5360000002f97fae */ /* 0x0103e8000a921846 */
[----:B-1----:R-:W4:Y:S01]  /*bb40*/  LDL.LU R3, [R1+0x910] ;  /* 0x0009100001037983 */ /* 0x002f220000300800 */
[----:B------:R-:W-:Y:S02]  /*bb50*/  SEL R252, R252, RZ, P0 ;  /* 0x000000fffcfc7207 */ /* 0x000fe40000000000 */
[----:B--2---:R-:W-:-:S02]  /*bb60*/  ISETP.NE.U32.AND P5, PT, R248, RZ, PT ;  /* 0x000000fff800720c */ /* 0x004fc40003fa5070 */
[----:B------:R-:W-:Y:S02]  /*bb70*/  ISETP.NE.U32.AND P1, PT, R252, RZ, PT ;  /* 0x000000fffc00720c */ /* 0x000fe40003f25070 */
[----:B------:R-:W-:Y:S01]  /*bb80*/  SEL R252, RZ, 0x4, P6 ;  /* 0x00000004fffc7807 */ /* 0x000fe20003000000 */
[----:B------:R-:W-:-:S03]  /*bb90*/  IMAD.WIDE R250, R242, 0x4, R250 ;  /* 0x00000004f2fa7825 */ /* 0x000fc600078e02fa */
[----:B------:R-:W-:-:S05]  /*bba0*/  SEL R2, R252, RZ, P0 ;  /* 0x000000fffc027207 */ /* 0x000fca0000000000 */
[----:B------:R1:W-:Y:S04]  /*bbb0*/  LDGSTS.E [R249+0x53a00], [R250.64], P5 ;  /* 0x53a00000faf97fae */ /* 0x0003e8000a921846 */
[----:B------:R-:W2:Y:S02]  /*bbc0*/  S2R R252, SR_TID.X ;  /* 0x0000000000fc7919 */ /* 0x000ea40000002100 */
[----:B--2---:R-:W-:-:S04]  /*bbd0*/  SHF.R.U32.HI R252, RZ, 0x6, R252 ;  /* 0x00000006fffc7819 */ /* 0x004fc800000116fc */
[----:B------:R-:W-:-:S04]  /*bbe0*/  SGXT.U32 R252, R252, 0x1 ;  /* 0x00000001fcfc781a */ /* 0x000fc80000000000 */
[----:B------:R-:W-:Y:S01]  /*bbf0*/  LOP3.LUT R252, R252, 0x10, RZ, 0xfc, !PT ;  /* 0x00000010fcfc7812 */ /* 0x000fe200078efcff */
[----:B----4-:R2:W-:Y:S04]  /*bc00*/  STL.64 [R1+0x8b0], R2 ;  /* 0x0008b00201007387 */ /* 0x0105e80000100a00 */
[----:B--2---:R-:W2:Y:S04]  /*bc10*/  LDL.LU.64 R2, [R1+0x78] ;  /* 0x0000780001027983 */ /* 0x004ea80000300a00 */
[----:B------:R1:W-:Y:S04]  /*bc20*/  STL.64 [R1+0x50], R250 ;  /* 0x000050fa01007387 */ /* 0x0003e80000100a00 */
[----:B-1----:R-:W4:Y:S01]  /*bc30*/  LDL.LU.64 R250, [R1+0x908] ;  /* 0x0009080001fa7983 */ /* 0x002f220000300a00 */
[----:B------:R-:W-:-:S04]  /*bc40*/  ISETP.GE.AND P6, PT, R252, UR4, PT ;  /* 0x00000004fc007c0c */ /* 0x000fc8000bfc6270 */
[----:B------:R-:W-:-:S04]  /*bc50*/  SEL R248, RZ, 0x4, P6 ;  /* 0x00000004fff87807 */ /* 0x000fc80003000000 */
[----:B------:R-:W-:Y:S02]  /*bc60*/  SEL R252, R248, RZ, P0 ;  /* 0x000000fff8fc7207 */ /* 0x000fe40000000000 */
[----:B------:R-:W1:Y:S01]  /*bc70*/  S2R R248, SR_TID.X ;  /* 0x0000000000f87919 */ /* 0x000e620000002100 */
[----:B-----5:R-:W-:Y:S02]  /*bc80*/  ISETP.NE.U32.AND P5, PT, R243, RZ, PT ;  /* 0x000000fff300720c */ /* 0x020fe40003fa5070 */
[----:B-1----:R-:W-:-:S04]  /*bc90*/  SHF.R.U32.HI R248, RZ, 0x6, R248 ;  /* 0x00000006fff87819 */ /* 0x002fc800000116f8 */
[----:B------:R-:W-:-:S04]  /*bca0*/  SGXT.U32 R248, R248, 0x1 ;  /* 0x00000001f8f8781a */ /* 0x000fc80000000000 */
[----:B------:R-:W-:-:S04]  /*bcb0*/  LOP3.LUT R248, R248, 0x14, RZ, 0xfc, !PT ;  /* 0x00000014f8f87812 */ /* 0x000fc800078efcff */
[----:B------:R-:W-:-:S04]  /*bcc0*/  ISETP.GE.AND P6, PT, R248, UR4, PT ;  /* 0x00000004f8007c0c */ /* 0x000fc8000bfc6270 */
[----:B------:R-:W-:-:S04]  /*bcd0*/  SEL R248, RZ, 0x4, P6 ;  /* 0x00000004fff87807 */ /* 0x000fc80003000000 */
[----:B------:R-:W-:Y:S01]  /*bce0*/  SEL R248, R248, RZ, P0 ;  /* 0x000000fff8f87207 */ /* 0x000fe20000000000 */
[----:B------:R1:W-:Y:S03]  /*bcf0*/  STL [R1+0x8c0], R252 ;  /* 0x0008c0fc01007387 */ /* 0x0003e60000100800 */
[----:B------:R-:W-:Y:S01]  /*bd00*/  ISETP.NE.U32.AND P6, PT, R248, RZ, PT ;  /* 0x000000fff800720c */ /* 0x000fe20003fc5070 */
[----:B------:R-:W-:-:S04]  /*bd10*/  IMAD.MOV.U32 R248, RZ, RZ, c[0x0][0x18c] ;  /* 0x00006300fff87624 */ /* 0x000fc800078e00ff */
[----:B-1----:R-:W-:Y:S02]  /*bd20*/  IMAD.SHL.U32 R252, R248, 0x20, RZ ;  /* 0x00000020f8fc7824 */ /* 0x002fe400078e00ff */
[----:B----4-:R-:W-:Y:S02]  /*bd30*/  IMAD.WIDE R242, R242, 0x4, R250 ;  /* 0x00000004f2f27825 */ /* 0x010fe400078e02fa */
[----:B------:R-:W4:Y:S04]  /*bd40*/  LDL.LU.64 R250, [R1+0x88] ;  /* 0x0000880001fa7983 */ /* 0x000f280000300a00 */
[----:B------:R1:W-:Y:S04]  /*bd50*/  STL.64 [R1+0x48], R242 ;  /* 0x000048f201007387 */ /* 0x0003e80000100a00 */
[----:B------:R1:W-:Y:S01]  /*bd60*/  LDGSTS.E [R249+0x53e00], [R242.64], P5 ;  /* 0x53e00000f2f97fae */ /* 0x0003e2000a921846 */
[----:B--2---:R-:W-:-:S03]  /*bd70*/  IMAD.WIDE R2, R252, 0x4, R2 ;  /* 0x00000004fc027825 */ /* 0x004fc600078e0202 */
[----:B------:R-:W0:Y:S04]  /*bd80*/  LDGDEPBAR ;  /* 0x00000000000079af */ /* 0x000e280000000000 */
[----:B-1----:R-:W2:Y:S04]  /*bd90*/  LDL.LU.64 R242, [R1+0x900] ;  /* 0x0009000001f27983 */ /* 0x002ea80000300a00 */
[----:B------:R-:W5:Y:S02]  /*bda0*/  LDL.LU.64 R248, [R1+0x98] ;  /* 0x0000980001f87983 */ /* 0x000f640000300a00 */
[----:B-----5:R-:W-:-:S05]  /*bdb0*/  IMAD.WIDE R248, R252, 0x4, R248 ;  /* 0x00000004fcf87825 */ /* 0x020fca00078e02f8 */
[----:B------:R1:W-:Y:S02]  /*bdc0*/  STL.64 [R1+0x40], R248 ;  /* 0x000040f801007387 */ /* 0x0003e40000100a00 */
[C---:B-1----:R-:W-:Y:S02]  /*bdd0*/  IMAD.WIDE R248, R252.reuse, 0x4, R246 ;  /* 0x00000004fcf87825 */ /* 0x042fe400078e02f6 */
[----:B------:R-:W5:Y:S04]  /*bde0*/  LDL.LU.64 R246, [R1+0x8f8] ;  /* 0x0008f80001f67983 */ /* 0x000f680000300a00 */
[----:B------:R4:W-:Y:S02]  /*bdf0*/  STL.64 [R1+0x38], R248 ;  /* 0x000038f801007387 */ /* 0x0009e40000100a00 */
[----:B----4-:R-:W-:-:S04]  /*be00*/  IMAD.WIDE R248, R252, 0x4, R250 ;  /* 0x00000004fcf87825 */ /* 0x010fc800078e02fa */
[C---:B------:R-:W-:Y:S02]  /*be10*/  IMAD.WIDE R250, R252.reuse, 0x4, R8 ;  /* 0x00000004fcfa7825 */ /* 0x040fe400078e0208 */
[----:B------:R-:W4:Y:S04]  /*be20*/  LDL.LU.64 R8, [R1+0x8f0] ;  /* 0x0008f00001087983 */ /* 0x000f280000300a00 */
[----:B------:R1:W-:Y:S04]  /*be30*/  STL.64 [R1+0x30], R248 ;  /* 0x000030f801007387 */ /* 0x0003e80000100a00 */
[----:B------:R2:W-:Y:S01]  /*be40*/  STL.64 [R1+0x28], R250 ;  /* 0x000028fa01007387 */ /* 0x0005e20000100a00 */
[----:B-1----:R-:W-:-:S03]  /*be50*/  IMAD.WIDE R248, R252, 0x4, R12 ;  /* 0x00000004fcf87825 */ /* 0x002fc600078e020c */
[----:B------:R-:W3:Y:S04]  /*be60*/  LDL.LU.64 R12, [R1+0x8e8] ;  /* 0x0008e800010c7983 */ /* 0x000ee80000300a00 */
[----:B------:R1:W-:Y:S01]  /*be70*/  STL.64 [R1+0x20], R2 ;  /* 0x0000200201007387 */ /* 0x0003e20000100a00 */
[----:B--2---:R-:W-:-:S03]  /*be80*/  IMAD.WIDE R250, R252, 0x4, R242 ;  /* 0x00000004fcfa7825 */ /* 0x004fc600078e02f2 */
[----:B------:R2:W-:Y:S01]  /*be90*/  STL.64 [R1+0x10], R248 ;  /* 0x000010f801007387 */ /* 0x0005e20000100a00 */
[----:B-1----:R-:W-:-:S04]  /*bea0*/  IMAD.WIDE R2, R252, 0x4, R244 ;  /* 0x00000004fc027825 */ /* 0x002fc800078e02f4 */
[----:B--2---:R-:W-:-:S04]  /*beb0*/  IMAD.WIDE R248, R252, 0x4, R6 ;  /* 0x00000004fcf87825 */ /* 0x004fc800078e0206 */
[----:B------:R-:W-:-:S04]  /*bec0*/  IMAD.WIDE R244, R252, 0x4, R10 ;  /* 0x00000004fcf47825 */ /* 0x000fc800078e020a */
[----:B-----5:R-:W-:-:S05]  /*bed0*/  IMAD.WIDE R246, R252, 0x4, R246 ;  /* 0x00000004fcf67825 */ /* 0x020fca00078e02f6 */
[----:B------:R4:W-:Y:S04]  /*bee0*/  STL.64 [R1+0x8], R246 ;  /* 0x000008f601007387 */ /* 0x0009e80000100a00 */
[----:B------:R-:W2:Y:S01]  /*bef0*/  LDL.64 R6, [R1+0x8] ;  /* 0x0000080001067983 */ /* 0x000ea20000100a00 */
[----:B----4-:R-:W-:-:S03]  /*bf00*/  IMAD.WIDE R246, R252, 0x4, R8 ;  /* 0x00000004fcf67825 */ /* 0x010fc600078e0208 */
[----:B------:R-:W4:Y:S04]  /*bf10*/  LDL.64 R8, [R1+0x20] ;  /* 0x0000200001087983 */ /* 0x000f280000100a00 */
[----:B------:R-:W-:Y:S04]  /*bf20*/  STL.64 [R1], R2 ;  /* 0x0000000201007387 */ /* 0x000fe80000100a00 */
[----:B------:R-:W5:Y:S01]  /*bf30*/  LDL.64 R10, [R1+0x30] ;  /* 0x00003000010a7983 */ /* 0x000f620000100a00 */
[----:B---3--:R-:W-:-:S03]  /*bf40*/  IMAD.WIDE R242, R252, 0x4, R12 ;  /* 0x00000004fcf27825 */ /* 0x008fc600078e020c */
[----:B------:R-:W3:Y:S01]  /*bf50*/  LDL.64 R12, [R1+0x40] ;  /* 0x00004000010c7983 */ /* 0x000ee20000100a00 */
[----:B------:R-:W-:-:S04]  /*bf60*/  IMAD.WIDE R16, R252, 0x4, R16 ;  /* 0x00000004fc107825 */ /* 0x000fc800078e0210 */
        /* <DEDUP_REMOVED lines=9> */
[C---:B------:R-:W-:Y:S01]  /*c000*/  IMAD.WIDE R56, R252.reuse, 0x4, R56 ;  /* 0x00000004fc387825 */ /* 0x040fe200078e0238 */
[----:B---3--:R1:W-:Y:S04]  /*c010*/  LDGSTS.E [R0+0x10000], [R12.64], P3 ;  /* 0x100000000c007fae */ /* 0x0083e80009921846 */
[----:B-----5:R3:W-:Y:S04]  /*c020*/  LDGSTS.E [R0+0x10400], [R10.64], P3 ;  /* 0x104000000a007fae */ /* 0x0207e80009921846 */
[----:B----4-:R4:W-:Y:S04]  /*c030*/  LDGSTS.E [R0+0x10800], [R8.64], P3 ;  /* 0x1080000008007fae */ /* 0x0109e80009921846 */
[----:B--2---:R2:W-:Y:S04]  /*c040*/  LDGSTS.E [R0+0x10c00], [R6.64], P3 ;  /* 0x10c0000006007fae */ /* 0x0045e80009921846 */
[----:B------:R5:W-:Y:S04]  /*c050*/  LDGSTS.E [R0+0x11000], [R250.64], P3 ;  /* 0x11000000fa007fae */ /* 0x000be80009921846 */
[----:B------:R1:W-:Y:S04]  /*c060*/  LDGSTS.E [R0+0x11400], [R246.64], P3 ;  /* 0x11400000f6007fae */ /* 0x0003e80009921846 */
[----:B--2---:R-:W2:Y:S04]  /*c070*/  LDL.64 R6, [R1+0x10] ;  /* 0x0000100001067983 */ /* 0x004ea80000100a00 */
[----:B------:R5:W-:Y:S04]  /*c080*/  STL.64 [R1+0x870], R250 ;  /* 0x000870fa01007387 */ /* 0x000be80000100a00 */
[----:B------:R1:W-:Y:S04]  /*c090*/  LDGSTS.E [R0+0x11800], [R242.64], P3 ;  /* 0x11800000f2007fae */ /* 0x0003e80009921846 */
[----:B------:R1:W-:Y:S04]  /*c0a0*/  LDGSTS.E [R0+0x11c00], [R16.64], P3 ;  /* 0x11c0000010007fae */ /* 0x0003e80009921846 */
[----:B-----5:R-:W5:Y:S04]  /*c0b0*/  LDL.LU.64 R250, [R1+0x28] ;  /* 0x0000280001fa7983 */ /* 0x020f680000300a00 */
[----:B------:R-:W-:Y:S04]  /*c0c0*/  STL.64 [R1+0x878], R246 ;  /* 0x000878f601007387 */ /* 0x000fe80000100a00 */
[----:B------:R1:W-:Y:S04]  /*c0d0*/  STL.64 [R1+0x880], R242 ;  /* 0x000880f201007387 */ /* 0x0003e80000100a00 */
[----:B------:R2:W-:Y:S04]  /*c0e0*/  LDGSTS.E [R0+0x12000], [R20.64], P3 ;  /* 0x1200000014007fae */ /* 0x0005e80009921846 */
[----:B------:R3:W-:Y:S04]  /*c0f0*/  LDGSTS.E [R0+0x12400], [R24.64], P3 ;  /* 0x1240000018007fae */ /* 0x0007e80009921846 */
[----:B-1----:R-:W2:Y:S01]  /*c100*/  LDL.LU.64 R242, [R1+0x38] ;  /* 0x0000380001f27983 */ /* 0x002ea20000300a00 */
[----:B------:R-:W-:-:S03]  /*c110*/  IMAD.WIDE R60, R252, 0x4, R60 ;  /* 0x00000004fc3c7825 */ /* 0x000fc600078e023c */
[----:B------:R1:W-:Y:S01]  /*c120*/  LDGSTS.E [R0+0x12800], [R28.64], P3 ;  /* 0x128000001c007fae */ /* 0x0003e20009921846 */
        /* <DEDUP_REMOVED lines=89> */
[----:B------:R1:W-:Y:S04]  /*c6c0*/  LDGSTS.E [R0+0x1dc00], [R208.64], P3 ;  /* 0x1dc00000d0007fae */ /* 0x0003e80009921846 */
[----:B------:R-:W-:Y:S04]  /*c6d0*/  STL.64 [R1+0x888], R16 ;  /* 0x0008881001007387 */ /* 0x000fe80000100a00 */
[----:B------:R1:W-:Y:S04]  /*c6e0*/  LDGSTS.E [R0+0x1e000], [R212.64], P3 ;  /* 0x1e000000d4007fae */ /* 0x0003e80009921846 */
[----:B------:R-:W-:Y:S04]  /*c6f0*/  STL.64 [R1+0x890], R20 ;  /* 0x0008901401007387 */ /* 0x000fe80000100a00 */
[----:B------:R1:W-:Y:S04]  /*c700*/  LDGSTS.E [R0+0x1e400], [R216.64], P3 ;  /* 0x1e400000d8007fae */ /* 0x0003e80009921846 */
[----:B------:R3:W-:Y:S04]  /*c710*/  STL.64 [R1+0x898], R24 ;  /* 0x0008981801007387 */ /* 0x0007e80000100a00 */
[----:B------:R1:W-:Y:S04]  /*c720*/  LDGSTS.E [R0+0x1e800], [R220.64], P3 ;  /* 0x1e800000dc007fae */ /* 0x0003e80009921846 */
[----:B------:R1:W-:Y:S01]  /*c730*/  LDGSTS.E [R0+0x1ec00], [R224.64], P3 ;  /* 0x1ec00000e0007fae */ /* 0x0003e20009921846 */
[----:B---3--:R-:W-:-:S03]  /*c740*/  LOP3.LUT R25, R0, 0x40, RZ, 0x3c, !PT ;  /* 0x0000004000197812 */ /* 0x008fc600078e3cff */
[----:B------:R3:W-:Y:S04]  /*c750*/  LDGSTS.E [R0+0x1f000], [R228.64], P3 ;  /* 0x1f000000e4007fae */ /* 0x0007e80009921846 */
[----:B------:R-:W-:Y:S04]  /*c760*/  STL.64 [R1+0x8a0], R28 ;  /* 0x0008a01c01007387 */ /* 0x000fe80000100a00 */
[----:B------:R1:W-:Y:S04]  /*c770*/  LDGSTS.E [R0+0x1f400], [R232.64], P3 ;  /* 0x1f400000e8007fae */ /* 0x0003e80009921846 */
[----:B------:R1:W-:Y:S04]  /*c780*/  STL.64 [R1+0x8a8], R32 ;  /* 0x0008a82001007387 */ /* 0x0003e80000100a00 */
[----:B------:R1:W-:Y:S04]  /*c790*/  LDGSTS.E [R0+0x1f800], [R236.64], P3 ;  /* 0x1f800000ec007fae */ /* 0x0003e80009921846 */
[----:B------:R-:W-:Y:S04]  /*c7a0*/  STL.64 [R1+0x8b8], R36 ;  /* 0x0008b82401007387 */ /* 0x000fe80000100a00 */
[----:B------:R1:W-:Y:S04]  /*c7b0*/  LDGSTS.E [R0+0x1fc00], [R240.64], P3 ;  /* 0x1fc00000f0007fae */ /* 0x0003e80009921846 */
[----:B------:R-:W-:Y:S04]  /*c7c0*/  STL.64 [R1+0x8c8], R40 ;  /* 0x0008c82801007387 */ /* 0x000fe80000100a00 */
[----:B------:R-:W-:Y:S04]  /*c7d0*/  STL [R1+0x8e0], R44 ;  /* 0x0008e02c01007387 */ /* 0x000fe80000100800 */
[----:B------:R-:W-:Y:S04]  /*c7e0*/  STL [R1+0x8d0], R45 ;  /* 0x0008d02d01007387 */ /* 0x000fe80000100800 */
[----:B------:R-:W-:Y:S01]  /*c7f0*/  STL.64 [R1+0x8d8], R48 ;  /* 0x0008d83001007387 */ /* 0x000fe20000100a00 */
[----:B------:R-:W-:-:S04]  /*c800*/  IMAD.WIDE R14, R252, 0x4, R14 ;  /* 0x00000004fc0e7825 */ /* 0x000fc800078e020e */
[----:B------:R-:W-:-:S04]  /*c810*/  IMAD.WIDE R18, R252, 0x4, R18 ;  /* 0x00000004fc127825 */ /* 0x000fc800078e0212 */
[----:B------:R-:W-:-:S04]  /*c820*/  IMAD.WIDE R22, R252, 0x4, R22 ;  /* 0x00000004fc167825 */ /* 0x000fc800078e0216 */
[----:B------:R-:W-:-:S04]  /*c830*/  IMAD.WIDE R26, R252, 0x4, R26 ;  /* 0x00000004fc1a7825 */ /* 0x000fc800078e021a */
[----:B------:R-:W-:-:S04]  /*c840*/  IMAD.WIDE R30, R252, 0x4, R30 ;  /* 0x00000004fc1e7825 */ /* 0x000fc800078e021e */
[----:B------:R-:W-:-:S04]  /*c850*/  IMAD.WIDE R34, R252, 0x4, R34 ;  /* 0x00000004fc227825 */ /* 0x000fc800078e0222 */
[C---:B------:R-:W-:Y:S01]  /*c860*/  IMAD.WIDE R38, R252.reuse, 0x4, R38 ;  /* 0x00000004fc267825 */ /* 0x040fe200078e0226 */
[----:B--2---:R2:W-:Y:S04]  /*c870*/  LDGSTS.E [R25+0x10200], [R242.64], P3 ;  /* 0x10200000f2197fae */ /* 0x0045e80009921846 */
[----:B-----5:R2:W-:Y:S04]  /*c880*/  LDGSTS.E [R25+0x10600], [R250.64], P3 ;  /* 0x10600000fa197fae */ /* 0x0205e80009921846 */
[----:B------:R5:W-:Y:S04]  /*c890*/  LDGSTS.E [R25+0x10a00], [R6.64], P3 ;  /* 0x10a0000006197fae */ /* 0x000be80009921846 */
[----:B------:R1:W-:Y:S01]  /*c8a0*/  LDGSTS.E [R25+0x10e00], [R2.64], P3 ;  /* 0x10e0000002197fae */ /* 0x0003e20009921846 */
[----:B------:R-:W-:-:S03]  /*c8b0*/  IMAD.WIDE R42, R252, 0x4, R42 ;  /* 0x00000004fc2a7825 */ /* 0x000fc600078e022a */
[----:B------:R2:W-:Y:S01]  /*c8c0*/  LDGSTS.E [R25+0x11200], [R248.64], P3 ;  /* 0x11200000f8197fae */ /* 0x0005e20009921846 */
[----:B------:R-:W-:-:S03]  /*c8d0*/  IMAD.WIDE R46, R252, 0x4, R46 ;  /* 0x00000004fc2e7825 */ /* 0x000fc600078e022e */
[----:B------:R2:W-:Y:S04]  /*c8e0*/  LDGSTS.E [R25+0x11600], [R244.64], P3 ;  /* 0x11600000f4197fae */ /* 0x0005e80009921846 */
[----:B-1----:R-:W2:Y:S04]  /*c8f0*/  LDL.LU.64 R2, [R1+0xe8] ;  /* 0x0000e80001027983 */ /* 0x002ea80000300a00 */
[----:B------:R-:W2:Y:S04]  /*c900*/  LDL.LU R20, [R1+0x128] ;  /* 0x0001280001147983 */ /* 0x000ea80000300800 */
[----:B------:R-:W3:Y:S04]  /*c910*/  LDL.LU R16, [R1+0x120] ;  /* 0x0001200001107983 */ /* 0x000ee80000300800 */
[----:B------:R-:W3:Y:S04]  /*c920*/  LDL.LU.64 R12, [R1+0xd8] ;  /* 0x0000d800010c7983 */ /* 0x000ee80000300a00 */
[----:B------:R-:W3:Y:S04]  /*c930*/  LDL.LU R17, [R1+0x124] ;  /* 0x0001240001117983 */ /* 0x000ee80000300800 */
[----:B------:R-:W3:Y:S01]  /*c940*/  LDL.LU.64 R10, [R1+0xd0] ;  /* 0x0000d000010a7983 */ /* 0x000ee20000300a00 */
[----:B------:R-:W-:-:S03]  /*c950*/  IMAD.WIDE R50, R252, 0x4, R50 ;  /* 0x00000004fc327825 */ /* 0x000fc600078e0232 */
[----:B------:R-:W3:Y:S01]  /*c960*/  LDL.LU R247, [R1+0x12c] ;  /* 0x00012c0001f77983 */ /* 0x000ee20000300800 */
[----:B------:R-:W-:-:S03]  /*c970*/  IMAD.WIDE R54, R252, 0x4, R54 ;  /* 0x00000004fc367825 */ /* 0x000fc600078e0236 */
[----:B----4-:R-:W4:Y:S01]  /*c980*/  LDL.LU.64 R8, [R1+0xc8] ;  /* 0x0000c80001087983 */ /* 0x010f220000300a00 */
[----:B------:R-:W-:-:S03]  /*c990*/  IMAD.WIDE R58, R252, 0x4, R58 ;  /* 0x00000004fc3a7825 */ /* 0x000fc600078e023a */
[----:B------:R-:W3:Y:S01]  /*c9a0*/  LDL.LU R33, [R1+0x130] ;  /* 0x0001300001217983 */ /* 0x000ee20000300800 */
[----:B------:R-:W-:-:S03]  /*c9b0*/  IMAD.WIDE R62, R252, 0x4, R62 ;  /* 0x00000004fc3e7825 */ /* 0x000fc600078e023e */
[----:B-----5:R-:W5:Y:S01]  /*c9c0*/  LDL.LU.64 R6, [R1+0xc0] ;  /* 0x0000c00001067983 */ /* 0x020f620000300a00 */
        /* <DEDUP_REMOVED lines=89> */
[----:B------:R-:W3:Y:S04]  /*cf60*/  LDL.LU R252, [R1+0x134] ;  /* 0x0001340001fc7983 */ /* 0x000ee80000300800 */
[----:B------:R-:W3:Y:S04]  /*cf70*/  LDL R246, [R1+0x1f8] ;  /* 0x0001f80001f67983 */ /* 0x000ee80000100800 */
        /* <DEDUP_REMOVED lines=15> */
[----:B------:R-:W-:-:S04]  /*d070*/  IMAD.MOV.U32 R21, RZ, RZ, c[0x0][0x188] ;  /* 0x00006200ff157624 */ /* 0x000fc800078e00ff */
[----:B------:R-:W-:Y:S01]  /*d080*/  IMAD.SHL.U32 R21, R21, 0x20, RZ ;  /* 0x0000002015157824 */ /* 0x000fe200078e00ff */
[----:B------:R-:W-:Y:S01]  /*d090*/  BAR.SYNC.DEFER_BLOCKING 0x0 ;  /* 0x0000000000007b1d */ /* 0x000fe20000010000 */
[----:B--2---:R-:W-:Y:S02]  /*d0a0*/  ISETP.NE.U32.AND P5, PT, R20, RZ, PT ;  /* 0x000000ff1400720c */ /* 0x004fe40003fa5070 */
[----:B------:R-:W-:-:S05]  /*d0b0*/  IMAD.WIDE R2, R21, 0x4, R2 ;  /* 0x0000000415027825 */ /* 0x000fca00078e0202 */
[----:B------:R2:W-:Y:S06]  /*d0c0*/  STL.64 [R1+0xf8], R2 ;  /* 0x0000f80201007387 */ /* 0x0005ec0000100a00 */
[----:B------:R-:W-:Y:S01]  /*d0d0*/  @!PT LDS RZ, [RZ] ;  /* 0x00000000fffff984 */ /* 0x000fe20000000800 */
[----:B------:R-:W-:Y:S01]  /*d0e0*/  @!PT LDS RZ, [RZ] ;  /* 0x00000000fffff984 */ /* 0x000fe20000000800 */
[----:B------:R-:W-:Y:S01]  /*d0f0*/  @!PT LDS RZ, [RZ] ;  /* 0x00000000fffff984 */ /* 0x000fe20000000800 */
[----:B---3--:R2:W-:Y:S04]  /*d100*/  LDGSTS.E [R246+0x54000], [R2.64], P5 ;  /* 0x5400000002f67fae */ /* 0x0085e8000a921846 */
[----:B--2---:R-:W2:Y:S01]  /*d110*/  LDL.LU.64 R2, [R1+0x18] ;  /* 0x0000180001027983 */ /* 0x004ea20000300a00 */
[----:B------:R-:W-:Y:S01]  /*d120*/  ISETP.NE.U32.AND P3, PT, R16, RZ, PT ;  /* 0x000000ff1000720c */ /* 0x000fe20003f65070 */
[----:B------:R-:W-:-:S02]  /*d130*/  IMAD.WIDE R12, R21, 0x4, R12 ;  /* 0x00000004150c7825 */ /* 0x000fc400078e020c */
[----:B------:R-:W3:Y:S01]  /*d140*/  LDL.LU R20, [R1+0x138] ;  /* 0x0001380001147983 */ /* 0x000ee20000300800 */
[----:B------:R-:W-:-:S03]  /*d150*/  ISETP.NE.U32.AND P5, PT, R17, RZ, PT ;  /* 0x000000ff1100720c */ /* 0x000fc60003fa5070 */
[----:B------:R-:W3:Y:S04]  /*d160*/  LDL.LU.64 R28, [R1+0xb8] ;  /* 0x0000b800011c7983 */ /* 0x000ee80000300a00 */
[----:B------:R1:W-:Y:S04]  /*d170*/  STL.64 [R1+0x848], R12 ;  /* 0x0008480c01007387 */ /* 0x0003e80000100a00 */
[----:B------:R1:W-:Y:S01]  /*d180*/  LDGSTS.E [R246+0x54400], [R12.64], P3 ;  /* 0x544000000cf67fae */ /* 0x0003e20009921846 */
[----:B------:R-:W-:Y:S01]  /*d190*/  IMAD.WIDE R10, R21, 0x4, R10 ;  /* 0x00000004150a7825 */ /* 0x000fe200078e020a */
[----:B------:R-:W-:-:S04]  /*d1a0*/  ISETP.NE.U32.AND P3, PT, R247, RZ, PT ;  /* 0x000000fff700720c */ /* 0x000fc80003f65070 */
[----:B------:R4:W-:Y:S04]  /*d1b0*/  LDGSTS.E [R246+0x54800], [R10.64], P5 ;  /* 0x548000000af67fae */ /* 0x0009e8000a921846 */
[----:B-1----:R-:W3:Y:S04]  /*d1c0*/  LDL R12, [R1+0x6ac] ;  /* 0x0006ac00010c7983 */ /* 0x002ee80000100800 */
[----:B------:R-:W3:Y:S04]  /*d1d0*/  LDL.LU R24, [R1+0x13c] ;  /* 0x00013c0001187983 */ /* 0x000ee80000300800 */
[----:B------:R-:W3:Y:S04]  /*d1e0*/  LDL.LU R25, [R1+0x140] ;  /* 0x0001400001197983 */ /* 0x000ee80000300800 */
[----:B------:R-:W3:Y:S04]  /*d1f0*/  LDL.LU.64 R16, [R1+0xe0] ;  /* 0x0000e00001107983 */ /* 0x000ee80000300a00 */
[----:B------:R-:W3:Y:S04]  /*d200*/  LDL.LU R247, [R1+0x144] ;  /* 0x0001440001f77983 */ /* 0x000ee80000300800 */
[----:B------:R1:W-:Y:S01]  /*d210*/  STL.64 [R1+0x850], R10 ;  /* 0x0008500a01007387 */ /* 0x0003e20000100a00 */
[----:B----4-:R-:W-:-:S05]  /*d220*/  IMAD.WIDE R8, R21, 0x4, R8 ;  /* 0x0000000415087825 */ /* 0x010fca00078e0208 */
[----:B------:R2:W-:Y:S04]  /*d230*/  LDGSTS.E [R246+0x54c00], [R8.64], P3 ;  /* 0x54c0000008f67fae */ /* 0x0005e80009921846 */
[----:B-1----:R-:W4:Y:S04]  /*d240*/  LDL.LU.64 R10, [R1+0xb0] ;  /* 0x0000b000010a7983 */ /* 0x002f280000300a00 */
[----:B------:R-:W4:Y:S04]  /*d250*/  LDL.LU.64 R48, [R1+0xa8] ;  /* 0x0000a80001307983 */ /* 0x000f280000300a00 */
[----:B------:R2:W-:Y:S04]  /*d260*/  STL.64 [R1+0x858], R8 ;  /* 0x0008580801007387 */ /* 0x0005e80000100a00 */
[----:B------:R-:W4:Y:S04]  /*d270*/  LDL.LU R44, [R1+0x148] ;  /* 0x00014800012c7983 */ /* 0x000f280000300800 */
[----:B------:R-:W4:Y:S01]  /*d280*/  LDL.LU.64 R40, [R1+0xa0] ;  /* 0x0000a00001287983 */ /* 0x000f220000300a00 */
[----:B------:R-:W-:-:S03]  /*d290*/  ISETP.NE.U32.AND P3, PT, R252, RZ, PT ;  /* 0x000000fffc00720c */ /* 0x000fc60003f65070 */
[----:B------:R-:W4:Y:S01]  /*d2a0*/  LDL.LU R45, [R1+0x150] ;  /* 0x00015000012d7983 */ /* 0x000f220000300800 */
[----:B-----5:R-:W-:-:S03]  /*d2b0*/  IMAD.WIDE R6, R21, 0x4, R6 ;  /* 0x0000000415067825 */ /* 0x020fc600078e0206 */
[----:B------:R-:W5:Y:S04]  /*d2c0*/  LDL.LU.64 R36, [R1+0x68] ;  /* 0x0000680001247983 */ /* 0x000f680000300a00 */
[----:B------:R-:W5:Y:S04]  /*d2d0*/  LDL.LU R252, [R1+0x154] ;  /* 0x0001540001fc7983 */ /* 0x000f680000300800 */
[----:B------:R1:W-:Y:S04]  /*d2e0*/  STL.64 [R1+0x860], R6 ;  /* 0x0008600601007387 */ /* 0x0003e80000100a00 */
[----:B------:R-:W5:Y:S01]  /*d2f0*/  LDL.LU R13, [R1+0x14c] ;  /* 0x00014c00010d7983 */ /* 0x000f620000300800 */
[----:B--2---:R-:W-:-:S03]  /*d300*/  IMAD.WIDE R8, R21, 0x4, R2 ;  /* 0x0000000415087825 */ /* 0x004fc600078e0202 */
[----:B------:R-:W2:Y:S01]  /*d310*/  LDL.LU.64 R2, [R1+0x60] ;  /* 0x0000600001027983 */ /* 0x000ea20000300a00 */
[----:B------:R-:W-:-:S13]  /*d320*/  ISETP.NE.U32.AND P5, PT, R33, RZ, PT ;  /* 0x000000ff2100720c */ /* 0x000fda0003fa5070 */
[----:B------:R1:W-:Y:S01]  /*d330*/  LDGSTS.E [R246+0x55000], [R6.64], P5 ;  /* 0x5500000006f67fae */ /* 0x0003e2000a921846 */
[----:B---3--:R-:W-:-:S03]  /*d340*/  ISETP.NE.U32.AND P5, PT, R20, RZ, PT ;  /* 0x000000ff1400720c */ /* 0x008fc60003fa5070 */
[----:B------:R3:W-:Y:S04]  /*d350*/  LDGSTS.E [R246+0x55400], [R8.64], P3 ;  /* 0x5540000008f67fae */ /* 0x0007e80009921846 */
[----:B------:R-:W-:Y:S01]  /*d360*/  STL.64 [R1+0x18], R8 ;  /* 0x0000180801007387 */ /* 0x000fe20000100a00 */
[----:B-1----:R-:W-:-:S03]  /*d370*/  IMAD.WIDE R6, R21, 0x4, R28 ;  /* 0x0000000415067825 */ /* 0x002fc600078e021c */
[----:B------:R-:W2:Y:S01]  /*d380*/  LDL.LU.64 R32, [R1+0x58] ;  /* 0x0000580001207983 */ /* 0x000ea20000300a00 */
[----:B------:R-:W-:-:S03]  /*d390*/  ISETP.NE.U32.AND P3, PT, R24, RZ, PT ;  /* 0x000000ff1800720c */ /* 0x000fc60003f65070 */
[----:B------:R-:W2:Y:S04]  /*d3a0*/  LDL.LU R20, [R1+0x158] ;  /* 0x0001580001147983 */ /* 0x000ea80000300800 */
[----:B------:R4:W-:Y:S01]  /*d3b0*/  LDGSTS.E [R246+0x55800], [R6.64], P5 ;  /* 0x5580000006f67fae */ /* 0x0009e2000a921846 */
[----:B------:R-:W-:-:S03]  /*d3c0*/  ISETP.NE.U32.AND P5, PT, R25, RZ, PT ;  /* 0x000000ff1900720c */ /* 0x000fc60003fa5070 */
[----:B------:R-:W2:Y:S04]  /*d3d0*/  LDL.LU.64 R28, [R1+0x50] ;  /* 0x00005000011c7983 */ /* 0x000ea80000300a00 */
[----:B------:R4:W-:Y:S02]  /*d3e0*/  STL.64 [R1+0x90], R6 ;  /* 0x0000900601007387 */ /* 0x0009e40000100a00 */
[----:B----4-:R-:W-:-:S05]  /*d3f0*/  IMAD.WIDE R6, R21, 0x4, R10 ;  /* 0x0000000415067825 */ /* 0x010fca00078e020a */
[----:B------:R1:W-:Y:S04]  /*d400*/  STL.64 [R1+0xb8], R6 ;  /* 0x0000b80601007387 */ /* 0x0003e80000100a00 */
[----:B------:R1:W-:Y:S01]  /*d410*/  LDGSTS.E [R246+0x55c00], [R6.64], P3 ;  /* 0x55c0000006f67fae */ /* 0x0003e20009921846 */
[----:B------:R-:W-:Y:S01]  /*d420*/  ISETP.NE.U32.AND P3, PT, R247, RZ, PT ;  /* 0x000000fff700720c */ /* 0x000fe20003f65070 */
[C---:B------:R-:W-:Y:S02]  /*d430*/  IMAD.WIDE R48, R21.reuse, 0x4, R48 ;  /* 0x0000000415307825 */ /* 0x040fe400078e0230 */
[----:B------:R-:W4:Y:S02]  /*d440*/  LDL.LU.64 R24, [R1+0x48] ;  /* 0x0000480001187983 */ /* 0x000f240000300a00 */
[----:B-1----:R-:W-:-:S02]  /*d450*/  IMAD.WIDE R6, R21, 0x4, R16 ;  /* 0x0000000415067825 */ /* 0x002fc400078e0210 */
[----:B------:R-:W4:Y:S04]  /*d460*/  LDL.LU.64 R16, [R1+0x40] ;  /* 0x0000400001107983 */ /* 0x000f280000300a00 */
[----:B------:R1:W-:Y:S01]  /*d470*/  LDGSTS.E [R12+0x54200], [R6.64], P5 ;  /* 0x54200000060c7fae */ /* 0x0003e2000a921846 */
[----:B------:R-:W-:Y:S01]  /*d480*/  ISETP.NE.U32.AND P5, PT, R44, RZ, PT ;  /* 0x000000ff2c00720c */ /* 0x000fe20003fa5070 */
[----:B------:R-:W-:Y:S02]  /*d490*/  IMAD.WIDE R40, R21, 0x4, R40 ;  /* 0x0000000415287825 */ /* 0x000fe400078e0228 */
[----:B------:R1:W-:Y:S01]  /*d4a0*/  LDGSTS.E [R12+0x54600], [R48.64], P3 ;  /* 0x54600000300c7fae */ /* 0x0003e20009921846 */
[----:B------:R-:W-:-:S03]  /*d4b0*/  ISETP.NE.U32.AND P3, PT, R45, RZ, PT ;  /* 0x000000ff2d00720c */ /* 0x000fc60003f65070 */
[----:B------:R1:W-:Y:S04]  /*d4c0*/  STL.64 [R1+0xf0], R6 ;  /* 0x0000f00601007387 */ /* 0x0003e80000100a00 */
[----:B---3--:R-:W3:Y:S04]  /*d4d0*/  LDL.LU.64 R246, [R1+0x30] ;  /* 0x0000300001f67983 */ /* 0x008ee80000300a00 */
[----:B------:R1:W-:Y:S01]  /*d4e0*/  LDGSTS.E [R12+0x54a00], [R40.64], P5 ;  /* 0x54a00000280c7fae */ /* 0x0003e2000a921846 */
[----:B-----5:R-:W-:-:S03]  /*d4f0*/  ISETP.NE.U32.AND P5, PT, R252, RZ, PT ;  /* 0x000000fffc00720c */ /* 0x020fc60003fa5070 */
[----:B-1----:R-:W5:Y:S04]  /*d500*/  LDL.LU.64 R6, [R1+0x10] ;  /* 0x0000100001067983 */ /* 0x002f680000300a00 */
[----:B------:R-:W5:Y:S01]  /*d510*/  LDL.LU.64 R8, [R1+0x8] ;  /* 0x0000080001087983 */ /* 0x000f620000300a00 */
[----:B------:R-:W-:-:S03]  /*d520*/  IMAD.WIDE R36, R21, 0x4, R36 ;  /* 0x0000000415247825 */ /* 0x000fc600078e0224 */
[----:B------:R-:W5:Y:S04]  /*d530*/  LDL.LU.64 R10, [R1] ;  /* 0x00000000010a7983 */ /* 0x000f680000300a00 */
[----:B------:R1:W-:Y:S04]  /*d540*/  STL.64 [R1+0xe8], R48 ;  /* 0x0000e83001007387 */ /* 0x0003e80000100a00 */
[----:B------:R-:W5:Y:S04]  /*d550*/  LDL.LU R44, [R1+0x8e0] ;  /* 0x0008e000012c7983 */ /* 0x000f680000300800 */
[----:B------:R1:W-:Y:S04]  /*d560*/  LDGSTS.E [R12+0x54e00], [R36.64], P3 ;  /* 0x54e00000240c7fae */ /* 0x0003e80009921846 */
[----:B-1----:R-:W5:Y:S04]  /*d570*/  LDL.LU.64 R48, [R1+0x8d8] ;  /* 0x0008d80001307983 */ /* 0x002f680000300a00 */
[----:B------:R-:W5:Y:S04]  /*d580*/  LDL.LU R45, [R1+0x8d0] ;  /* 0x0008d000012d7983 */ /* 0x000f680000300800 */
[----:B------:R1:W-:Y:S04]  /*d590*/  STL.64 [R1+0xe0], R40 ;  /* 0x0000e02801007387 */ /* 0x0003e80000100a00 */
[----:B-1----:R-:W5:Y:S04]  /*d5a0*/  LDL.LU.64 R40, [R1+0x8c8] ;  /* 0x0008c80001287983 */ /* 0x002f680000300a00 */
[----:B------:R-:W5:Y:S04]  /*d5b0*/  LDL.LU R252, [R1+0x8c0] ;  /* 0x0008c00001fc7983 */ /* 0x000f680000300800 */
[----:B------:R1:W-:Y:S04]  /*d5c0*/  STL.64 [R1+0xd8], R36 ;  /* 0x0000d82401007387 */ /* 0x0003e80000100a00 */
[----:B-1----:R-:W5:Y:S01]  /*d5d0*/  LDL.LU.64 R36, [R1+0x8b8] ;  /* 0x0008b80001247983 */ /* 0x002f620000300a00 */
[----:B--2---:R-:W-:-:S05]  /*d5e0*/  IMAD.WIDE R2, R21, 0x4, R2 ;  /* 0x0000000415027825 */ /* 0x004fca00078e0202 */
[----:B------:R1:W-:Y:S04]  /*d5f0*/  STL.64 [R1+0xd0], R2 ;  /* 0x0000d00201007387 */ /* 0x0003e80000100a00 */
[----:B------:R1:W-:Y:S04]  /*d600*/  LDGSTS.E [R12+0x55200], [R2.64], P5 ;  /* 0x55200000020c7fae */ /* 0x0003e8000a921846 */
[----:B-1----:R-:W2:Y:S01]  /*d610*/  LDL.LU.64 R2, [R1+0x8b0] ;  /* 0x0008b00001027983 */ /* 0x002ea20000300a00 */
[----:B------:R-:W-:Y:S01]  /*d620*/  ISETP.NE.U32.AND P3, PT, R13, RZ, PT ;  /* 0x000000ff0d00720c */ /* 0x000fe20003f65070 */
[----:B------:R-:W-:-:S04]  /*d630*/  IMAD.WIDE R32, R21, 0x4, R32 ;  /* 0x0000000415207825 */ /* 0x000fc800078e0220 */
[----:B------:R-:W-:-:S08]  /*d640*/  IMAD.MOV.U32 R13, RZ, RZ, c[0x0][0x18c] ;  /* 0x00006300ff0d7624 */ /* 0x000fd000078e00ff */
[----:B------:R1:W-:Y:S01]  /*d650*/  LDGSTS.E [R12+0x55600], [R32.64], P3 ;  /* 0x55600000200c7fae */ /* 0x0003e20009921846 */
[----:B------:R-:W-:Y:S01]  /*d660*/  ISETP.NE.U32.AND P3, PT, R20, RZ, PT ;  /* 0x000000ff1400720c */ /* 0x000fe20003f65070 */
[----:B------:R-:W-:Y:S02]  /*d670*/  IMAD.WIDE R28, R21, 0x4, R28 ;  /* 0x00000004151c7825 */ /* 0x000fe400078e021c */
[----:B------:R1:W-:Y:S02]  /*d680*/  STL.64 [R1+0xc8], R32 ;  /* 0x0000c82001007387 */ /* 0x0003e40000100a00 */
[----:B------:R-:W-:-:S04]  /*d690*/  IMAD.SHL.U32 R13, R13, 0x20, RZ ;  /* 0x000000200d0d7824 */ /* 0x000fc800078e00ff */
[C---:B------:R-:W-:Y:S01]  /*d6a0*/  IMAD.WIDE R242, R13.reuse, 0x4, R242 ;  /* 0x000000040df27825 */ /* 0x040fe200078e02f2 */
[----:B-1----:R-:W5:Y:S04]  /*d6b0*/  LDL.LU.64 R32, [R1+0x8a8] ;  /* 0x0008a80001207983 */ /* 0x002f680000300a00 */
[----:B------:R1:W-:Y:S01]  /*d6c0*/  STL.64 [R1+0xc0], R28 ;  /* 0x0000c01c01007387 */ /* 0x0003e20000100a00 */
[----:B------:R-:W-:-:S04]  /*d6d0*/  IMAD.WIDE R250, R13, 0x4, R250 ;  /* 0x000000040dfa7825 */ /* 0x000fc800078e02fa */
[----:B----4-:R-:W-:-:S04]  /*d6e0*/  IMAD.WIDE R20, R21, 0x4, R24 ;  /* 0x0000000415147825 */ /* 0x010fc800078e0218 */
[----:B------:R-:W-:-:S04]  /*d6f0*/  IMAD.WIDE R16, R13, 0x4, R16 ;  /* 0x000000040d107825 */ /* 0x000fc800078e0210 */
[----:B---3--:R-:W-:Y:S01]  /*d700*/  IMAD.WIDE R246, R13, 0x4, R246 ;  /* 0x000000040df67825 */ /* 0x008fe200078e02f6 */
[----:B--2---:R-:W-:-:S13]  /*d710*/  LOP3.LUT P5, RZ, R3, 0x10000000, RZ, 0xc0, !PT ;  /* 0x1000000003ff7812 */ /* 0x004fda00078ac0ff */
[----:B------:R1:W-:Y:S01]  /*d720*/  LDGSTS.E [R12+0x55a00], [R28.64], P5 ;  /* 0x55a000001c0c7fae */ /* 0x0003e2000a921846 */
[----:B------:R-:W-:-:S03]  /*d730*/  LOP3.LUT P5, RZ, R3, 0x8000000, RZ, 0xc0, !PT ;  /* 0x0800000003ff7812 */ /* 0x000fc600078ac0ff */
[----:B------:R2:W-:Y:S01]  /*d740*/  LDGSTS.E [R12+0x55e00], [R20.64], P3 ;  /* 0x55e00000140c7fae */ /* 0x0005e20009921846 */
[----:B-----5:R-:W-:-:S03]  /*d750*/  IMAD.WIDE R6, R13, 0x4, R6 ;  /* 0x000000040d067825 */ /* 0x020fc600078e0206 */
[----:B------:R-:W0:Y:S04]  /*d760*/  LDGDEPBAR ;  /* 0x00000000000079af */ /* 0x000e280000000000 */
[----:B-1----:R-:W3:Y:S04]  /*d770*/  LDL.LU.64 R28, [R1+0x8a0] ;  /* 0x0008a000011c7983 */ /* 0x002ee80000300a00 */
[----:B------:R1:W-:Y:S04]  /*d780*/  STL [R1+0x7ac], R2 ;  /* 0x0007ac0201007387 */ /* 0x0003e80000100800 */
[----:B-1----:R-:W4:Y:S04]  /*d790*/  LDL.LU.64 R2, [R1+0x20] ;  /* 0x0000200001027983 */ /* 0x002f280000300a00 */
[----:B------:R-:W5:Y:S04]  /*d7a0*/  LDL.LU.64 R24, [R1+0x898] ;  /* 0x0008980001187983 */ /* 0x000f680000300a00 */
[----:B------:R2:W-:Y:S04]  /*d7b0*/  STL.64 [R1+0xb0], R20 ;  /* 0x0000b01401007387 */ /* 0x0005e80000100a00 */
[----:B--2---:R-:W2:Y:S04]  /*d7c0*/  LDL.LU.64 R20, [R1+0x890] ;  /* 0x0008900001147983 */ /* 0x004ea80000300a00 */
[----:B------:R1:W-:Y:S04]  /*d7d0*/  STL.64 [R1+0xa8], R16 ;  /* 0x0000a81001007387 */ /* 0x0003e80000100a00 */
[----:B-1----:R-:W2:Y:S04]  /*d7e0*/  LDL.LU.64 R16, [R1+0x888] ;  /* 0x0008880001107983 */ /* 0x002ea80000300a00 */
[----:B------:R1:W-:Y:S04]  /*d7f0*/  STL.64 [R1+0xa0], R242 ;  /* 0x0000a0f201007387 */ /* 0x0003e80000100a00 */
[----:B-1----:R-:W2:Y:S04]  /*d800*/  LDL.LU.64 R242, [R1+0x880] ;  /* 0x0008800001f27983 */ /* 0x002ea80000300a00 */
[----:B------:R1:W-:Y:S04]  /*d810*/  STL.64 [R1+0x98], R246 ;  /* 0x000098f601007387 */ /* 0x0003e80000100a00 */
[----:B-1----:R-:W2:Y:S04]  /*d820*/  LDL.LU.64 R246, [R1+0x878] ;  /* 0x0008780001f67983 */ /* 0x002ea80000300a00 */
[----:B------:R1:W-:Y:S04]  /*d830*/  STL.64 [R1+0x88], R250 ;  /* 0x000088fa01007387 */ /* 0x0003e80000100a00 */
[----:B-1----:R-:W3:Y:S01]  /*d840*/  LDL.LU.64 R250, [R1+0x870] ;  /* 0x0008700001fa7983 */ /* 0x002ee20000300a00 */
[----:B----4-:R-:W-:-:S05]  /*d850*/  IMAD.WIDE R2, R13, 0x4, R2 ;  /* 0x000000040d027825 */ /* 0x010fca00078e0202 */
[----:B------:R1:W-:Y:S04]  /*d860*/  STL.64 [R1+0x80], R2 ;  /* 0x0000800201007387 */ /* 0x0003e80000100a00 */
[----:B------:R4:W-:Y:S01]  /*d870*/  STL.64 [R1+0x78], R6 ;  /* 0x0000780601007387 */ /* 0x0009e20000100a00 */
[----:B-1----:R-:W-:-:S04]  /*d880*/  IMAD.WIDE R2, R13, 0x4, R8 ;  /* 0x000000040d027825 */ /* 0x002fc800078e0208 */
[C---:B----4-:R-:W-:Y:S01]  /*d890*/  IMAD.WIDE R6, R13.reuse, 0x4, R10 ;  /* 0x000000040d067825 */ /* 0x050fe200078e020a */
[----:B------:R2:W-:Y:S03]  /*d8a0*/  STL.64 [R1+0x70], R2 ;  /* 0x0000700201007387 */ /* 0x0005e60000100a00 */
[----:B------:R-:W-:-:S04]  /*d8b0*/  IMAD.WIDE R8, R13, 0x4, R248 ;  /* 0x000000040d087825 */ /* 0x000fc800078e02f8 */
[----:B--2---:R-:W-:-:S04]  /*d8c0*/  IMAD.WIDE R2, R13, 0x4, R246 ;  /* 0x000000040d027825 */ /* 0x004fc800078e02f6 */
[----:B---3--:R-:W-:-:S05]  /*d8d0*/  IMAD.WIDE R10, R13, 0x4, R250 ;  /* 0x000000040d0a7825 */ /* 0x008fca00078e02fa */
[----:B------:R1:W-:Y:S04]  /*d8e0*/  STL.64 [R1+0x60], R10 ;  /* 0x0000600a01007387 */ /* 0x0003e80000100a00 */
[----:B------:R-:W-:Y:S01]  /*d8f0*/  STL.64 [R1+0x68], R6 ;  /* 0x0000680601007387 */ /* 0x000fe20000100a00 */
[----:B-1----:R-:W-:-:S04]  /*d900*/  IMAD.WIDE R10, R13, 0x4, R244 ;  /* 0x000000040d0a7825 */ /* 0x002fc800078e02f4 */
[----:B------:R-:W-:Y:S01]  /*d910*/  IMAD.MOV.U32 R245, RZ, RZ, c[0x0][0x18c] ;  /* 0x00006300fff57624 */ /* 0x000fe200078e00ff */
[----:B------:R-:W-:Y:S03]  /*d920*/  STL.64 [R1+0x868], R6 ;  /* 0x0008680601007387 */ /* 0x000fe60000100a00 */
[----:B------:R-:W-:Y:S01]  /*d930*/  IMAD.SHL.U32 R245, R245, 0x20, RZ ;  /* 0x00000020f5f57824 */ /* 0x000fe200078e00ff */
[----:B------:R1:W-:Y:S04]  /*d940*/  STL.64 [R1+0x50], R2 ;  /* 0x0000500201007387 */ /* 0x0003e80000100a00 */
[----:B------:R-:W-:Y:S01]  /*d950*/  STL.64 [R1+0x58], R8 ;  /* 0x0000580801007387 */ /* 0x000fe20000100a00 */
[----:B-1----:R-:W-:-:S05]  /*d960*/  IMAD.WIDE R2, R245, 0x4, R242 ;  /* 0x00000004f5027825 */ /* 0x002fca00078e02f2 */
[----:B------:R1:W-:Y:S01]  /*d970*/  STL.64 [R1+0x40], R2 ;  /* 0x0000400201007387 */ /* 0x0003e20000100a00 */
[----:B------:R-:W-:-:S03]  /*d980*/  IMAD.WIDE R12, R245, 0x4, R14 ;  /* 0x00000004f50c7825 */ /* 0x000fc600078e020e */
[----:B------:R-:W-:Y:S01]  /*d990*/  STL.64 [R1+0x48], R10 ;  /* 0x0000480a01007387 */ /* 0x000fe20000100a00 */
[----:B------:R-:W-:-:S04]  /*d9a0*/  IMAD.WIDE R250, R245, 0x4, R18 ;  /* 0x00000004f5fa7825 */ /* 0x000fc800078e0212 */
[----:B-1----:R-:W-:-:S04]  /*d9b0*/  IMAD.WIDE R2, R245, 0x4, R16 ;  /* 0x00000004f5027825 */ /* 0x002fc800078e0210 */
[C---:B------:R-:W-:Y:S01]  /*d9c0*/  IMAD.WIDE R6, R245.reuse, 0x4, R20 ;  /* 0x00000004f5067825 */ /* 0x040fe200078e0214 */
[----:B------:R1:W-:Y:S03]  /*d9d0*/  STL.64 [R1+0x30], R2 ;  /* 0x0000300201007387 */ /* 0x0003e60000100a00 */
[----:B-----5:R-:W-:-:S04]  /*d9e0*/  IMAD.WIDE R248, R245, 0x4, R24 ;  /* 0x00000004f5f87825 */ /* 0x020fc800078e0218 */
[----:B------:R-:W-:-:S04]  /*d9f0*/  IMAD.WIDE R246, R245, 0x4, R26 ;  /* 0x00000004f5f67825 */ /* 0x000fc800078e021a */
[----:B-1----:R-:W-:-:S04]  /*da00*/  IMAD.WIDE R2, R245, 0x4, R22 ;  /* 0x00000004f5027825 */ /* 0x002fc800078e0216 */
[----:B------:R-:W-:-:S04]  /*da10*/  IMAD.WIDE R244, R245, 0x4, R28 ;  /* 0x00000004f5f47825 */ /* 0x000fc800078e021c */
[----:B------:R-:W-:-:S04]  /*da20*/  IMAD.MOV.U32 R29, RZ, RZ, c[0x0][0x18c] ;  /* 0x00006300ff1d7624 */ /* 0x000fc800078e00ff */
[----:B------:R-:W-:-:S04]  /*da30*/  IMAD.SHL.U32 R29, R29, 0x20, RZ ;  /* 0x000000201d1d7824 */ /* 0x000fc800078e00ff */
        /* <DEDUP_REMOVED lines=20> */
[----:B------:R-:W-:Y:S01]  /*db80*/  IMAD.MOV.U32 R65, RZ, RZ, c[0x0][0x18c] ;  /* 0x00006300ff417624 */ /* 0x000fe200078e00ff */
[----:B------:R-:W-:Y:S03]  /*db90*/  STL.64 [R1+0x38], R12 ;  /* 0x0000380c01007387 */ /* 0x000fe60000100a00 */
[----:B------:R-:W-:Y:S01]  /*dba0*/  IMAD.SHL.U32 R65, R65, 0x20, RZ ;  /* 0x0000002041417824 */ /* 0x000fe200078e00ff */
[----:B------:R1:W-:Y:S03]  /*dbb0*/  STL.64 [R1+0x10], R6 ;  /* 0x0000100601007387 */ /* 0x0003e60000100a00 */
[C---:B------:R-:W-:Y:S01]  /*dbc0*/  IMAD.WIDE R62, R65.reuse, 0x4, R80 ;  /* 0x00000004413e7825 */ /* 0x040fe200078e0250 */
[----:B------:R2:W-:Y:S03]  /*dbd0*/  STL.64 [R1+0x28], R250 ;  /* 0x000028fa01007387 */ /* 0x0005e60000100a00 */
[C---:B------:R-:W-:Y:S01]  /*dbe0*/  IMAD.WIDE R60, R65.reuse, 0x4, R78 ;  /* 0x00000004413c7825 */ /* 0x040fe200078e024e */
[----:B------:R-:W3:Y:S03]  /*dbf0*/  LDL.64 R80, [R1+0xa8] ;  /* 0x0000a80001507983 */ /* 0x000ee60000100a00 */
[C---:B------:R-:W-:Y:S01]  /*dc00*/  IMAD.WIDE R58, R65.reuse, 0x4, R76 ;  /* 0x00000004413a7825 */ /* 0x040fe200078e024c */
[----:B------:R-:W4:Y:S03]  /*dc10*/  LDL.64 R78, [R1+0x98] ;  /* 0x00009800014e7983 */ /* 0x000f260000100a00 */
[C---:B------:R-:W-:Y:S01]  /*dc20*/  IMAD.WIDE R56, R65.reuse, 0x4, R74 ;  /* 0x0000000441387825 */ /* 0x040fe200078e024a */
[----:B------:R-:W5:Y:S03]  /*dc30*/  LDL.64 R76, [R1+0x80] ;  /* 0x00008000014c7983 */ /* 0x000f660000100a00 */
[C---:B------:R-:W-:Y:S01]  /*dc40*/  IMAD.WIDE R54, R65.reuse, 0x4, R72 ;  /* 0x0000000441367825 */ /* 0x040fe200078e0248 */
[----:B------:R-:W2:Y:S03]  /*dc50*/  LDL.64 R74, [R1+0x70] ;  /* 0x00007000014a7983 */ /* 0x000ea60000100a00 */
[C---:B------:R-:W-:Y:S01]  /*dc60*/  IMAD.WIDE R52, R65.reuse, 0x4, R70 ;  /* 0x0000000441347825 */ /* 0x040fe200078e0246 */
[----:B------:R-:W2:Y:S03]  /*dc70*/  LDL.64 R72, [R1+0x60] ;  /* 0x0000600001487983 */ /* 0x000ea60000100a00 */
[C---:B------:R-:W-:Y:S01]  /*dc80*/  IMAD.WIDE R50, R65.reuse, 0x4, R68 ;  /* 0x0000000441327825 */ /* 0x040fe200078e0244 */
[----:B------:R-:W2:Y:S03]  /*dc90*/  LDL.64 R70, [R1+0x50] ;  /* 0x0000500001467983 */ /* 0x000ea60000100a00 */
[C---:B------:R-:W-:Y:S01]  /*dca0*/  IMAD.WIDE R48, R65.reuse, 0x4, R66 ;  /* 0x0000000441307825 */ /* 0x040fe200078e0242 */
[----:B------:R-:W2:Y:S04]  /*dcb0*/  LDL.64 R68, [R1+0x40] ;  /* 0x0000400001447983 */ /* 0x000ea80000100a00 */
[----:B------:R-:W2:Y:S01]  /*dcc0*/  LDL.64 R66, [R1+0x30] ;  /* 0x0000300001427983 */ /* 0x000ea20000100a00 */
[----:B------:R-:W-:-:S04]  /*dcd0*/  IMAD.WIDE R64, R65, 0x4, R82 ;  /* 0x0000000441407825 */ /* 0x000fc800078e0252 */
[----:B------:R-:W-:-:S04]  /*dce0*/  IMAD.MOV.U32 R83, RZ, RZ, c[0x0][0x18c] ;  /* 0x00006300ff537624 */ /* 0x000fc800078e00ff */
[----:B------:R-:W-:Y:S01]  /*dcf0*/  IMAD.SHL.U32 R83, R83, 0x20, RZ ;  /* 0x0000002053537824 */ /* 0x000fe200078e00ff */
[----:B---3--:R3:W-:Y:S04]  /*dd00*/  LDGSTS.E [R0+0x20000], [R80.64], P5 ;  /* 0x2000000050007fae */ /* 0x0087e8000a921846 */
[----:B----4-:R4:W-:Y:S04]  /*dd10*/  LDGSTS.E [R0+0x20400], [R78.64], P5 ;  /* 0x204000004e007fae */ /* 0x0109e8000a921846 */
[----:B-----5:R5:W-:Y:S04]  /*dd20*/  LDGSTS.E [R0+0x20800], [R76.64], P5 ;  /* 0x208000004c007fae */ /* 0x020be8000a921846 */
[----:B--2---:R2:W-:Y:S04]  /*dd30*/  LDGSTS.E [R0+0x20c00], [R74.64], P5 ;  /* 0x20c000004a007fae */ /* 0x0045e8000a921846 */
[----:B------:R1:W-:Y:S04]  /*dd40*/  LDGSTS.E [R0+0x21000], [R72.64], P5 ;  /* 0x2100000048007fae */ /* 0x0003e8000a921846 */
[----:B------:R1:W-:Y:S04]  /*dd50*/  LDGSTS.E [R0+0x21400], [R70.64], P5 ;  /* 0x2140000046007fae */ /* 0x0003e8000a921846 */
[----:B------:R1:W-:Y:S04]  /*dd60*/  LDGSTS.E [R0+0x21800], [R68.64], P5 ;  /* 0x2180000044007fae */ /* 0x0003e8000a921846 */
[----:B------:R1:W-:Y:S04]  /*dd70*/  LDGSTS.E [R0+0x21c00], [R66.64], P5 ;  /* 0x21c0000042007fae */ /* 0x0003e8000a921846 */
[----:B------:R1:W-:Y:S04]  /*dd80*/  LDGSTS.E [R0+0x22000], [R6.64], P5 ;  /* 0x2200000006007fae */ /* 0x0003e8000a921846 */
[----:B------:R2:W-:Y:S04]  /*dd90*/  LDGSTS.E [R0+0x22400], [R248.64], P5 ;  /* 0x22400000f8007fae */ /* 0x0005e8000a921846 */
[----:B------:R2:W-:Y:S04]  /*dda0*/  LDGSTS.E [R0+0x22800], [R244.64], P5 ;  /* 0x22800000f4007fae */ /* 0x0005e8000a921846 */
[----:B-1----:R-:W2:Y:S04]  /*ddb0*/  LDL.LU.64 R6, [R1+0x868] ;  /* 0x0008680001067983 */ /* 0x002ea80000300a00 */
[----:B------:R-:W2:Y:S04]  /*ddc0*/  LDL.64 R72, [R1+0xa0] ;  /* 0x0000a00001487983 */ /* 0x000ea80000100a00 */
[----:B------:R-:W3:Y:S04]  /*ddd0*/  LDL.64 R70, [R1+0x88] ;  /* 0x0000880001467983 */ /* 0x000ee80000100a00 */
[----:B------:R-:W4:Y:S04]  /*dde0*/  LDL.64 R68, [R1+0x78] ;  /* 0x0000780001447983 */ /* 0x000f280000100a00 */
[----:B------:R1:W-:Y:S04]  /*ddf0*/  LDGSTS.E [R0+0x22c00], [R14.64], P5 ;  /* 0x22c000000e007fae */ /* 0x0003e8000a921846 */
[----:B------:R1:W-:Y:S04]  /*de00*/  LDGSTS.E [R0+0x23000], [R18.64], P5 ;  /* 0x2300000012007fae */ /* 0x0003e8000a921846 */
[----:B------:R1:W-:Y:S04]  /*de10*/  LDGSTS.E [R0+0x23400], [R22.64], P5 ;  /* 0x2340000016007fae */ /* 0x0003e8000a921846 */
[----:B------:R1:W-:Y:S04]  /*de20*/  LDGSTS.E [R0+0x23800], [R26.64], P5 ;  /* 0x238000001a007fae */ /* 0x0003e8000a921846 */
        /* <DEDUP_REMOVED lines=81> */
[----:B------:R-:W-:-:S03]  /*e340*/  LOP3.LUT R66, R0, 0x40, RZ, 0x3c, !PT ;  /* 0x0000004000427812 */ /* 0x000fc600078e3cff */
[----:B------:R1:W-:Y:S04]  /*e350*/  LDGSTS.E [R0+0x2e000], [R212.64], P5 ;  /* 0x2e000000d4007fae */ /* 0x0003e8000a921846 */
[----:B------:R1:W-:Y:S04]  /*e360*/  LDGSTS.E [R0+0x2e400], [R216.64], P5 ;  /* 0x2e400000d8007fae */ /* 0x0003e8000a921846 */
[----:B------:R1:W-:Y:S04]  /*e370*/  LDGSTS.E [R0+0x2e800], [R220.64], P5 ;  /* 0x2e800000dc007fae */ /* 0x0003e8000a921846 */
[----:B------:R1:W-:Y:S04]  /*e380*/  LDGSTS.E [R0+0x2ec00], [R224.64], P5 ;  /* 0x2ec00000e0007fae */ /* 0x0003e8000a921846 */
[----:B------:R1:W-:Y:S04]  /*e390*/  LDGSTS.E [R0+0x2f000], [R228.64], P5 ;  /* 0x2f000000e4007fae */ /* 0x0003e8000a921846 */
[----:B------:R1:W-:Y:S04]  /*e3a0*/  LDGSTS.E [R0+0x2f400], [R232.64], P5 ;  /* 0x2f400000e8007fae */ /* 0x0003e8000a921846 */
[----:B------:R1:W-:Y:S04]  /*e3b0*/  LDGSTS.E [R0+0x2f800], [R236.64], P5 ;  /* 0x2f800000ec007fae */ /* 0x0003e8000a921846 */
[----:B------:R-:W-:Y:S04]  /*e3c0*/  STL.64 [R1+0x820], R248 ;  /* 0x000820f801007387 */ /* 0x000fe80000100a00 */
[----:B------:R1:W-:Y:S04]  /*e3d0*/  LDGSTS.E [R0+0x2fc00], [R240.64], P5 ;  /* 0x2fc00000f0007fae */ /* 0x0003e8000a921846 */
[----:B------:R-:W-:Y:S04]  /*e3e0*/  STL.64 [R1+0x828], R244 ;  /* 0x000828f401007387 */ /* 0x000fe80000100a00 */
[----:B------:R-:W-:Y:S04]  /*e3f0*/  STL.64 [R1+0x830], R14 ;  /* 0x0008300e01007387 */ /* 0x000fe80000100a00 */
[----:B------:R1:W-:Y:S04]  /*e400*/  STL.64 [R1+0x838], R18 ;  /* 0x0008381201007387 */ /* 0x0003e80000100a00 */
[----:B------:R-:W-:Y:S04]  /*e410*/  STL.64 [R1+0x840], R22 ;  /* 0x0008401601007387 */ /* 0x000fe80000100a00 */
[----:B--2---:R2:W-:Y:S04]  /*e420*/  LDGSTS.E [R66+0x20200], [R72.64], P5 ;  /* 0x2020000048427fae */ /* 0x0045e8000a921846 */
[----:B---3--:R3:W-:Y:S04]  /*e430*/  LDGSTS.E [R66+0x20600], [R70.64], P5 ;  /* 0x2060000046427fae */ /* 0x0087e8000a921846 */
[----:B----4-:R4:W-:Y:S04]  /*e440*/  LDGSTS.E [R66+0x20a00], [R68.64], P5 ;  /* 0x20a0000044427fae */ /* 0x0109e8000a921846 */
[----:B------:R1:W-:Y:S04]  /*e450*/  LDGSTS.E [R66+0x20e00], [R6.64], P5 ;  /* 0x20e0000006427fae */ /* 0x0003e8000a921846 */
[----:B------:R2:W-:Y:S04]  /*e460*/  LDGSTS.E [R66+0x21200], [R8.64], P5 ;  /* 0x2120000008427fae */ /* 0x0005e8000a921846 */
[----:B------:R3:W-:Y:S04]  /*e470*/  LDGSTS.E [R66+0x21600], [R10.64], P5 ;  /* 0x216000000a427fae */ /* 0x0007e8000a921846 */
[----:B-1----:R-:W5:Y:S04]  /*e480*/  LDL.LU.64 R6, [R1+0x860] ;  /* 0x0008600001067983 */ /* 0x002f680000300a00 */
[----:B--2---:R-:W2:Y:S04]  /*e490*/  LDL.LU.64 R8, [R1+0x858] ;  /* 0x0008580001087983 */ /* 0x004ea80000300a00 */
[----:B---3--:R-:W3:Y:S04]  /*e4a0*/  LDL.LU.64 R10, [R1+0x850] ;  /* 0x00085000010a7983 */ /* 0x008ee80000300a00 */
[----:B------:R1:W-:Y:S04]  /*e4b0*/  LDGSTS.E [R66+0x21a00], [R12.64], P5 ;  /* 0x21a000000c427fae */ /* 0x0003e8000a921846 */
[----:B------:R4:W-:Y:S04]  /*e4c0*/  LDGSTS.E [R66+0x21e00], [R250.64], P5 ;  /* 0x21e00000fa427fae */ /* 0x0009e8000a921846 */
[----:B------:R4:W-:Y:S04]  /*e4d0*/  LDGSTS.E [R66+0x22200], [R2.64], P5 ;  /* 0x2220000002427fae */ /* 0x0009e8000a921846 */
[----:B-1----:R-:W2:Y:S04]  /*e4e0*/  LDL.LU.64 R12, [R1+0x848] ;  /* 0x00084800010c7983 */ /* 0x002ea80000300a00 */
[----:B------:R-:W3:Y:S04]  /*e4f0*/  LDL.LU.64 R72, [R1+0xf8] ;  /* 0x0000f80001487983 */ /* 0x000ee80000300a00 */
[----:B------:R-:W3:Y:S04]  /*e500*/  LDL.LU R67, [R1+0x164] ;  /* 0x0001640001437983 */ /* 0x000ee80000300800 */
[----:B----4-:R-:W4:Y:S04]  /*e510*/  LDL.LU R250, [R1+0x15c] ;  /* 0x00015c0001fa7983 */ /* 0x010f280000300800 */
[----:B------:R-:W4:Y:S04]  /*e520*/  LDL.LU R251, [R1+0x160] ;  /* 0x0001600001fb7983 */ /* 0x000f280000300800 */
[----:B------:R-:W4:Y:S04]  /*e530*/  LDL.LU R71, [R1+0x168] ;  /* 0x0001680001477983 */ /* 0x000f280000300800 */
[----:B------:R-:W4:Y:S04]  /*e540*/  LDL.LU R68, [R1+0x16c] ;  /* 0x00016c0001447983 */ /* 0x000f280000300800 */
[----:B------:R-:W4:Y:S04]  /*e550*/  LDL R18, [R1+0x1f8] ;  /* 0x0001f80001127983 */ /* 0x000f280000100800 */
[----:B------:R-:W4:Y:S04]  /*e560*/  LDL.LU R69, [R1+0x170] ;  /* 0x0001700001457983 */ /* 0x000f280000300800 */
[----:B------:R1:W-:Y:S04]  /*e570*/  LDGSTS.E [R66+0x22600], [R246.64], P5 ;  /* 0x22600000f6427fae */ /* 0x0003e8000a921846 */
[----:B------:R1:W-:Y:S04]  /*e580*/  LDGSTS.E [R66+0x22a00], [R242.64], P5 ;  /* 0x22a00000f2427fae */ /* 0x0003e8000a921846 */
        /* <DEDUP_REMOVED lines=94> */
[----:B------:R-:W-:-:S03]  /*eb70*/  IMAD.MOV.U32 R19, RZ, RZ, c[0x0][0x188] ;  /* 0x00006200ff137624 */ /* 0x000fc600078e00ff */
[----:B-----5:R-:W5:Y:S01]  /*eb80*/  LDL.LU.64 R76, [R1+0x18] ;  /* 0x00001800014c7983 */ /* 0x020f620000300a00 */
[----:B------:R-:W-:-:S03]  /*eb90*/  IMAD.SHL.U32 R19, R19, 0x20, RZ ;  /* 0x0000002013137824 */ /* 0x000fc600078e00ff */
[----:B-1----:R-:W5:Y:S04]  /*eba0*/  LDL.LU R66, [R1+0x174] ;  /* 0x0001740001427983 */ /* 0x002f680000300800 */
[----:B------:R-:W5:Y:S01]  /*ebb0*/  LDL.LU.64 R74, [R1+0x90] ;  /* 0x00009000014a7983 */ /* 0x000f620000300a00 */
[----:B--2---:R-:W-:-:S03]  /*ebc0*/  IMAD.WIDE R14, R19, 0x4, R12 ;  /* 0x00000004130e7825 */ /* 0x004fc600078e020c */
[----:B------:R-:W-:Y:S01]  /*ebd0*/  BAR.SYNC.DEFER_BLOCKING 0x0 ;  /* 0x0000000000007b1d */ /* 0x000fe20000010000 */
[----:B---3--:R-:W-:Y:S01]  /*ebe0*/  ISETP.NE.U32.AND P5, PT, R67, RZ, PT ;  /* 0x000000ff4300720c */ /* 0x008fe20003fa5070 */
[----:B------:R-:W-:-:S04]  /*ebf0*/  IMAD.WIDE R80, R19, 0x4, R72 ;  /* 0x0000000413507825 */ /* 0x000fc800078e0248 */
[----:B------:R-:W2:Y:S04]  /*ec00*/  LDL.LU R67, [R1+0x178] ;  /* 0x0001780001437983 */ /* 0x000ea80000300800 */
[----:B------:R1:W-:Y:S01]  /*ec10*/  STL.64 [R1+0x7b0], R80 ;  /* 0x0007b05001007387 */ /* 0x0003e20000100a00 */
[----:B----4-:R-:W-:-:S03]  /*ec20*/  ISETP.NE.U32.AND P3, PT, R250, RZ, PT ;  /* 0x000000fffa00720c */ /* 0x010fc60003f65070 */
[----:B------:R-:W3:Y:S04]  /*ec30*/  LDL R12, [R1+0x6ac] ;  /* 0x0006ac00010c7983 */ /* 0x000ee80000100800 */
[----:B------:R4:W-:Y:S04]  /*ec40*/  STL.64 [R1], R14 ;  /* 0x0000000e01007387 */ /* 0x0009e80000100a00 */
[----:B------:R-:W3:Y:S04]  /*ec50*/  LDL.LU.64 R72, [R1+0xb8] ;  /* 0x0000b80001487983 */ /* 0x000ee80000300a00 */
[----:B------:R-:W-:Y:S01]  /*ec60*/  @!PT LDS RZ, [RZ] ;  /* 0x00000000fffff984 */ /* 0x000fe20000000800 */
[----:B------:R-:W-:Y:S01]  /*ec70*/  @!PT LDS RZ, [RZ] ;  /* 0x00000000fffff984 */ /* 0x000fe20000000800 */
[----:B------:R-:W-:Y:S01]  /*ec80*/  @!PT LDS RZ, [RZ] ;  /* 0x00000000fffff984 */ /* 0x000fe20000000800 */
[----:B------:R1:W-:Y:S01]  /*ec90*/  LDGSTS.E [R18+0x56000], [R80.64], P5 ;  /* 0x5600000050127fae */ /* 0x0003e2000a921846 */
[----:B------:R-:W-:Y:S01]  /*eca0*/  ISETP.NE.U32.AND P5, PT, R251, RZ, PT ;  /* 0x000000fffb00720c */ /* 0x000fe20003fa5070 */
[----:B------:R-:W-:-:S02]  /*ecb0*/  IMAD.WIDE R250, R19, 0x4, R10 ;  /* 0x0000000413fa7825 */ /* 0x000fc400078e020a */
[----:B------:R4:W-:Y:S04]  /*ecc0*/  LDGSTS.E [R18+0x56400], [R14.64], P3 ;  /* 0x564000000e127fae */ /* 0x0009e80009921846 */
[----:B-1----:R-:W3:Y:S04]  /*ecd0*/  LDL.LU R81, [R1+0x17c] ;  /* 0x00017c0001517983 */ /* 0x002ee80000300800 */
[----:B------:R-:W3:Y:S01]  /*ece0*/  LDL.LU.64 R22, [R1+0xf0] ;  /* 0x0000f00001167983 */ /* 0x000ee20000300a00 */
[----:B------:R-:W-:-:S03]  /*ecf0*/  ISETP.NE.U32.AND P3, PT, R71, RZ, PT ;  /* 0x000000ff4700720c */ /* 0x000fc60003f65070 */
[----:B------:R-:W3:Y:S04]  /*ed00*/  LDL.LU R244, [R1+0x180] ;  /* 0x0001800001f47983 */ /* 0x000ee80000300800 */
[----:B------:R1:W-:Y:S04]  /*ed10*/  STL.64 [R1+0x7b8], R250 ;  /* 0x0007b8fa01007387 */ /* 0x0003e80000100a00 */
[----:B----4-:R-:W4:Y:S04]  /*ed20*/  LDL.LU.64 R14, [R1+0xe8] ;  /* 0x0000e800010e7983 */ /* 0x010f280000300a00 */
[----:B------:R-:W4:Y:S01]  /*ed30*/  LDL.LU R245, [R1+0x184] ;  /* 0x0001840001f57983 */ /* 0x000f220000300800 */
[----:B------:R-:W-:-:S03]  /*ed40*/  IMAD.WIDE R82, R19, 0x4, R8 ;  /* 0x0000000413527825 */ /* 0x000fc600078e0208 */
[----:B------:R-:W4:Y:S04]  /*ed50*/  LDL.LU.64 R70, [R1+0xe0] ;  /* 0x0000e00001467983 */ /* 0x000f280000300a00 */
[----:B------:R1:W-:Y:S01]  /*ed60*/  LDGSTS.E [R18+0x56800], [R250.64], P5 ;  /* 0x56800000fa127fae */ /* 0x0003e2000a921846 */
[----:B------:R-:W-:-:S03]  /*ed70*/  ISETP.NE.U32.AND P5, PT, R68, RZ, PT ;  /* 0x000000ff4400720c */ /* 0x000fc60003fa5070 */
[----:B------:R-:W4:Y:S04]  /*ed80*/  LDL.LU R248, [R1+0x188] ;  /* 0x0001880001f87983 */ /* 0x000f280000300800 */
[----:B------:R1:W-:Y:S01]  /*ed90*/  LDGSTS.E [R18+0x56c00], [R82.64], P3 ;  /* 0x56c0000052127fae */ /* 0x0003e20009921846 */
[----:B------:R-:W-:-:S03]  /*eda0*/  ISETP.NE.U32.AND P3, PT, R69, RZ, PT ;  /* 0x000000ff4500720c */ /* 0x000fc60003f65070 */
[----:B------:R-:W-:Y:S04]  /*edb0*/  STL.64 [R1+0x7c0], R82 ;  /* 0x0007c05201007387 */ /* 0x000fe80000100a00 */
[----:B------:R-:W4:Y:S04]  /*edc0*/  LDL.LU.64 R68, [R1+0xd8] ;  /* 0x0000d80001447983 */ /* 0x000f280000300a00 */
[----:B------:R-:W4:Y:S01]  /*edd0*/  LDL.LU R249, [R1+0x18c] ;  /* 0x00018c0001f97983 */ /* 0x000f220000300800 */
[----:B------:R-:W-:-:S05]  /*ede0*/  IMAD.WIDE R78, R19, 0x4, R6 ;  /* 0x00000004134e7825 */ /* 0x000fca00078e0206 */
[----:B------:R1:W-:Y:S04]  /*edf0*/  LDGSTS.E [R18+0x57000], [R78.64], P5 ;  /* 0x570000004e127fae */ /* 0x0003e8000a921846 */
[----:B------:R-:W-:Y:S01]  /*ee00*/  STL.64 [R1+0x7c8], R78 ;  /* 0x0007c84e01007387 */ /* 0x000fe20000100a00 */
[----:B-----5:R-:W-:Y:S01]  /*ee10*/  ISETP.NE.U32.AND P5, PT, R66, RZ, PT ;  /* 0x000000ff4200720c */ /* 0x020fe20003fa5070 */
[----:B------:R-:W-:-:S04]  /*ee20*/  IMAD.WIDE R76, R19, 0x4, R76 ;  /* 0x00000004134c7825 */ /* 0x000fc800078e024c */
[----:B------:R-:W-:Y:S01]  /*ee30*/  IMAD.WIDE R74, R19, 0x4, R74 ;  /* 0x00000004134a7825 */ /* 0x000fe200078e024a */
[----:B------:R5:W-:Y:S04]  /*ee40*/  LDGSTS.E [R18+0x57400], [R76.64], P3 ;  /* 0x574000004c127fae */ /* 0x000be80009921846 */
[----:B------:R-:W-:Y:S04]  /*ee50*/  STL.64 [R1+0x7d0], R76 ;  /* 0x0007d04c01007387 */ /* 0x000fe80000100a00 */
[----:B------:R5:W-:Y:S01]  /*ee60*/  LDGSTS.E [R18+0x57800], [R74.64], P5 ;  /* 0x578000004a127fae */ /* 0x000be2000a921846 */
[----:B--2---:R-:W-:-:S03]  /*ee70*/  ISETP.NE.U32.AND P3, PT, R67, RZ, PT ;  /* 0x000000ff4300720c */ /* 0x004fc60003f65070 */
[----:B------:R-:W2:Y:S04]  /*ee80*/  LDL.LU.64 R66, [R1+0xd0] ;  /* 0x0000d00001427983 */ /* 0x000ea80000300a00 */
[----:B-1----:R-:W2:Y:S04]  /*ee90*/  LDL.LU R251, [R1+0x194] ;  /* 0x0001940001fb7983 */ /* 0x002ea80000300800 */
[----:B------:R-:W-:Y:S04]  /*eea0*/  STL.64 [R1+0x7d8], R74 ;  /* 0x0007d84a01007387 */ /* 0x000fe80000100a00 */
[----:B------:R-:W2:Y:S01]  /*eeb0*/  LDL.LU.64 R10, [R1+0xc8] ;  /* 0x0000c800010a7983 */ /* 0x000ea20000300a00 */
[----:B---3--:R-:W-:-:S03]  /*eec0*/  IMAD.WIDE R72, R19, 0x4, R72 ;  /* 0x0000000413487825 */ /* 0x008fc600078e0248 */
[----:B------:R-:W3:Y:S04]  /*eed0*/  LDL.LU R13, [R1+0x198] ;  /* 0x00019800010d7983 */ /* 0x000ee80000300800 */
[----:B------:R5:W-:Y:S01]  /*eee0*/  LDGSTS.E [R18+0x57c00], [R72.64], P3 ;  /* 0x57c0000048127fae */ /* 0x000be20009921846 */
[----:B------:R-:W-:Y:S01]  /*eef0*/  ISETP.NE.U32.AND P5, PT, R81, RZ, PT ;  /* 0x000000ff5100720c */ /* 0x000fe20003fa5070 */
[----:B------:R-:W-:Y:S02]  /*ef00*/  IMAD.WIDE R6, R19, 0x4, R22 ;  /* 0x0000000413067825 */ /* 0x000fe400078e0216 */
[----:B------:R-:W-:Y:S01]  /*ef10*/  STL.64 [R1+0x7e0], R72 ;  /* 0x0007e04801007387 */ /* 0x000fe20000100a00 */
[----:B------:R-:W-:-:S03]  /*ef20*/  ISETP.NE.U32.AND P3, PT, R244, RZ, PT ;  /* 0x000000fff400720c */ /* 0x000fc60003f65070 */
[----:B------:R1:W-:Y:S06]  /*ef30*/  STL.64 [R1+0x20], R6 ;  /* 0x0000200601007387 */ /* 0x0003ec0000100a00 */
[----:B------:R1:W-:Y:S04]  /*ef40*/  LDGSTS.E [R12+0x56200], [R6.64], P5 ;  /* 0x56200000060c7fae */ /* 0x0003e8000a921846 */
[----:B-----5:R-:W5:Y:S01]  /*ef50*/  LDL.LU R18, [R1+0x190] ;  /* 0x0001900001127983 */ /* 0x020f620000300800 */
[----:B----4-:R-:W-:-:S03]  /*ef60*/  ISETP.NE.U32.AND P5, PT, R245, RZ, PT ;  /* 0x000000fff500720c */ /* 0x010fc60003fa5070 */
[----:B------:R-:W4:Y:S01]  /*ef70*/  LDL.LU.64 R80, [R1+0xc0] ;  /* 0x0000c00001507983 */ /* 0x000f220000300a00 */
[----:B------:R-:W-:-:S04]  /*ef80*/  IMAD.WIDE R70, R19, 0x4, R70 ;  /* 0x0000000413467825 */ /* 0x000fc800078e0246 */
[----:B-1----:R-:W-:-:S05]  /*ef90*/  IMAD.WIDE R6, R19, 0x4, R14 ;  /* 0x0000000413067825 */ /* 0x002fca00078e020e */
[----:B------:R-:W-:Y:S04]  /*efa0*/  STL.64 [R1+0x18], R6 ;  /* 0x0000180601007387 */ /* 0x000fe80000100a00 */
[----:B------:R1:W-:Y:S04]  /*efb0*/  STL.64 [R1+0x7e8], R70 ;  /* 0x0007e84601007387 */ /* 0x0003e80000100a00 */
[----:B------:R-:W4:Y:S04]  /*efc0*/  LDL.LU.64 R22, [R1+0xb0] ;  /* 0x0000b00001167983 */ /* 0x000f280000300a00 */
[----:B------:R1:W-:Y:S01]  /*efd0*/  LDGSTS.E [R12+0x56600], [R6.64], P3 ;  /* 0x56600000060c7fae */ /* 0x0003e20009921846 */
[----:B------:R-:W-:-:S03]  /*efe0*/  ISETP.NE.U32.AND P3, PT, R248, RZ, PT ;  /* 0x000000fff800720c */ /* 0x000fc60003f65070 */
[----:B------:R1:W-:Y:S01]  /*eff0*/  LDGSTS.E [R12+0x56a00], [R70.64], P5 ;  /* 0x56a00000460c7fae */ /* 0x0003e2000a921846 */
[----:B------:R-:W-:-:S03]  /*f000*/  ISETP.NE.U32.AND P5, PT, R249, RZ, PT ;  /* 0x000000fff900720c */ /* 0x000fc60003fa5070 */
[----:B------:R-:W4:Y:S04]  /*f010*/  LDL.LU.64 R14, [R1+0xa8] ;  /* 0x0000a800010e7983 */ /* 0x000f280000300a00 */
[----:B-1----:R-:W4:Y:S04]  /*f020*/  LDL.LU.64 R70, [R1+0xa0] ;  /* 0x0000a00001467983 */ /* 0x002f280000300a00 */
[----:B------:R-:W4:Y:S04]  /*f030*/  LDL.LU.64 R244, [R1+0x98] ;  /* 0x0000980001f47983 */ /* 0x000f280000300a00 */
[----:B------:R-:W4:Y:S04]  /*f040*/  LDL.LU.64 R72, [R1+0x88] ;  /* 0x0000880001487983 */ /* 0x000f280000300a00 */
[----:B------:R-:W4:Y:S01]  /*f050*/  LDL.LU.64 R248, [R1+0x80] ;  /* 0x0000800001f87983 */ /* 0x000f220000300a00 */
[----:B------:R-:W-:-:S05]  /*f060*/  IMAD.WIDE R68, R19, 0x4, R68 ;  /* 0x0000000413447825 */ /* 0x000fca00078e0244 */
[----:B------:R1:W-:Y:S04]  /*f070*/  LDGSTS.E [R12+0x56e00], [R68.64], P3 ;  /* 0x56e00000440c7fae */ /* 0x0003e80009921846 */
[----:B------:R-:W-:Y:S04]  /*f080*/  STL.64 [R1+0x7f0], R68 ;  /* 0x0007f04401007387 */ /* 0x000fe80000100a00 */
[----:B------:R-:W4:Y:S04]  /*f090*/  LDL.LU.64 R74, [R1+0x78] ;  /* 0x00007800014a7983 */ /* 0x000f280000300a00 */
[----:B------:R-:W4:Y:S01]  /*f0a0*/  LDL.LU.64 R76, [R1+0x68] ;  /* 0x00006800014c7983 */ /* 0x000f220000300a00 */
[----:B--2---:R-:W-:Y:S01]  /*f0b0*/  ISETP.NE.U32.AND P3, PT, R251, RZ, PT ;  /* 0x000000fffb00720c */ /* 0x004fe20003f65070 */
[----:B------:R-:W-:-:S05]  /*f0c0*/  IMAD.WIDE R66, R19, 0x4, R66 ;  /* 0x0000000413427825 */ /* 0x000fca00078e0242 */
[----:B------:R2:W-:Y:S01]  /*f0d0*/  LDGSTS.E [R12+0x57200], [R66.64], P5 ;  /* 0x57200000420c7fae */ /* 0x0005e2000a921846 */
[----:B------:R-:W-:Y:S01]  /*f0e0*/  IMAD.WIDE R6, R19, 0x4, R10 ;  /* 0x0000000413067825 */ /* 0x000fe200078e020a */
[----:B---3--:R-:W-:-:S05]  /*f0f0*/  ISETP.NE.U32.AND P5, PT, R13, RZ, PT ;  /* 0x000000ff0d00720c */ /* 0x008fca0003fa5070 */
[----:B------:R3:W-:Y:S01]  /*f100*/  LDGSTS.E [R12+0x57600], [R6.64], P3 ;  /* 0x57600000060c7fae */ /* 0x0007e20009921846 */
[----:B------:R-:W-:-:S03]  /*f110*/  IMAD.MOV.U32 R13, RZ, RZ, c[0x0][0x18c] ;  /* 0x00006300ff0d7624 */ /* 0x000fc600078e00ff */
[----:B------:R2:W-:Y:S01]  /*f120*/  STL.64 [R1+0x7f8], R66 ;  /* 0x0007f84201007387 */ /* 0x0005e20000100a00 */
[----:B------:R-:W-:-:S03]  /*f130*/  IMAD.SHL.U32 R13, R13, 0x20, RZ ;  /* 0x000000200d0d7824 */ /* 0x000fc600078e00ff */
[----:B--2---:R-:W2:Y:S04]  /*f140*/  LDL.LU.64 R66, [R1+0x60] ;  /* 0x0000600001427983 */ /* 0x004ea80000300a00 */
[----:B------:R-:W2:Y:S04]  /*f150*/  LDL.LU.64 R78, [R1+0x58] ;  /* 0x00005800014e7983 */ /* 0x000ea80000300a00 */
[----:B-1----:R-:W2:Y:S01]  /*f160*/  LDL.LU.64 R68, [R1+0x50] ;  /* 0x0000500001447983 */ /* 0x002ea20000300a00 */
[----:B-----5:R-:W-:-:S03]  /*f170*/  ISETP.NE.U32.AND P3, PT, R18, RZ, PT ;  /* 0x000000ff1200720c */ /* 0x020fc60003f65070 */
[----:B------:R3:W-:Y:S01]  /*f180*/  STL.64 [R1+0x90], R6 ;  /* 0x0000900601007387 */ /* 0x0007e20000100a00 */
[----:B----4-:R-:W-:-:S03]  /*f190*/  IMAD.WIDE R10, R19, 0x4, R80 ;  /* 0x00000004130a7825 */ /* 0x010fc600078e0250 */
[----:B------:R-:W4:Y:S04]  /*f1a0*/  LDL.LU.64 R82, [R1+0x48] ;  /* 0x0000480001527983 */ /* 0x000f280000300a00 */
[----:B------:R1:W-:Y:S04]  /*f1b0*/  LDGSTS.E [R12+0x57a00], [R10.64], P5 ;  /* 0x57a000000a0c7fae */ /* 0x0003e8000a921846 */
[----:B---3--:R-:W3:Y:S04]  /*f1c0*/  LDL.LU.64 R6, [R1+0x40] ;  /* 0x0000400001067983 */ /* 0x008ee80000300a00 */
[----:B------:R-:W5:Y:S04]  /*f1d0*/  LDL.LU.64 R250, [R1+0x38] ;  /* 0x0000380001fa7983 */ /* 0x000f680000300a00 */
[----:B------:R-:W3:Y:S01]  /*f1e0*/  LDL.LU.64 R8, [R1+0x30] ;  /* 0x0000300001087983 */ /* 0x000ee20000300a00 */
[----:B------:R-:W-:-:S03]  /*f1f0*/  IMAD.WIDE R18, R19, 0x4, R22 ;  /* 0x0000000413127825 */ /* 0x000fc600078e0216 */
[----:B------:R1:W-:Y:S04]  /*f200*/  STL.64 [R1+0xb8], R10 ;  /* 0x0000b80a01007387 */ /* 0x0003e80000100a00 */
[----:B------:R-:W3:Y:S04]  /*f210*/  LDL.LU.64 R80, [R1+0x28] ;  /* 0x0000280001507983 */ /* 0x000ee80000300a00 */
[----:B------:R1:W-:Y:S01]  /*f220*/  LDGSTS.E [R12+0x57e00], [R18.64], P3 ;  /* 0x57e00000120c7fae */ /* 0x0003e20009921846 */
[----:B------:R-:W-:-:S03]  /*f230*/  IMAD.WIDE R14, R13, 0x4, R14 ;  /* 0x000000040d0e7825 */ /* 0x000fc600078e020e */
[----:B-1----:R-:W3:Y:S04]  /*f240*/  LDL.LU.64 R10, [R1+0x10] ;  /* 0x00001000010a7983 */ /* 0x002ee80000300a00 */
[----:B------:R-:W3:Y:S04]  /*f250*/  LDL.LU.64 R22, [R1+0x840] ;  /* 0x0008400001167983 */ /* 0x000ee80000300a00 */
[----:B------:R1:W-:Y:S01]  /*f260*/  STL.64 [R1+0xb0], R18 ;  /* 0x0000b01201007387 */ /* 0x0003e20000100a00 */
[----:B------:R-:W-:-:S03]  /*f270*/  IMAD.WIDE R244, R13, 0x4, R244 ;  /* 0x000000040df47825 */ /* 0x000fc600078e02f4 */
[----:B------:R-:W0:Y:S01]  /*f280*/  LDGDEPBAR ;  /* 0x00000000000079af */ /* 0x000e220000000000 */
[----:B------:R-:W-:-:S04]  /*f290*/  IMAD.WIDE R70, R13, 0x4, R70 ;  /* 0x000000040d467825 */ /* 0x000fc800078e0246 */
[C---:B------:R-:W-:Y:S01]  /*f2a0*/  IMAD.WIDE R248, R13.reuse, 0x4, R248 ;  /* 0x000000040df87825 */ /* 0x040fe200078e02f8 */
[----:B-1----:R-:W3:Y:S04]  /*f2b0*/  LDL.LU.64 R18, [R1+0x838] ;  /* 0x0008380001127983 */ /* 0x002ee80000300a00 */
[----:B------:R1:W-:Y:S04]  /*f2c0*/  STL.64 [R1+0xa8], R14 ;  /* 0x0000a80e01007387 */ /* 0x0003e80000100a00 */
[----:B-1----:R-:W3:Y:S04]  /*f2d0*/  LDL.LU.64 R14, [R1+0x830] ;  /* 0x00083000010e7983 */ /* 0x002ee80000300a00 */
[----:B------:R1:W-:Y:S04]  /*f2e0*/  STL.64 [R1+0x98], R244 ;  /* 0x000098f401007387 */ /* 0x0003e80000100a00 */
[----:B-1----:R-:W3:Y:S04]  /*f2f0*/  LDL.LU.64 R244, [R1+0x828] ;  /* 0x0008280001f47983 */ /* 0x002ee80000300a00 */
[----:B------:R1:W-:Y:S04]  /*f300*/  STL.64 [R1+0x80], R248 ;  /* 0x000080f801007387 */ /* 0x0003e80000100a00 */
[----:B-1----:R-:W3:Y:S04]  /*f310*/  LDL.LU.64 R248, [R1+0x820] ;  /* 0x0008200001f87983 */ /* 0x002ee80000300a00 */
[----:B------:R-:W-:Y:S04]  /*f320*/  STL.64 [R1+0xa0], R70 ;  /* 0x0000a04601007387 */ /* 0x000fe80000100a00 */
[----:B------:R1:W-:Y:S04]  /*f330*/  STL.64 [R1+0x800], R70 ;  /* 0x0008004601007387 */ /* 0x0003e80000100a00 */
[----:B-1----:R-:W3:Y:S01]  /*f340*/  LDL.LU.64 R70, [R1+0x70] ;  /* 0x0000700001467983 */ /* 0x002ee20000300a00 */
[----:B------:R-:W-:-:S04]  /*f350*/  IMAD.WIDE R72, R13, 0x4, R72 ;  /* 0x000000040d487825 */ /* 0x000fc800078e0248 */
[C---:B------:R-:W-:Y:S01]  /*f360*/  IMAD.WIDE R74, R13.reuse, 0x4, R74 ;  /* 0x000000040d4a7825 */ /* 0x040fe200078e024a */
[----:B------:R-:W-:Y:S03]  /*f370*/  STL.64 [R1+0x88], R72 ;  /* 0x0000884801007387 */ /* 0x000fe60000100a00 */
[C---:B------:R-:W-:Y:S01]  /*f380*/  IMAD.WIDE R76, R13.reuse, 0x4, R76 ;  /* 0x000000040d4c7825 */ /* 0x040fe200078e024c */
[----:B------:R1:W-:Y:S03]  /*f390*/  STL.64 [R1+0x808], R72 ;  /* 0x0008084801007387 */ /* 0x0003e60000100a00 */
[----:B------:R-:W-:-:S04]  /*f3a0*/  IMAD.WIDE R2, R13, 0x4, R2 ;  /* 0x000000040d027825 */ /* 0x000fc800078e0202 */
[----:B--2---:R-:W-:-:S04]  /*f3b0*/  IMAD.WIDE R66, R13, 0x4, R66 ;  /* 0x000000040d427825 */ /* 0x004fc800078e0242 */
[----:B------:R-:W-:-:S04]  /*f3c0*/  IMAD.WIDE R78, R13, 0x4, R78 ;  /* 0x000000040d4e7825 */ /* 0x000fc800078e024e */
[----:B-1----:R-:W-:-:S04]  /*f3d0*/  IMAD.WIDE R72, R13, 0x4, R68 ;  /* 0x000000040d487825 */ /* 0x002fc800078e0244 */
[----:B----4-:R-:W-:-:S04]  /*f3e0*/  IMAD.WIDE R82, R13, 0x4, R82 ;  /* 0x000000040d527825 */ /* 0x010fc800078e0252 */
[----:B-----5:R-:W-:-:S04]  /*f3f0*/  IMAD.WIDE R250, R13, 0x4, R250 ;  /* 0x000000040dfa7825 */ /* 0x020fc800078e02fa */
[----:B---3--:R-:W-:-:S04]  /*f400*/  IMAD.WIDE R80, R13, 0x4, R80 ;  /* 0x000000040d507825 */ /* 0x008fc800078e0250 */
[----:B------:R-:W-:-:S04]  /*f410*/  IMAD.WIDE R68, R13, 0x4, R10 ;  /* 0x000000040d447825 */ /* 0x000fc800078e020a */
[----:B------:R-:W-:-:S05]  /*f420*/  IMAD.WIDE R70, R13, 0x4, R70 ;  /* 0x000000040d467825 */ /* 0x000fca00078e0246 */
[----:B------:R1:W-:Y:S04]  /*f430*/  STL.64 [R1+0x70], R70 ;  /* 0x0000704601007387 */ /* 0x0003e80000100a00 */
[----:B------:R-:W-:Y:S04]  /*f440*/  STL.64 [R1+0x78], R74 ;  /* 0x0000784a01007387 */ /* 0x000fe80000100a00 */
[----:B------:R-:W-:Y:S04]  /*f450*/  STL.64 [R1+0x810], R74 ;  /* 0x0008104a01007387 */ /* 0x000fe80000100a00 */
[----:B------:R2:W-:Y:S01]  /*f460*/  STL.64 [R1+0x60], R66 ;  /* 0x0000604201007387 */ /* 0x0005e20000100a00 */
[----:B-1----:R-:W-:-:S03]  /*f470*/  IMAD.WIDE R70, R13, 0x4, R6 ;  /* 0x000000040d467825 */ /* 0x002fc600078e0206 */
[----:B------:R-:W-:Y:S01]  /*f480*/  STL.64 [R1+0x68], R76 ;  /* 0x0000684c01007387 */ /* 0x000fe20000100a00 */
[----:B------:R-:W-:-:S03]  /*f490*/  IMAD.WIDE R6, R13, 0x4, R248 ;  /* 0x000000040d067825 */ /* 0x000fc600078e02f8 */
[----:B------:R1:W-:Y:S01]  /*f4a0*/  STL.64 [R1+0x818], R76 ;  /* 0x0008184c01007387 */ /* 0x0003e20000100a00 */
[----:B------:R-:W-:Y:S02]  /*f4b0*/  IMAD.MOV.U32 R248, RZ, RZ, c[0x0][0x18c] ;  /* 0x00006300fff87624 */ /* 0x000fe400078e00ff */
[----:B--2---:R-:W-:Y:S01]  /*f4c0*/  IMAD.WIDE R66, R13, 0x4, R8 ;  /* 0x000000040d427825 */ /* 0x004fe200078e0208 */
[----:B------:R2:W-:Y:S04]  /*f4d0*/  STL.64 [R1+0x50], R72 ;  /* 0x0000504801007387 */ /* 0x0005e80000100a00 */
[----:B------:R-:W-:Y:S01]  /*f4e0*/  STL.64 [R1+0x58], R78 ;  /* 0x0000584e01007387 */ /* 0x000fe20000100a00 */
[----:B------:R-:W-:-:S03]  /*f4f0*/  IMAD.SHL.U32 R248, R248, 0x20, RZ ;  /* 0x00000020f8f87824 */ /* 0x000fc600078e00ff */
[----:B------:R3:W-:Y:S04]  /*f500*/  STL.64 [R1+0x40], R70 ;  /* 0x0000404601007387 */ /* 0x0007e80000100a00 */
[----:B------:R-:W-:Y:S04]  /*f510*/  STL.64 [R1+0x48], R82 ;  /* 0x0000485201007387 */ /* 0x000fe80000100a00 */
[----:B------:R4:W-:Y:S04]  /*f520*/  STL.64 [R1+0x30], R66 ;  /* 0x0000304201007387 */ /* 0x0009e80000100a00 */
[----:B------:R-:W-:Y:S01]  /*f530*/  STL.64 [R1+0x38], R250 ;  /* 0x000038fa01007387 */ /* 0x000fe20000100a00 */
[----:B------:R-:W-:-:S03]  /*f540*/  IMAD.WIDE R12, R248, 0x4, R242 ;  /* 0x00000004f80c7825 */ /* 0x000fc600078e02f2 */
[----:B-1----:R-:W5:Y:S04]  /*f550*/  LDL.64 R76, [R1+0xa8] ;  /* 0x0000a800014c7983 */ /* 0x002f680000100a00 */
[----:B------:R-:W2:Y:S01]  /*f560*/  LDL.64 R74, [R1+0x98] ;  /* 0x00009800014a7983 */ /* 0x000ea20000100a00 */
[----:B------:R-:W-:-:S03]  /*f570*/  IMAD.WIDE R10, R248, 0x4, R244 ;  /* 0x00000004f80a7825 */ /* 0x000fc600078e02f4 */
[----:B------:R1:W-:Y:S01]  /*f580*/  STL.64 [R1+0x10], R68 ;  /* 0x0000104401007387 */ /* 0x0003e20000100a00 */
[----:B------:R-:W-:-:S03]  /*f590*/  IMAD.WIDE R8, R248, 0x4, R246 ;  /* 0x00000004f8087825 */ /* 0x000fc600078e02f6 */
[----:B------:R1:W-:Y:S04]  /*f5a0*/  STL.64 [R1+0x28], R80 ;  /* 0x0000285001007387 */ /* 0x0003e80000100a00 */
[----:B------:R1:W-:Y:S04]  /*f5b0*/  STL.64 [R1+0x8], R2 ;  /* 0x0000080201007387 */ /* 0x0003e80000100a00 */
[----:B------:R-:W3:Y:S04]  /*f5c0*/  LDL.64 R242, [R1+0x80] ;  /* 0x0000800001f27983 */ /* 0x000ee80000100a00 */
[----:B------:R-:W4:Y:S04]  /*f5d0*/  LDL.64 R244, [R1+0x70] ;  /* 0x0000700001f47983 */ /* 0x000f280000100a00 */
[----:B------:R-:W4:Y:S01]  /*f5e0*/  LDL.64 R246, [R1+0x60] ;  /* 0x0000600001f67983 */ /* 0x000f220000100a00 */
[----:B------:R-:W-:-:S04]  /*f5f0*/  IMAD.WIDE R14, R248, 0x4, R14 ;  /* 0x00000004f80e7825 */ /* 0x000fc800078e020e */
[----:B------:R-:W-:-:S04]  /*f600*/  IMAD.WIDE R18, R248, 0x4, R18 ;  /* 0x00000004f8127825 */ /* 0x000fc800078e0212 */
[----:B------:R-:W-:-:S04]  /*f610*/  IMAD.WIDE R22, R248, 0x4, R22 ;  /* 0x00000004f8167825 */ /* 0x000fc800078e0216 */
[----:B------:R-:W-:-:S04]  /*f620*/  IMAD.WIDE R26, R248, 0x4, R26 ;  /* 0x00000004f81a7825 */ /* 0x000fc800078e021a */
[C---:B------:R-:W-:Y:S01]  /*f630*/  IMAD.WIDE R30, R248.reuse, 0x4, R30 ;  /* 0x00000004f81e7825 */ /* 0x040fe200078e021e */
[----:B-----5:R5:W-:Y:S04]  /*f640*/  LDGSTS.E [R0+0x30000], [R76.64], P4 ;  /* 0x300000004c007fae */ /* 0x020be8000a121846 */
[----:B--2---:R2:W-:Y:S04]  /*f650*/  LDGSTS.E [R0+0x30400], [R74.64], P4 ;  /* 0x304000004a007fae */ /* 0x0045e8000a121846 */
[----:B-----5:R-:W5:Y:S04]  /*f660*/  LDL.LU.64 R76, [R1+0x818] ;  /* 0x00081800014c7983 */ /* 0x020f680000300a00 */
[----:B--2---:R-:W2:Y:S04]  /*f670*/  LDL.LU.64 R74, [R1+0x810] ;  /* 0x00081000014a7983 */ /* 0x004ea80000300a00 */
[----:B---3--:R3:W-:Y:S04]  /*f680*/  LDGSTS.E [R0+0x30800], [R242.64], P4 ;  /* 0x30800000f2007fae */ /* 0x0087e8000a121846 */
[----:B----4-:R4:W-:Y:S04]  /*f690*/  LDGSTS.E [R0+0x30c00], [R244.64], P4 ;  /* 0x30c00000f4007fae */ /* 0x0109e8000a121846 */
[----:B------:R1:W-:Y:S04]  /*f6a0*/  LDGSTS.E [R0+0x31000], [R246.64], P4 ;  /* 0x31000000f6007fae */ /* 0x0003e8000a121846 */
[----:B------:R1:W-:Y:S04]  /*f6b0*/  LDGSTS.E [R0+0x31400], [R72.64], P4 ;  /* 0x3140000048007fae */ /* 0x0003e8000a121846 */
[----:B------:R3:W-:Y:S04]  /*f6c0*/  LDGSTS.E [R0+0x31800], [R70.64], P4 ;  /* 0x3180000046007fae */ /* 0x0007e8000a121846 */
[----:B------:R4:W-:Y:S04]  /*f6d0*/  LDGSTS.E [R0+0x31c00], [R66.64], P4 ;  /* 0x31c0000042007fae */ /* 0x0009e8000a121846 */
[----:B-1----:R-:W2:Y:S04]  /*f6e0*/  LDL.LU.64 R72, [R1+0x808] ;  /* 0x0008080001487983 */ /* 0x002ea80000300a00 */
[----:B---3--:R-:W3:Y:S01]  /*f6f0*/  LDL.LU.64 R70, [R1+0x800] ;  /* 0x0008000001467983 */ /* 0x008ee20000300a00 */
        /* <DEDUP_REMOVED lines=104> */
[----:B----4-:R-:W4:Y:S04]  /*fd80*/  LDL.LU.64 R66, [R1+0x7f8] ;  /* 0x0007f80001427983 */ /* 0x010f280000300a00 */
[----:B------:R2:W-:Y:S04]  /*fd90*/  LDGSTS.E [R0+0x3fc00], [R240.64], P4 ;  /* 0x3fc00000f0007fae */ /* 0x0005e8000a121846 */
[----:B-1----:R-:W4:Y:S04]  /*fda0*/  LDL.LU.64 R68, [R1+0x7f0] ;  /* 0x0007f00001447983 */ /* 0x002f280000300a00 */
[----:B---3--:R1:W-:Y:S04]  /*fdb0*/  LDGSTS.E [R249+0x30200], [R70.64], P4 ;  /* 0x3020000046f97fae */ /* 0x0083e8000a121846 */
[----:B--2---:R2:W-:Y:S04]  /*fdc0*/  LDGSTS.E [R249+0x30600], [R72.64], P4 ;  /* 0x3060000048f97fae */ /* 0x0045e8000a121846 */
[----:B------:R3:W-:Y:S04]  /*fdd0*/  LDGSTS.E [R249+0x30a00], [R74.64], P4 ;  /* 0x30a000004af97fae */ /* 0x0007e8000a121846 */
[----:B-1----:R-:W4:Y:S04]  /*fde0*/  LDL.LU.64 R70, [R1+0x7e8] ;  /* 0x0007e80001467983 */ /* 0x002f280000300a00 */
[----:B--2---:R-:W2:Y:S04]  /*fdf0*/  LDL.LU.64 R72, [R1+0x7e0] ;  /* 0x0007e00001487983 */ /* 0x004ea80000300a00 */
[----:B---3--:R-:W3:Y:S04]  /*fe00*/  LDL.LU.64 R74, [R1+0x7d8] ;  /* 0x0007d800014a7983 */ /* 0x008ee80000300a00 */
[----:B-----5:R1:W-:Y:S04]  /*fe10*/  LDGSTS.E [R249+0x30e00], [R76.64], P4 ;  /* 0x30e000004cf97fae */ /* 0x0203e8000a121846 */
[----:B------:R5:W-:Y:S04]  /*fe20*/  LDGSTS.E [R249+0x31200], [R78.64], P4 ;  /* 0x312000004ef97fae */ /* 0x000be8000a121846 */
[----:B------:R5:W-:Y:S04]  /*fe30*/  LDGSTS.E [R249+0x31600], [R82.64], P4 ;  /* 0x3160000052f97fae */ /* 0x000be8000a121846 */
[----:B-1----:R-:W2:Y:S04]  /*fe40*/  LDL.LU.64 R76, [R1+0x7d0] ;  /* 0x0007d000014c7983 */ /* 0x002ea80000300a00 */
[----:B-----5:R-:W5:Y:S04]  /*fe50*/  LDL.LU.64 R78, [R1+0x7c8] ;  /* 0x0007c800014e7983 */ /* 0x020f680000300a00 */
[----:B------:R-:W2:Y:S04]  /*fe60*/  LDL.LU.64 R82, [R1+0x7c0] ;  /* 0x0007c00001527983 */ /* 0x000ea80000300a00 */
[----:B------:R1:W-:Y:S04]  /*fe70*/  LDGSTS.E [R249+0x31a00], [R250.64], P4 ;  /* 0x31a00000faf97fae */ /* 0x0003e8000a121846 */
[----:B------:R1:W-:Y:S04]  /*fe80*/  LDGSTS.E [R249+0x31e00], [R80.64], P4 ;  /* 0x31e0000050f97fae */ /* 0x0003e8000a121846 */
[----:B------:R1:W-:Y:S04]  /*fe90*/  LDGSTS.E [R249+0x32200], [R2.64], P4 ;  /* 0x3220000002f97fae */ /* 0x0003e8000a121846 */
[----:B-1----:R-:W2:Y:S04]  /*fea0*/  LDL.LU.64 R250, [R1+0x7b8] ;  /* 0x0007b80001fa7983 */ /* 0x002ea80000300a00 */
[----:B------:R-:W2:Y:S04]  /*feb0*/  LDL.LU.64 R80, [R1+0x7b0] ;  /* 0x0007b00001507983 */ /* 0x000ea80000300a00 */
[----:B------:R-:W3:Y:S04]  /*fec0*/  LDL.LU R2, [R1+0x7ac] ;  /* 0x0007ac0001027983 */ /* 0x000ee80000300800 */
[----:B------:R-:W3:Y:S04]  /*fed0*/  LDL.LU R246, [R1+0x100] ;  /* 0x0001000001f67983 */ /* 0x000ee80000300800 */
[----:B------:R-:W4:Y:S01]  /*fee0*/  LDL R243, [R1+0x1f8] ;  /* 0x0001f80001f37983 */ /* 0x000f220000100800 */
        /* <DEDUP_REMOVED lines=108> */
[----:B------:R-:W0:Y:S01]  /*105b0*/  LDGDEPBAR ;  /* 0x00000000000079af */ /* 0x000e220000000000 */
[----:B------:R-:W-:-:S04]  /*105c0*/  IMAD.MOV.U32 R242, RZ, RZ, c[0x0][0x188] ;  /* 0x00006200fff27624 */ /* 0x000fc800078e00ff */
[----:B------:R-:W-:-:S04]  /*105d0*/  IMAD.SHL.U32 R242, R242, 0x20, RZ ;  /* 0x00000020f2f27824 */ /* 0x000fc800078e00ff */
[----:B--2---:R-:W-:Y:S01]  /*105e0*/  IMAD.WIDE R80, R242, 0x4, R80 ;  /* 0x00000004f2507825 */ /* 0x004fe200078e0250 */
[----:B---3--:R-:W-:Y:S01]  /*105f0*/  ISETP.NE.U32.AND P5, PT, R246, RZ, PT ;  /* 0x000000fff600720c */ /* 0x008fe20003fa5070 */
[----:B------:R-:W-:-:S12]  /*10600*/  BAR.SYNC.DEFER_BLOCKING 0x0 ;  /* 0x0000000000007b1d */ /* 0x000fd80000010000 */
[----:B------:R-:W-:Y:S01]  /*10610*/  @!PT LDS RZ, [RZ] ;  /* 0x00000000fffff984 */ /* 0x000fe20000000800 */
[----:B------:R-:W-:Y:S01]  /*10620*/  @!PT LDS RZ, [RZ] ;  /* 0x00000000fffff984 */ /* 0x000fe20000000800 */
[----:B------:R-:W-:Y:S01]  /*10630*/  @!PT LDS RZ, [RZ] ;  /* 0x00000000fffff984 */ /* 0x000fe20000000800 */
[----:B----4-:R2:W-:Y:S04]  /*10640*/  LDGSTS.E [R243+0x58000], [R80.64], P5 ;  /* 0x5800000050f37fae */ /* 0x0105e8000a921846 */
[----:B--2---:R-:W2:Y:S04]  /*10650*/  LDL.LU.64 R80, [R1] ;  /* 0x0000000001507983 */ /* 0x004ea80000300a00 */
[----:B------:R-:W3:Y:S04]  /*10660*/  S2R R247, SR_TID.X ;  /* 0x0000000000f77919 */ /* 0x000ee80000002100 */
[----:B------:R-:W4:Y:S01]  /*10670*/  S2R R246, SR_TID.X ;  /* 0x0000000000f67919 */ /* 0x000f220000002100 */
[----:B---3--:R-:W-:-:S02]  /*10680*/  SHF.R.U32.HI R3, RZ, 0x6, R247 ;  /* 0x00000006ff037819 */ /* 0x008fc400000116f7 */
[----:B------:R-:W-:Y:S02]  /*10690*/  LOP3.LUT R247, R247, 0x1f, RZ, 0xc0, !PT ;  /* 0x0000001ff7f77812 */ /* 0x000fe400078ec0ff */
[----:B------:R-:W-:Y:S02]  /*106a0*/  SGXT.U32 R3, R3, 0x1 ;  /* 0x000000010303781a */ /* 0x000fe40000000000 */
[----:B------:R-:W-:Y:S02]  /*106b0*/  ISETP.GE.AND P3, PT, R247, UR4, PT ;  /* 0x00000004f7007c0c */ /* 0x000fe4000bf66270 */
[----:B------:R-:W-:Y:S02]  /*106c0*/  LOP3.LUT R3, R3, 0x18, RZ, 0xfc, !PT ;  /* 0x0000001803037812 */ /* 0x000fe400078efcff */
[----:B----4-:R-:W-:Y:S02]  /*106d0*/  SHF.R.U32.HI R245, RZ, 0x6, R246 ;  /* 0x00000006fff57819 */ /* 0x010fe400000116f6 */
[----:B------:R-:W-:-:S02]  /*106e0*/  SEL R247, RZ, 0x4, P3 ;  /* 0x00000004fff77807 */ /* 0x000fc40001800000 */
[----:B------:R-:W-:Y:S02]  /*106f0*/  ISETP.GE.AND P3, PT, R3, UR4, PT ;  /* 0x0000000403007c0c */ /* 0x000fe4000bf66270 */
[----:B------:R-:W-:Y:S02]  /*10700*/  SGXT.U32 R245, R245, 0x1 ;  /* 0x00000001f5f5781a */ /* 0x000fe40000000000 */
[----:B------:R-:W-:Y:S02]  /*10710*/  SEL R3, RZ, 0x4, P3 ;  /* 0x00000004ff037807 */ /* 0x000fe40001800000 */
[----:B------:R-:W-:Y:S02]  /*10720*/  LOP3.LUT R244, R245, 0x1c, RZ, 0xfc, !PT ;  /* 0x0000001cf5f47812 */ /* 0x000fe400078efcff */
[----:B------:R-:W-:Y:S02]  /*10730*/  SEL R3, R3, RZ, P0 ;  /* 0x000000ff03037207 */ /* 0x000fe40000000000 */
[----:B------:R-:W-:-:S02]  /*10740*/  ISETP.GE.AND P4, PT, R244, UR4, PT ;  /* 0x00000004f4007c0c */ /* 0x000fc4000bf86270 */
[----:B------:R-:W-:Y:S02]  /*10750*/  ISETP.NE.U32.AND P3, PT, R3, RZ, PT ;  /* 0x000000ff0300720c */ /* 0x000fe40003f65070 */
[----:B------:R-:W-:-:S04]  /*10760*/  SEL R3, RZ, 0x4, P4 ;  /* 0x00000004ff037807 */ /* 0x000fc80002000000 */
[----:B------:R-:W-:Y:S01]  /*10770*/  SEL R3, R3, RZ, P0 ;  /* 0x000000ff03037207 */ /* 0x000fe20000000000 */
[----:B--2---:R-:W-:-:S05]  /*10780*/  IMAD.WIDE R80, R242, 0x4, R80 ;  /* 0x00000004f2507825 */ /* 0x004fca00078e0250 */
[----:B------:R2:W-:Y:S01]  /*10790*/  LDGSTS.E [R243+0x58400], [R80.64], P2 ;  /* 0x5840000050f37fae */ /* 0x0005e20009121846 */
[----:B------:R-:W-:-:S03]  /*107a0*/  ISETP.NE.U32.AND P2, PT, R3, RZ, PT ;  /* 0x000000ff0300720c */ /* 0x000fc60003f45070 */
[----:B------:R-:W3:Y:S01]  /*107b0*/  LDL R3, [R1+0x1f8] ;  /* 0x0001f80001037983 */ /* 0x000ee20000100800 */
[----:B------:R-:W-:-:S04]  /*107c0*/  SHF.R.U32.HI R246, RZ, 0x6, R246 ;  /* 0x00000006fff67819 */ /* 0x000fc800000116f6 */
[----:B------:R-:W-:-:S04]  /*107d0*/  SGXT.U32 R246, R246, 0x1 ;  /* 0x00000001f6f6781a */ /* 0x000fc80000000000 */
[----:B------:R-:W-:-:S04]  /*107e0*/  LOP3.LUT R245, R246, 0x2, RZ, 0xfc, !PT ;  /* 0x00000002f6f57812 */ /* 0x000fc800078efcff */
[----:B------:R-:W-:Y:S02]  /*107f0*/  ISETP.GE.AND P4, PT, R245, UR4, PT ;  /* 0x00000004f5007c0c */ /* 0x000fe4000bf86270 */
[----:B------:R-:W2:Y:S01]  /*10800*/  S2R R245, SR_TID.X ;  /* 0x0000000000f57919 */ /* 0x000ea20000002100 */
[----:B------:R-:W-:Y:S02]  /*10810*/  LOP3.LUT R246, R246, 0x6, RZ, 0xfc, !PT ;  /* 0x00000006f6f67812 */ /* 0x000fe400078efcff */
[----:B------:R-:W-:Y:S02]  /*10820*/  SEL R244, RZ, 0x4, P4 ;  /* 0x00000004fff47807 */ /* 0x000fe40002000000 */
[----:B------:R-:W-:-:S04]  /*10830*/  ISETP.GE.AND P4, PT, R246, UR4, PT ;  /* 0x00000004f6007c0c */ /* 0x000fc8000bf86270 */
[----:B------:R-:W-:Y:S02]  /*10840*/  SEL R246, RZ, 0x4, P4 ;  /* 0x00000004fff67807 */ /* 0x000fe40002000000 */
[----:B--2---:R-:W-:-:S04]  /*10850*/  SHF.R.U32.HI R243, RZ, 0x6, R245 ;  /* 0x00000006fff37819 */ /* 0x004fc800000116f5 */
[----:B------:R-:W-:Y:S02]  /*10860*/  SGXT.U32 R243, R243, 0x1 ;  /* 0x00000001f3f3781a */ /* 0x000fe40000000000 */
[----:B------:R-:W-:Y:S02]  /*10870*/  SHF.R.U32.HI R245, RZ, 0x6, R245 ;  /* 0x00000006fff57819 */ /* 0x000fe400000116f5 */
[C---:B------:R-:W-:Y:S02]  /*10880*/  LOP3.LUT R242, R243.reuse, 0xa, RZ, 0xfc, !PT ;  /* 0x0000000af3f27812 */ /* 0x040fe400078efcff */
[----:B------:R-:W-:Y:S02]  /*10890*/  LOP3.LUT R243, R243, 0xe, RZ, 0xfc, !PT ;  /* 0x0000000ef3f37812 */ /* 0x000fe400078efcff */
[----:B------:R-:W-:Y:S02]  /*108a0*/  ISETP.GE.AND P4, PT, R242, UR4, PT ;  /* 0x00000004f2007c0c */ /* 0x000fe4000bf86270 */
[----:B------:R-:W-:Y:S01]  /*108b0*/  SGXT.U32 R245, R245, 0x1 ;  /* 0x00000001f5f5781a */ /* 0x000fe20000000000 */
[----:B------:R-:W-:Y:S01]  /*108c0*/  IMAD.MOV.U32 R81, RZ, RZ, c[0x0][0x188] ;  /* 0x00006200ff517624 */ /* 0x000fe200078e00ff */
[----:B------:R-:W-:-:S02]  /*108d0*/  SEL R242, RZ, 0x4, P4 ;  /* 0x00000004fff27807 */ /* 0x000fc40002000000 */
[----:B------:R-:W-:Y:S02]  /*108e0*/  ISETP.GE.AND P4, PT, R243, UR4, PT ;  /* 0x00000004f3007c0c */ /* 0x000fe4000bf86270 */
[----:B------:R-:W-:Y:S01]  /*108f0*/  LOP3.LUT R245, R245, 0x12, RZ, 0xfc, !PT ;  /* 0x00000012f5f57812 */ /* 0x000fe200078efcff */
[----:B------:R-:W-:Y:S01]  /*10900*/  IMAD.SHL.U32 R81, R81, 0x20, RZ ;  /* 0x0000002051517824 */ /* 0x000fe200078e00ff */
[----:B------:R-:W-:Y:S02]  /*10910*/  SEL R243, RZ, 0x4, P4 ;  /* 0x00000004fff37807 */ /* 0x000fe40002000000 */
[----:B------:R-:W-:Y:S01]  /*10920*/  ISETP.GE.AND P4, PT, R245, UR4, PT ;  /* 0x00000004f5007c0c */ /* 0x000fe2000bf86270 */
[----:B------:R-:W-:-:S03]  /*10930*/  IMAD.WIDE R80, R81, 0x4, R250 ;  /* 0x0000000451507825 */ /* 0x000fc600078e02fa */
[----:B------:R-:W-:Y:S02]  /*10940*/  SEL R245, RZ, 0x4, P4 ;  /* 0x00000004fff57807 */ /* 0x000fe40002000000 */
[----:B---3--:R2:W-:Y:S02]  /*10950*/  LDGSTS.E [R3+0x58800], [R80.64], P1 ;  /* 0x5880000050037fae */ /* 0x0085e40008921846 */
[----:B--2---:R-:W-:Y:S02]  /*10960*/  SEL R3, R244, RZ, P0 ;  /* 0x000000fff4037207 */ /* 0x004fe40000000000 */
[----:B------:R-:W-:Y:S02]  /*10970*/  SEL R244, R245, RZ, P0 ;  /* 0x000000fff5f47207 */ /* 0x000fe40000000000 */
[----:B------:R-:W2:Y:S04]  /*10980*/  LDL R245, [R1+0x1f8] ;  /* 0x0001f80001f57983 */ /* 0x000ea80000100800 */
[----:B------:R-:W3:Y:S01]  /*10990*/  S2R R251, SR_TID.X ;  /* 0x0000000000fb7919 */ /* 0x000ee20000002100 */
[----:B------:R-:W-:-:S02]  /*109a0*/  ISETP.NE.U32.AND P4, PT, R3, RZ, PT ;  /* 0x000000ff0300720c */ /* 0x000fc40003f85070 */
[----:B------:R-:W-:Y:S02]  /*109b0*/  SEL R3, R246, RZ, P0 ;  /* 0x000000fff6037207 */ /* 0x000fe40000000000 */
[--C-:B---3--:R-:W-:Y:S02]  /*109c0*/  SHF.R.U32.HI R250, RZ, 0x6, R251.reuse ;  /* 0x00000006fffa7819 */ /* 0x108fe400000116fb */
[----:B------:R-:W-:Y:S02]  /*109d0*/  SHF.R.U32.HI R251, RZ, 0x6, R251 ;  /* 0x00000006fffb7819 */ /* 0x000fe400000116fb */
[----:B------:R-:W-:Y:S02]  /*109e0*/  SGXT.U32 R250, R250, 0x1 ;  /* 0x00000001fafa781a */ /* 0x000fe40000000000 */
[----:B------:R-:W-:Y:S02]  /*109f0*/  SGXT.U32 R251, R251, 0x1 ;  /* 0x00000001fbfb781a */ /* 0x000fe40000000000 */
[----:B------:R-:W-:-:S04]  /*10a00*/  LOP3.LUT R250, R250, 0x16, RZ, 0xfc, !PT ;  /* 0x00000016fafa7812 */ /* 0x000fc800078efcff */
[----:B------:R-:W-:Y:S02]  /*10a10*/  ISETP.GE.AND P1, PT, R250, UR4, PT ;  /* 0x00000004fa007c0c */ /* 0x000fe4000bf26270 */
[C---:B------:R-:W-:Y:S02]  /*10a20*/  LOP3.LUT R250, R251.reuse, 0x1a, RZ, 0xfc, !PT ;  /* 0x0000001afbfa7812 */ /* 0x040fe400078efcff */
[----:B------:R-:W-:Y:S02]  /*10a30*/  LOP3.LUT R251, R251, 0x1e, RZ, 0xfc, !PT ;  /* 0x0000001efbfb7812 */ /* 0x000fe400078efcff */
[----:B------:R-:W-:-:S04]  /*10a40*/  ISETP.GE.AND P5, PT, R250, UR4, PT ;  /* 0x00000004fa007c0c */ /* 0x000fc8000bfa6270 */
[----:B------:R-:W-:Y:S02]  /*10a50*/  SEL R80, RZ, 0x4, P5 ;  /* 0x00000004ff507807 */ /* 0x000fe40002800000 */
[----:B------:R-:W-:Y:S02]  /*10a60*/  ISETP.GE.AND P5, PT, R251, UR4, PT ;  /* 0x00000004fb007c0c */ /* 0x000fe4000bfa6270 */
[----:B------:R-:W-:Y:S02]  /*10a70*/  SEL R81, RZ, 0x4, P1 ;  /* 0x00000004ff517807 */ /* 0x000fe40000800000 */
[----:B------:R-:W-:Y:S02]  /*10a80*/  ISETP.NE.U32.AND P1, PT, R3, RZ, PT ;  /* 0x000000ff0300720c */ /* 0x000fe40003f25070 */
[----:B------:R-:W-:Y:S01]  /*10a90*/  SEL R3, RZ, 0x4, P5 ;  /* 0x00000004ff037807 */ /* 0x000fe20002800000 */
[----:B------:R-:W-:Y:S01]  /*10aa0*/  IMAD.MOV.U32 R251, RZ, RZ, c[0x0][0x188] ;  /* 0x00006200fffb7624 */ /* 0x000fe200078e00ff */
[----:B------:R-:W-:-:S02]  /*10ab0*/  SEL R246, R247, RZ, P0 ;  /* 0x000000fff7f67207 */ /* 0x000fc40000000000 */
[----:B------:R-:W-:Y:S02]  /*10ac0*/  SEL R242, R242, RZ, P0 ;  /* 0x000000fff2f27207 */ /* 0x000fe40000000000 */
[----:B------:R-:W-:Y:S02]  /*10ad0*/  SEL R243, R243, RZ, P0 ;  /* 0x000000fff3f37207 */ /* 0x000fe40000000000 */
[----:B------:R-:W-:Y:S02]  /*10ae0*/  SEL R81, R81, RZ, P0 ;  /* 0x000000ff51517207 */ /* 0x000fe40000000000 */
[----:B------:R-:W-:Y:S02]  /*10af0*/  SEL R80, R80, RZ, P0 ;  /* 0x000000ff50507207 */ /* 0x000fe40000000000 */
[----:B------:R-:W-:Y:S02]  /*10b00*/  SEL R3, R3, RZ, P0 ;  /* 0x000000ff03037207 */ /* 0x000fe40000000000 */
[----:B------:R-:W-:Y:S01]  /*10b10*/  ISETP.NE.U32.AND P5, PT, R252, RZ, PT ;  /* 0x000000fffc00720c */ /* 0x000fe20003fa5070 */
[----:B------:R-:W-:Y:S01]  /*10b20*/  IMAD.MOV.U32 R252, RZ, RZ, c[0x0][0x188] ;  /* 0x00006200fffc7624 */ /* 0x000fe200078e00ff */
[----:B------:R-:W-:Y:S01]  /*10b30*/  ISETP.NE.U32.AND P0, PT, R2, RZ, PT ;  /* 0x000000ff0200720c */ /* 0x000fe20003f05070 */
[----:B------:R-:W-:Y:S01]  /*10b40*/  IMAD.SHL.U32 R251, R251, 0x20, RZ ;  /* 0x00000020fbfb7824 */ /* 0x000fe200078e00ff */
[----:B------:R-:W3:Y:S01]  /*10b50*/  LDL R247, [R1+0x6ac] ;  /* 0x0006ac0001f77983 */ /* 0x000ee20000100800 */
[----:B------:R-:W-:-:S02]  /*10b60*/  IMAD.SHL.U32 R252, R252, 0x20, RZ ;  /* 0x00000020fcfc7824 */ /* 0x000fc400078e00ff */
[----:B------:R-:W-:Y:S02]  /*10b70*/  IMAD.WIDE R82, R251, 0x4, R82 ;  /* 0x00000004fb527825 */ /* 0x000fe400078e0252 */
[----:B------:R-:W4:Y:S02]  /*10b80*/  LDL.LU.64 R250, [R1+0xb8] ;  /* 0x0000b80001fa7983 */ /* 0x000f240000300a00 */
[----:B-----5:R-:W-:-:S04]  /*10b90*/  IMAD.WIDE R78, R252, 0x4, R78 ;  /* 0x00000004fc4e7825 */ /* 0x020fc800078e024e */
[----:B--2---:R2:W-:Y:S04]  /*10ba0*/  LDGSTS.E [R245+0x58c00], [R82.64], P0 ;  /* 0x58c0000052f57fae */ /* 0x0045e80008121846 */
[----:B------:R5:W-:Y:S04]  /*10bb0*/  LDGSTS.E [R245+0x59000], [R78.64], P5 ;  /* 0x590000004ef57fae */ /* 0x000be8000a921846 */
[----:B--2---:R-:W2:Y:S04]  /*10bc0*/  LDL.LU.64 R82, [R1+0x18] ;  /* 0x0000180001527983 */ /* 0x004ea80000300a00 */
[----:B-----5:R-:W5:Y:S01]  /*10bd0*/  LDL.LU.64 R78, [R1+0x20] ;  /* 0x00002000014e7983 */ /* 0x020f620000300a00 */
[----:B------:R-:W-:-:S04]  /*10be0*/  IMAD.WIDE R76, R252, 0x4, R76 ;  /* 0x00000004fc4c7825 */ /* 0x000fc800078e024c */
[C---:B------:R-:W-:Y:S01]  /*10bf0*/  IMAD.WIDE R74, R252.reuse, 0x4, R74 ;  /* 0x00000004fc4a7825 */ /* 0x040fe200078e024a */
[----:B------:R1:W-:Y:S03]  /*10c00*/  LDGSTS.E [R245+0x59400], [R76.64], P6 ;  /* 0x594000004cf57fae */ /* 0x0003e6000b121846 */
[----:B------:R-:W-:Y:S01]  /*10c10*/  IMAD.WIDE R72, R252, 0x4, R72 ;  /* 0x00000004fc487825 */ /* 0x000fe200078e0248 */
[----:B------:R1:W-:Y:S01]  /*10c20*/  LDGSTS.E [R245+0x59800], [R74.64], P3 ;  /* 0x598000004af57fae */ /* 0x0003e20009921846 */
[----:B------:R-:W-:Y:S02]  /*10c30*/  ISETP.NE.U32.AND P0, PT, R242, RZ, PT ;  /* 0x000000fff200720c */ /* 0x000fe40003f05070 */
[----:B------:R-:W-:Y:S01]  /*10c40*/  ISETP.NE.U32.AND P5, PT, R243, RZ, PT ;  /* 0x000000fff300720c */ /* 0x000fe20003fa5070 */
[----:B------:R1:W-:Y:S01]  /*10c50*/  LDGSTS.E [R245+0x59c00], [R72.64], P2 ;  /* 0x59c0000048f57fae */ /* 0x0003e20009121846 */
[----:B------:R-:W-:-:S02]  /*10c60*/  ISETP.NE.U32.AND P3, PT, R81, RZ, PT ;  /* 0x000000ff5100720c */ /* 0x000fc40003f65070 */
[----:B------:R-:W-:Y:S02]  /*10c70*/  ISETP.NE.U32.AND P2, PT, R80, RZ, PT ;  /* 0x000000ff5000720c */ /* 0x000fe40003f45070 */
[----:B------:R-:W4:Y:S01]  /*10c80*/  LDL.LU.64 R80, [R1+0x98] ;  /* 0x0000980001507983 */ /* 0x000f220000300a00 */
[----:B------:R-:W-:Y:S01]  /*10c90*/  ISETP.NE.U32.AND P6, PT, R244, RZ, PT ;  /* 0x000000fff400720c */ /* 0x000fe20003fc5070 */
[C---:B------:R-:W-:Y:S02]  /*10ca0*/  IMAD.WIDE R70, R252.reuse, 0x4, R70 ;  /* 0x00000004fc467825 */ /* 0x040fe400078e0246 */
[----:B-1----:R-:W4:Y:S02]  /*10cb0*/  LDL.LU.64 R74, [R1+0x80] ;  /* 0x00008000014a7983 */ /* 0x002f240000300a00 */
[C---:B------:R-:W-:Y:S02]  /*10cc0*/  IMAD.WIDE R68, R252.reuse, 0x4, R68 ;  /* 0x00000004fc447825 */ /* 0x040fe400078e0244 */
[----:B------:R-:W4:Y:S04]  /*10cd0*/  LDL.LU.64 R244, [R1+0x70] ;  /* 0x0000700001f47983 */ /* 0x000f280000300a00 */
[----:B------:R-:W4:Y:S04]  /*10ce0*/  LDL.LU.64 R76, [R1+0x60] ;  /* 0x00006000014c7983 */ /* 0x000f280000300a00 */
[----:B------:R-:W4:Y:S01]  /*10cf0*/  LDL.LU.64 R242, [R1+0x50] ;  /* 0x0000500001f27983 */ /* 0x000f220000300a00 */
[----:B-----5:R-:W-:-:S03]  /*10d00*/  IMAD.WIDE R72, R252, 0x4, R78 ;  /* 0x00000004fc487825 */ /* 0x020fc600078e024e */
[----:B------:R-:W5:Y:S04]  /*10d10*/  LDL.LU.64 R78, [R1+0x40] ;  /* 0x00004000014e7983 */ /* 0x000f680000300a00 */
[----:B---3--:R2:W-:Y:S02]  /*10d20*/  LDGSTS.E [R247+0x58200], [R72.64], P4 ;  /* 0x5820000048f77fae */ /* 0x0085e4000a121846 */
[C---:B--2---:R-:W-:Y:S02]  /*10d30*/  IMAD.WIDE R72, R252.reuse, 0x4, R82 ;  /* 0x00000004fc487825 */ /* 0x044fe400078e0252 */
[----:B------:R-:W2:Y:S04]  /*10d40*/  LDL.LU.64 R82, [R1+0x30] ;  /* 0x0000300001527983 */ /* 0x000ea80000300a00 */
[----:B------:R1:W-:Y:S04]  /*10d50*/  LDGSTS.E [R247+0x58600], [R72.64], P1 ;  /* 0x5860000048f77fae */ /* 0x0003e80008921846 */
[----:B------:R3:W-:Y:S04]  /*10d60*/  LDGSTS.E [R247+0x58a00], [R70.64], P0 ;  /* 0x58a0000046f77fae */ /* 0x0007e80008121846 */
[----:B------:R4:W-:Y:S04]  /*10d70*/  LDGSTS.E [R247+0x58e00], [R68.64], P5 ;  /* 0x58e0000044f77fae */ /* 0x0009e8000a921846 */
[----:B-1----:R-:W2:Y:S04]  /*10d80*/  LDL.LU.64 R72, [R1+0xa8] ;  /* 0x0000a80001487983 */ /* 0x002ea80000300a00 */
[----:B---3--:R-:W3:Y:S04]  /*10d90*/  LDL.LU.64 R70, [R1+0xb0] ;  /* 0x0000b00001467983 */ /* 0x008ee80000300a00 */
[----:B----4-:R-:W4:Y:S01]  /*10da0*/  LDL.LU.64 R68, [R1+0x90] ;  /* 0x0000900001447983 */ /* 0x010f220000300a00 */
[----:B------:R-:W-:-:S05]  /*10db0*/  IMAD.WIDE R66, R252, 0x4, R66 ;  /* 0x00000004fc427825 */ /* 0x000fca00078e0242 */
[----:B------:R4:W-:Y:S01]  /*10dc0*/  LDGSTS.E [R247+0x59200], [R66.64], P6 ;  /* 0x5920000042f77fae */ /* 0x0009e2000b121846 */
[----:B------:R-:W-:Y:S02]  /*10dd0*/  ISETP.NE.U32.AND P4, PT, R3, RZ, PT ;  /* 0x000000ff0300720c */ /* 0x000fe40003f85070 */
[----:B------:R-:W-:Y:S01]  /*10de0*/  ISETP.NE.U32.AND P1, PT, R246, RZ, PT ;  /* 0x000000fff600720c */ /* 0x000fe20003f25070 */
[----:B----4-:R-:W-:-:S05]  /*10df0*/  IMAD.WIDE R66, R252, 0x4, R68 ;  /* 0x00000004fc427825 */ /* 0x010fca00078e0244 */
[----:B------:R1:W-:Y:S02]  /*10e00*/  LDGSTS.E [R247+0x59600], [R66.64], P3 ;  /* 0x5960000042f77fae */ /* 0x0003e40009921846 */
[----:B-1----:R-:W-:Y:S02]  /*10e10*/  IMAD.WIDE R66, R252, 0x4, R250 ;  /* 0x00000004fc427825 */ /* 0x002fe400078e02fa */
[----:B------:R-:W4:Y:S04]  /*10e20*/  LDL.LU.64 R250, [R1+0x10] ;  /* 0x0000100001fa7983 */ /* 0x000f280000300a00 */
[----:B------:R-:W1:Y:S04]  /*10e30*/  S2R R68, SR_TID.X ;  /* 0x0000000000447919 */ /* 0x000e680000002100 */
[----:B------:R1:W-:Y:S02]  /*10e40*/  LDGSTS.E [R247+0x59a00], [R66.64], P2 ;  /* 0x59a0000042f77fae */ /* 0x0003e40009121846 */
[----:B-1----:R-:W-:-:S02]  /*10e50*/  IMAD.SHL.U32 R66, R68, 0x20, RZ ;  /* 0x0000002044427824 */ /* 0x002fc400078e00ff */
[C---:B------:R-:W-:Y:S02]  /*10e60*/  IMAD.SHL.U32 R3, R68.reuse, 0x4, RZ ;  /* 0x0000000444037824 */ /* 0x040fe400078e00ff */
[----:B------:R-:W-:Y:S01]  /*10e70*/  IMAD.SHL.U32 R67, R68, 0x400, RZ ;  /* 0x0000040044437824 */ /* 0x000fe200078e00ff */
[----:B------:R-:W-:-:S04]  /*10e80*/  LOP3.LUT R66, R66, 0x60, RZ, 0xc0, !PT ;  /* 0x0000006042427812 */ /* 0x000fc800078ec0ff */
[----:B------:R-:W-:Y:S02]  /*10e90*/  LOP3.LUT R66, R66, 0x70, R3, 0x78, !PT ;  /* 0x0000007042427812 */ /* 0x000fe400078e7803 */
[----:B------:R-:W-:Y:S01]  /*10ea0*/  LOP3.LUT R3, R67, 0x6000, RZ, 0xc0, !PT ;  /* 0x0000600043037812 */ /* 0x000fe200078ec0ff */
[C---:B------:R-:W-:Y:S01]  /*10eb0*/  IMAD.SHL.U32 R67, R68.reuse, 0x1000, RZ ;  /* 0x0000100044437824 */ /* 0x040fe200078e00ff */
[C---:B------:R-:W-:Y:S02]  /*10ec0*/  LOP3.LUT R69, R68.reuse, 0x60, RZ, 0xc0, !PT ;  /* 0x0000006044457812 */ /* 0x040fe400078ec0ff */
[----:B------:R-:W-:Y:S02]  /*10ed0*/  LOP3.LUT R246, R68, 0x7f, RZ, 0xc0, !PT ;  /* 0x0000007f44f67812 */ /* 0x000fe400078ec0ff */
[----:B------:R-:W-:Y:S01]  /*10ee0*/  LOP3.LUT R67, R67, 0x6000, RZ, 0xc0, !PT ;  /* 0x0000600043437812 */ /* 0x000fe200078ec0ff */
[----:B------:R-:W-:-:S04]  /*10ef0*/  IMAD R3, R69, 0x40, R3 ;  /* 0x0000004045037824 */ /* 0x000fc800078e0203 */
[----:B------:R-:W-:Y:S02]  /*10f00*/  IMAD R68, R246, 0x10, R67 ;  /* 0x00000010f6447824 */ /* 0x000fe400078e0243 */
[----:B------:R-:W-:Y:S02]  /*10f10*/  IMAD.IADD R3, R66, 0x1, R3 ;  /* 0x0000000142037824 */ /* 0x000fe400078e0203 */
[----:B---3--:R-:W-:-:S04]  /*10f20*/  IMAD.WIDE R66, R252, 0x4, R70 ;  /* 0x00000004fc427825 */ /* 0x008fc800078e0246 */
[C---:B--2---:R-:W-:Y:S01]  /*10f30*/  IMAD.WIDE R68, R248.reuse, 0x4, R72 ;  /* 0x00000004f8447825 */ /* 0x044fe200078e0248 */
[----:B------:R1:W-:Y:S03]  /*10f40*/  LDGSTS.E [R247+0x59e00], [R66.64], P4 ;  /* 0x59e0000042f77fae */ /* 0x0003e6000a121846 */
[C---:B------:R-:W-:Y:S01]  /*10f50*/  IMAD.WIDE R70, R248.reuse, 0x4, R80 ;  /* 0x00000004f8467825 */ /* 0x040fe200078e0250 */
[----:B------:R-:W0:Y:S03]  /*10f60*/  LDGDEPBAR ;  /* 0x00000000000079af */ /* 0x000e260000000000 */
[C---:B------:R-:W-:Y:S01]  /*10f70*/  IMAD.WIDE R72, R248.reuse, 0x4, R74 ;  /* 0x00000004f8487825 */ /* 0x040fe200078e024a */
[----:B------:R2:W-:Y:S03]  /*10f80*/  LDGSTS.E [R0+0x40000], [R68.64], P1 ;  /* 0x4000000044007fae */ /* 0x0005e60008921846 */
[C---:B-1----:R-:W-:Y:S01]  /*10f90*/  IMAD.WIDE R66, R248.reuse, 0x4, R244 ;  /* 0x00000004f8427825 */ /* 0x042fe200078e02f4 */
[----:B------:R1:W-:Y:S04]  /*10fa0*/  LDGSTS.E [R0+0x40400], [R70.64], P1 ;  /* 0x4040000046007fae */ /* 0x0003e80008921846 */
[----:B------:R5:W-:Y:S01]  /*10fb0*/  LDGSTS.E [R0+0x40800], [R72.64], P1 ;  /* 0x4080000048007fae */ /* 0x000be20008921846 */
[----:B--2---:R-:W-:-:S03]  /*10fc0*/  IMAD.WIDE R68, R248, 0x4, R76 ;  /* 0x00000004f8447825 */ /* 0x004fc600078e024c */
[----:B------:R4:W-:Y:S04]  /*10fd0*/  LDGSTS.E [R0+0x40c00], [R66.64], P1 ;  /* 0x40c0000042007fae */ /* 0x0009e80008921846 */
[----:B------:R2:W-:Y:S04]  /*10fe0*/  STL [R1+0x200], R3 ;  /* 0x0002000301007387 */ /* 0x0005e80000100800 */
[----:B------:R3:W-:Y:S01]  /*10ff0*/  LDGSTS.E [R0+0x41000], [R68.64], P1 ;  /* 0x4100000044007fae */ /* 0x0007e20008921846 */
[----:B-1----:R-:W-:-:S04]  /*11000*/  IMAD.WIDE R70, R248, 0x4, R242 ;  /* 0x00000004f8467825 */ /* 0x002fc800078e02f2 */
[C---:B-----5:R-:W-:Y:S01]  /*11010*/  IMAD.WIDE R72, R248.reuse, 0x4, R78 ;  /* 0x00000004f8487825 */ /* 0x060fe200078e024e */
[----:B------:R1:W-:Y:S03]  /*11020*/  LDGSTS.E [R0+0x41400], [R70.64], P1 ;  /* 0x4140000046007fae */ /* 0x0003e60008921846 */
[C---:B------:R-:W-:Y:S01]  /*11030*/  IMAD.WIDE R74, R248.reuse, 0x4, R82 ;  /* 0x00000004f84a7825 */ /* 0x040fe200078e0252 */
[----:B------:R5:W-:Y:S04]  /*11040*/  LDGSTS.E [R0+0x41800], [R72.64], P1 ;  /* 0x4180000048007fae */ /* 0x000be80008921846 */
[----:B---3--:R-:W3:Y:S04]  /*11050*/  LDL.LU.64 R68, [R1+0xa0] ;  /* 0x0000a00001447983 */ /* 0x008ee80000300a00 */
[----:B------:R-:W2:Y:S04]  /*11060*/  LDL.LU.64 R246, [R1+0x88] ;  /* 0x0000880001f67983 */ /* 0x000ea80000300a00 */
[----:B------:R-:W2:Y:S04]  /*11070*/  LDL.LU.64 R80, [R1+0x78] ;  /* 0x0000780001507983 */ /* 0x000ea80000300a00 */
[----:B------:R-:W2:Y:S04]  /*11080*/  LDL.LU.64 R244, [R1+0x68] ;  /* 0x0000680001f47983 */ /* 0x000ea80000300a00 */
[----:B------:R-:W2:Y:S04]  /*11090*/  LDL.LU.64 R76, [R1+0x58] ;  /* 0x00005800014c7983 */ /* 0x000ea80000300a00 */
[----:B------:R-:W2:Y:S04]  /*110a0*/  LDL.LU.64 R242, [R1+0x48] ;  /* 0x0000480001f27983 */ /* 0x000ea80000300a00 */
[----:B------:R-:W2:Y:S04]  /*110b0*/  LDL.LU.64 R78, [R1+0x38] ;  /* 0x00003800014e7983 */ /* 0x000ea80000300a00 */
[----:B------:R-:W2:Y:S01]  /*110c0*/  LDL.LU.64 R82, [R1+0x28] ;  /* 0x0000280001527983 */ /* 0x000ea20000300a00 */
[----:B------:R-:W-:-:S03]  /*110d0*/  IMAD.WIDE R6, R248, 0x4, R6 ;  /* 0x00000004f8067825 */ /* 0x000fc600078e0206 */
[----:B------:R1:W-:Y:S01]  /*110e0*/  LDGSTS.E [R0+0x41c00], [R74.64], P1 ;  /* 0x41c000004a007fae */ /* 0x0003e20008921846 */
[----:B----4-:R-:W-:-:S03]  /*110f0*/  IMAD.WIDE R66, R248, 0x4, R250 ;  /* 0x00000004f8427825 */ /* 0x010fc600078e02fa */
[----:B------:R-:W4:Y:S01]  /*11100*/  LDL.LU.64 R250, [R1+0x8] ;  /* 0x0000080001fa7983 */ /* 0x000f220000300a00 */
        /* <DEDUP_REMOVED lines=25> */
[----:B------:R1:W-:Y:S01]  /*112a0*/  STL [R1+0xd0], RZ ;  /* 0x0000d0ff01007387 */ /* 0x0003e20000100800 */
        /* <DEDUP_REMOVED lines=17> */
[----:B------:R1:W-:Y:S04]  /*113c0*/  LDGSTS.E [R0+0x46000], [R84.64], P1 ;  /* 0x4600000054007fae */ /* 0x0003e80008921846 */
        /* <DEDUP_REMOVED lines=95> */
[----:B---3--:R-:W-:-:S03]  /*119c0*/  IMAD.WIDE R6, R248, 0x4, R68 ;  /* 0x00000004f8067825 */ /* 0x008fc600078e0244 */
[----:B------:R3:W-:Y:S04]  /*119d0*/  LDGSTS.E [R0+0x4e000], [R212.64], P1 ;  /* 0x4e000000d4007fae */ /* 0x0007e80008921846 */
[----:B------:R3:W-:Y:S01]  /*119e0*/  STL [R1+0x64], RZ ;  /* 0x000064ff01007387 */ /* 0x0007e20000100800 */
[----:B--2---:R-:W-:-:S03]  /*119f0*/  IMAD.WIDE R10, R248, 0x4, R246 ;  /* 0x00000004f80a7825 */ /* 0x004fc600078e02f6 */
[----:B------:R3:W-:Y:S04]  /*11a00*/  LDGSTS.E [R0+0x4e400], [R216.64], P1 ;  /* 0x4e400000d8007fae */ /* 0x0007e80008921846 */
[----:B------:R3:W-:Y:S01]  /*11a10*/  STL [R1+0x68], RZ ;  /* 0x000068ff01007387 */ /* 0x0007e20000100800 */
[----:B-1----:R-:W-:-:S03]  /*11a20*/  IMAD.WIDE R14, R248, 0x4, R80 ;  /* 0x00000004f80e7825 */ /* 0x002fc600078e0250 */
[----:B------:R3:W-:Y:S04]  /*11a30*/  LDGSTS.E [R0+0x4e800], [R220.64], P1 ;  /* 0x4e800000dc007fae */ /* 0x0007e80008921846 */
[----:B------:R3:W-:Y:S01]  /*11a40*/  STL [R1+0x6c], RZ ;  /* 0x00006cff01007387 */ /* 0x0007e20000100800 */
[----:B------:R-:W-:-:S03]  /*11a50*/  IMAD.WIDE R18, R248, 0x4, R244 ;  /* 0x00000004f8127825 */ /* 0x000fc600078e02f4 */
[----:B------:R3:W-:Y:S04]  /*11a60*/  LDGSTS.E [R0+0x4ec00], [R224.64], P1 ;  /* 0x4ec00000e0007fae */ /* 0x0007e80008921846 */
[----:B------:R3:W-:Y:S04]  /*11a70*/  STL [R1+0x20], RZ ;  /* 0x000020ff01007387 */ /* 0x0007e80000100800 */
        /* <DEDUP_REMOVED lines=10> */
[----:B------:R1:W-:Y:S01]  /*11b20*/  LDGSTS.E [R249+0x40600], [R10.64], P1 ;  /* 0x406000000af97fae */ /* 0x0003e20008921846 */
[----:B--2---:R-:W-:-:S03]  /*11b30*/  IMAD.WIDE R6, R248, 0x4, R76 ;  /* 0x00000004f8067825 */ /* 0x004fc600078e024c */
[----:B------:R3:W-:Y:S04]  /*11b40*/  STL [R1+0x98], RZ ;  /* 0x000098ff01007387 */ /* 0x0007e80000100800 */
[----:B------:R2:W-:Y:S01]  /*11b50*/  LDGSTS.E [R249+0x40a00], [R14.64], P1 ;  /* 0x40a000000ef97fae */ /* 0x0005e20008921846 */
[----:B-1----:R-:W-:-:S03]  /*11b60*/  IMAD.WIDE R10, R248, 0x4, R242 ;  /* 0x00000004f80a7825 */ /* 0x002fc600078e02f2 */
[----:B------:R3:W-:Y:S04]  /*11b70*/  STL [R1+0x9c], RZ ;  /* 0x00009cff01007387 */ /* 0x0007e80000100800 */
[----:B------:R1:W-:Y:S01]  /*11b80*/  LDGSTS.E [R249+0x40e00], [R18.64], P1 ;  /* 0x40e0000012f97fae */ /* 0x0003e20008921846 */
[----:B----4-:R-:W-:-:S03]  /*11b90*/  IMAD.WIDE R22, R248, 0x4, R250 ;  /* 0x00000004f8167825 */ /* 0x010fc600078e02fa */
[----:B------:R3:W-:Y:S01]  /*11ba0*/  STL [R1+0x140], RZ ;  /* 0x000140ff01007387 */ /* 0x0007e20000100800 */
[----:B--2---:R-:W-:-:S03]  /*11bb0*/  IMAD.WIDE R14, R248, 0x4, R78 ;  /* 0x00000004f80e7825 */ /* 0x004fc600078e024e */
[----:B------:R3:W-:Y:S01]  /*11bc0*/  STL [R1+0x144], RZ ;  /* 0x000144ff01007387 */ /* 0x0007e20000100800 */
[----:B------:R-:W-:-:S03]  /*11bd0*/  IMAD.WIDE R8, R248, 0x4, R8 ;  /* 0x00000004f8087825 */ /* 0x000fc600078e0208 */
[----:B------:R3:W-:Y:S01]  /*11be0*/  STL [R1+0x148], RZ ;  /* 0x000148ff01007387 */ /* 0x0007e20000100800 */
[----:B-1----:R-:W-:-:S03]  /*11bf0*/  IMAD.WIDE R18, R248, 0x4, R82 ;  /* 0x00000004f8127825 */ /* 0x002fc600078e0252 */
        /* <DEDUP_REMOVED lines=55> */
[----:B------:R3:W-:Y:S01]  /*11f70*/  STL [R1], RZ ;  /* 0x000000ff01007387 */ /* 0x0007e20000100800 */
        /* <DEDUP_REMOVED lines=40> */
[----:B------:R-:W1:Y:S04]  /*12200*/  S2R R2, SR_TID.X ;  /* 0x0000000000027919 */ /* 0x000e680000002100 */
        /* <DEDUP_REMOVED lines=45> */
[----:B------:R-:W-:-:S03]  /*124e0*/  IMAD.MOV.U32 R251, RZ, RZ, 0x1f ;  /* 0x0000001ffffb7424 */ /* 0x000fc600078e00ff */
[----:B------:R3:W-:Y:S01]  /*124f0*/  LDGSTS.E [R249+0x4d600], [R202.64], P1 ;  /* 0x4d600000caf97fae */ /* 0x0007e20008921846 */
[----:B------:R-:W-:-:S03]  /*12500*/  IMAD.WIDE R234, R248, 0x4, R234 ;  /* 0x00000004f8ea7825 */ /* 0x000fc600078e02ea */
[----:B------:R3:W-:Y:S01]  /*12510*/  LDGSTS.E [R249+0x4da00], [R206.64], P1 ;  /* 0x4da00000cef97fae */ /* 0x0007e20008921846 */
[----:B------:R-:W-:-:S03]  /*12520*/  IMAD.WIDE R238, R248, 0x4, R238 ;  /* 0x00000004f8ee7825 */ /* 0x000fc600078e02ee */
[----:B------:R3:W-:Y:S01]  /*12530*/  LDGSTS.E [R249+0x4de00], [R210.64], P1 ;  /* 0x4de00000d2f97fae */ /* 0x0007e20008921846 */
[----:B------:R-:W-:-:S03]  /*12540*/  IMAD.WIDE R4, R248, 0x4, R4 ;  /* 0x00000004f8047825 */ /* 0x000fc600078e0204 */
[----:B------:R3:W-:Y:S01]  /*12550*/  LDGSTS.E [R249+0x4e200], [R214.64], P1 ;  /* 0x4e200000d6f97fae */ /* 0x0007e20008921846 */
[----:B-1----:R-:W-:-:S03]  /*12560*/  LOP3.LUT R2, R2, 0x1f, RZ, 0xc0, !PT ;  /* 0x0000001f02027812 */ /* 0x002fc600078ec0ff */
[----:B------:R3:W-:Y:S01]  /*12570*/  LDGSTS.E [R249+0x4e600], [R218.64], P1 ;  /* 0x4e600000daf97fae */ /* 0x0007e20008921846 */
[----:B------:R-:W-:-:S03]  /*12580*/  IADD3 R251, R251, c[0x0][0x180], RZ ;  /* 0x00006000fbfb7a10 */ /* 0x000fc60007ffe0ff */
[----:B------:R3:W-:Y:S04]  /*12590*/  LDGSTS.E [R249+0x4ea00], [R222.64], P1 ;  /* 0x4ea00000def97fae */ /* 0x0007e80008921846 */
[----:B------:R3:W-:Y:S04]  /*125a0*/  LDGSTS.E [R249+0x4ee00], [R226.64], P1 ;  /* 0x4ee00000e2f97fae */ /* 0x0007e80008921846 */
[----:B------:R3:W-:Y:S01]  /*125b0*/  LDGSTS.E [R249+0x4f200], [R230.64], P1 ;  /* 0x4f200000e6f97fae */ /* 0x0007e20008921846 */
[----:B------:R-:W-:-:S03]  /*125c0*/  IMAD R2, R2, c[0x0][0x18c], RZ ;  /* 0x0000630002027a24 */ /* 0x000fc600078e02ff */
[----:B------:R3:W-:Y:S01]  /*125d0*/  LDGSTS.E [R249+0x4f600], [R234.64], P1 ;  /* 0x4f600000eaf97fae */ /* 0x0007e20008921846 */
[----:B------:R-:W-:Y:S01]  /*125e0*/  CS2R R120, SRZ ;  /* 0x0000000000787805 */ /* 0x000fe2000001ff00 */
[----:B------:R-:W-:Y:S02]  /*125f0*/  CS2R R122, SRZ ;  /* 0x00000000007a7805 */ /* 0x000fe4000001ff00 */
[----:B------:R3:W-:Y:S01]  /*12600*/  LDGSTS.E [R249+0x4fa00], [R238.64], P1 ;  /* 0x4fa00000eef97fae */ /* 0x0007e20008921846 */
[----:B------:R-:W-:Y:S01]  /*12610*/  CS2R R104, SRZ ;  /* 0x0000000000687805 */ /* 0x000fe2000001ff00 */
[----:B------:R-:W-:Y:S01]  /*12620*/  CS2R R106, SRZ ;  /* 0x00000000006a7805 */ /* 0x000fe2000001ff00 */
[----:B------:R-:W-:Y:S01]  /*12630*/  CS2R R88, SRZ ;  /* 0x0000000000587805 */ /* 0x000fe2000001ff00 */
[----:B------:R1:W-:Y:S01]  /*12640*/  LDGSTS.E [R249+0x4fe00], [R4.64], P1 ;  /* 0x4fe0000004f97fae */ /* 0x0003e20008921846 */
[----:B------:R-:W-:Y:S01]  /*12650*/  CS2R R90, SRZ ;  /* 0x00000000005a7805 */ /* 0x000fe2000001ff00 */
        /* <DEDUP_REMOVED lines=20> */
[----:B-1----:R-:W-:Y:S01]  /*127a0*/  CS2R R4, SRZ ;  /* 0x0000000000047805 */ /* 0x002fe2000001ff00 */
[----:B------:R-:W-:Y:S01]  /*127b0*/  CS2R R6, SRZ ;  /* 0x0000000000067805 */ /* 0x000fe2000001ff00 */
[----:B------:R-:W-:Y:S01]  /*127c0*/  CS2R R8, SRZ ;  /* 0x0000000000087805 */ /* 0x000fe2000001ff00 */
[----:B--2---:R-:W-:Y:S01]  /*127d0*/  CS2R R10, SRZ ;  /* 0x00000000000a7805 */ /* 0x004fe2000001ff00 */
[----:B------:R-:W-:Y:S01]  /*127e0*/  CS2R R12, SRZ ;  /* 0x00000000000c7805 */ /* 0x000fe2000001ff00 */
[----:B----4-:R-:W-:Y:S01]  /*127f0*/  CS2R R14, SRZ ;  /* 0x00000000000e7805 */ /* 0x010fe2000001ff00 */
        /* <DEDUP_REMOVED lines=22> */
[----:B-----5:R-:W-:Y:S01]  /*12960*/  CS2R R72, SRZ ;  /* 0x0000000000487805 */ /* 0x020fe2000001ff00 */
        /* <DEDUP_REMOVED lines=24> */
[----:B------:R-:W-:Y:S01]  /*12af0*/  ISETP.GE.AND P0, PT, R251, 0x20, PT ;  /* 0x00000020fb00780c */ /* 0x000fe20003f06270 */
[----:B------:R-:W-:Y:S01]  /*12b00*/  CS2R R158, SRZ ;  /* 0x00000000009e7805 */ /* 0x000fe2000001ff00 */
[----:B------:R-:W-:Y:S01]  /*12b10*/  CS2R R160, SRZ ;  /* 0x0000000000a07805 */ /* 0x000fe2000001ff00 */
[----:B------:R-:W-:-:S09]  /*12b20*/  CS2R R162, SRZ ;  /* 0x0000000000a27805 */ /* 0x000fd2000001ff00 */
[----:B---3--:R-:W0:Y:S01]  /*12b30*/  LDGDEPBAR ;  /* 0x00000000000079af */ /* 0x008e220000000000 */
[----:B------:R-:W-:Y:S05]  /*12b40*/  @!P0 BRA `(.L_x_0) ;  /* 0x0000cbd000008947 */ /* 0x000fea0003800000 */
[----:B------:R-:W2:Y:S04]  /*12b50*/  LDL.LU R67, [R1+0x1cc] ;  /* 0x0001cc0001437983 */ /* 0x000ea80000300800 */
[----:B------:R-:W3:Y:S04]  /*12b60*/  LDL.LU R168, [R1+0x1dc] ;  /* 0x0001dc0001a87983 */ /* 0x000ee80000300800 */
[----:B------:R-:W4:Y:S04]  /*12b70*/  LDL.LU R169, [R1+0x19c] ;  /* 0x00019c0001a97983 */ /* 0x000f280000300800 */
[----:B------:R-:W4:Y:S04]  /*12b80*/  LDL.LU R164, [R1+0x1a0] ;  /* 0x0001a00001a47983 */ /* 0x000f280000300800 */
[----:B------:R-:W4:Y:S04]  /*12b90*/  LDL.LU R246, [R1+0x1a4] ;  /* 0x0001a40001f67983 */ /* 0x000f280000300800 */
[----:B------:R-:W4:Y:S04]  /*12ba0*/  LDL.LU R244, [R1+0x1a8] ;  /* 0x0001a80001f47983 */ /* 0x000f280000300800 */
[----:B------:R-:W4:Y:S04]  /*12bb0*/  LDL.LU R245, [R1+0x1ac] ;  /* 0x0001ac0001f57983 */ /* 0x000f280000300800 */
[----:B------:R-:W4:Y:S04]  /*12bc0*/  LDL.LU R247, [R1+0x1c0] ;  /* 0x0001c00001f77983 */ /* 0x000f280000300800 */
[----:B------:R-:W4:Y:S04]  /*12bd0*/  LDL.LU R248, [R1+0x1c4] ;  /* 0x0001c40001f87983 */ /* 0x000f280000300800 */
[----:B------:R-:W4:Y:S01]  /*12be0*/  LDL.LU R249, [R1+0x1c8] ;  /* 0x0001c80001f97983 */ /* 0x000f220000300800 */
[----:B------:R-:W-:-:S02]  /*12bf0*/  SHF.R.S32.HI R4, RZ, 0x1f, R251 ;  /* 0x0000001fff047819 */ /* 0x000fc400000114fb */
[----:B------:R-:W-:Y:S01]  /*12c00*/  SHF.R.S32.HI R3, RZ, 0x1f, R2 ;  /* 0x0000001fff037819 */ /* 0x000fe20000011402 */
[----:B------:R1:W-:Y:S04]  /*12c10*/  STL [R1+0x7ac], R0 ;  /* 0x0007ac0001007387 */ /* 0x0003e80000100800 */
[----:B------:R-:W4:Y:S01]  /*12c20*/  LDL.LU R250, [R1+0x1e0] ;  /* 0x0001e00001fa7983 */ /* 0x000f220000300800 */
[----:B-1----:R-:W-:-:S03]  /*12c30*/  LEA.HI R0, R4, R251, RZ, 0x5 ;  /* 0x000000fb04007211 */ /* 0x002fc600078f28ff */
[----:B------:R-:W4:Y:S04]  /*12c40*/  LDL.LU R251, [R1+0x1e8] ;  /* 0x0001e80001fb7983 */ /* 0x000f280000300800 */
[----:B------:R-:W4:Y:S04]  /*12c50*/  LDL.LU R252, [R1+0x208] ;  /* 0x0002080001fc7983 */ /* 0x000f280000300800 */
[----:B------:R-:W4:Y:S01]  /*12c60*/  LDL.LU R165, [R1+0x214] ;  /* 0x0002140001a57983 */ /* 0x000f220000300800 */
[C---:B--2---:R-:W-:Y:S02]  /*12c70*/  IADD3 R162, P2, R2.reuse, R67, RZ ;  /* 0x0000004302a27210 */ /* 0x044fe40007f5e0ff */
[----:B---3--:R-:W-:-:S02]  /*12c80*/  IADD3 R61, P3, R2, R168, RZ ;  /* 0x000000a8023d7210 */ /* 0x008fc40007f7e0ff */
[----:B----4-:R-:W-:-:S03]  /*12c90*/  IADD3 R62, P4, R2, R169, RZ ;  /* 0x000000a9023e7210 */ /* 0x010fc60007f9e0ff */
[----:B------:R-:W-:Y:S01]  /*12ca0*/  STL [R1+0x918], R61 ;  /* 0x0009183d01007387 */ /* 0x000fe20000100800 */
[----:B------:R-:W-:-:S03]  /*12cb0*/  IADD3 R63, P5, R2, R164, RZ ;  /* 0x000000a4023f7210 */ /* 0x000fc60007fbe0ff */
[----:B------:R-:W-:Y:S01]  /*12cc0*/  STL [R1+0x914], R62 ;  /* 0x0009143e01007387 */ /* 0x000fe20000100800 */
[----:B------:R-:W-:-:S03]  /*12cd0*/  IADD3 R64, P6, R2, R246, RZ ;  /* 0x000000f602407210 */ /* 0x000fc60007fde0ff */
[----:B------:R-:W-:Y:S01]  /*12ce0*/  STL [R1+0x91c], R63 ;  /* 0x00091c3f01007387 */ /* 0x000fe20000100800 */
[----:B------:R-:W-:-:S03]  /*12cf0*/  IADD3 R65, P0, R2, R244, RZ ;  /* 0x000000f402417210 */ /* 0x000fc60007f1e0ff */
[----:B------:R1:W-:Y:S01]  /*12d00*/  STL [R1+0x910], R64 ;  /* 0x0009104001007387 */ /* 0x0003e20000100800 */
[----:B------:R-:W-:-:S03]  /*12d10*/  IADD3 R66, P1, R2, R245, RZ ;  /* 0x000000f502427210 */ /* 0x000fc60007f3e0ff */
[----:B------:R2:W-:Y:S04]  /*12d20*/  STL [R1+0x90c], R65 ;  /* 0x00090c4101007387 */ /* 0x0005e80000100800 */
[----:B------:R3:W-:Y:S04]  /*12d30*/  STL [R1+0x908], R66 ;  /* 0x0009084201007387 */ /* 0x0007e80000100800 */
[----:B------:R-:W4:Y:S01]  /*12d40*/  LDL.LU R177, [R1+0x218] ;  /* 0x0002180001b17983 */ /* 0x000f220000300800 */
[----:B------:R-:W-:Y:S02]  /*12d50*/  LEA.HI.X.SX32 R0, R67, R3, 0x1, P2 ;  /* 0x0000000343007211 */ /* 0x000fe400010f0eff */
[----:B------:R-:W-:-:S02]  /*12d60*/  IADD3 R67, P2, R2, R247, RZ ;  /* 0x000000f702437210 */ /* 0x000fc40007f5e0ff */
[----:B-1----:R-:W-:Y:S01]  /*12d70*/  LEA.HI.X.SX32 R64, R168, R3, 0x1, P3 ;  /* 0x00000003a8407211 */ /* 0x002fe200018f0eff */
[----:B------:R-:W-:Y:S01]  /*12d80*/  STL [R1+0x230], R0 ;  /* 0x0002300001007387 */ /* 0x000fe20000100800 */
[----:B------:R-:W-:-:S03]  /*12d90*/  IADD3 R152, P3, R2, R248, RZ ;  /* 0x000000f802987210 */ /* 0x000fc60007f7e0ff */
[----:B------:R1:W-:Y:S01]  /*12da0*/  STL [R1+0x904], R67 ;  /* 0x0009044301007387 */ /* 0x0003e20000100800 */
[----:B--2---:R-:W-:-:S03]  /*12db0*/  LEA.HI.X.SX32 R65, R169, R3, 0x1, P4 ;  /* 0x00000003a9417211 */ /* 0x004fc600020f0eff */
[----:B------:R-:W2:Y:S04]  /*12dc0*/  LDL.LU R172, [R1+0x21c] ;  /* 0x00021c0001ac7983 */ /* 0x000ea80000300800 */
[----:B------:R-:W2:Y:S04]  /*12dd0*/  LDL.LU R168, [R1+0x220] ;  /* 0x0002200001a87983 */ /* 0x000ea80000300800 */
[----:B------:R-:W-:Y:S04]  /*12de0*/  STL [R1+0x920], R64 ;  /* 0x0009204001007387 */ /* 0x000fe80000100800 */
[----:B------:R1:W-:Y:S04]  /*12df0*/  STL [R1+0x900], R152 ;  /* 0x0009009801007387 */ /* 0x0003e80000100800 */
[----:B------:R-:W2:Y:S01]  /*12e00*/  LDL.LU R169, [R1+0x224] ;  /* 0x0002240001a97983 */ /* 0x000ea20000300800 */
[----:B------:R-:W-:-:S05]  /*12e10*/  IADD3 R153, P4, R2, R249, RZ ;  /* 0x000000f902997210 */ /* 0x000fca0007f9e0ff */
[----:B------:R1:W-:Y:S04]  /*12e20*/  STL [R1+0x8fc], R153 ;  /* 0x0008fc9901007387 */ /* 0x0003e80000100800 */
[----:B------:R-:W2:Y:S01]  /*12e30*/  LDL.LU R173, [R1+0x228] ;  /* 0x0002280001ad7983 */ /* 0x000ea20000300800 */
[-C--:B---3--:R-:W-:Y:S02]  /*12e40*/  LEA.HI.X.SX32 R66, R164, R3.reuse, 0x1, P5 ;  /* 0x00000003a4427211 */ /* 0x088fe400028f0eff */
[----:B------:R-:W-:Y:S02]  /*12e50*/  IADD3 R154, P5, R2, R250, RZ ;  /* 0x000000fa029a7210 */ /* 0x000fe40007fbe0ff */
[----:B-1----:R-:W-:Y:S02]  /*12e60*/  LEA.HI.X.SX32 R67, R246, R3, 0x1, P6 ;  /* 0x00000003f6437211 */ /* 0x002fe400030f0eff */
[----:B------:R-:W-:Y:S01]  /*12e70*/  IADD3 R155, P6, R2, R251, RZ ;  /* 0x000000fb029b7210 */ /* 0x000fe20007fde0ff */
[----:B------:R1:W-:Y:S01]  /*12e80*/  STL [R1+0x8f8], R154 ;  /* 0x0008f89a01007387 */ /* 0x0003e20000100800 */
[----:B------:R-:W-:-:S03]  /*12e90*/  LEA.HI.X.SX32 R152, R244, R3, 0x1, P0 ;  /* 0x00000003f4987211 */ /* 0x000fc600000f0eff */
[----:B------:R-:W3:Y:S04]  /*12ea0*/  LDL.LU R246, [R1+0x284] ;  /* 0x0002840001f67983 */ /* 0x000ee80000300800 */
[----:B------:R1:W-:Y:S01]  /*12eb0*/  STL [R1+0x8f4], R155 ;  /* 0x0008f49b01007387 */ /* 0x0003e20000100800 */
[----:B------:R-:W-:-:S03]  /*12ec0*/  IADD3 R156, P0, R2, R252, RZ ;  /* 0x000000fc029c7210 */ /* 0x000fc60007f1e0ff */
[----:B------:R-:W3:Y:S01]  /*12ed0*/  LDL.LU R244, [R1+0x288] ;  /* 0x0002880001f47983 */ /* 0x000ee20000300800 */
[----:B------:R-:W-:-:S03]  /*12ee0*/  LEA.HI.X.SX32 R153, R245, R3, 0x1, P1 ;  /* 0x00000003f5997211 */ /* 0x000fc600008f0eff */
[----:B------:R1:W-:Y:S04]  /*12ef0*/  STL [R1+0x8f0], R156 ;  /* 0x0008f09c01007387 */ /* 0x0003e80000100800 */
[----:B------:R-:W3:Y:S01]  /*12f00*/  LDL.LU R245, [R1+0x28c] ;  /* 0x00028c0001f57983 */ /* 0x000ee20000300800 */
[----:B------:R-:W-:Y:S02]  /*12f10*/  IADD3 R157, P1, R2, R165, RZ ;  /* 0x000000a5029d7210 */ /* 0x000fe40007f3e0ff */
[----:B-1----:R-:W-:-:S03]  /*12f20*/  LEA.HI.X.SX32 R154, R247, R3, 0x1, P2 ;  /* 0x00000003f79a7211 */ /* 0x002fc600010f0eff */
[----:B------:R1:W-:Y:S01]  /*12f30*/  STL [R1+0x8ec], R157 ;  /* 0x0008ec9d01007387 */ /* 0x0003e20000100800 */
[----:B------:R-:W-:-:S03]  /*12f40*/  LEA.HI.X.SX32 R155, R248, R3, 0x1, P3 ;  /* 0x00000003f89b7211 */ /* 0x000fc600018f0eff */
[----:B------:R-:W3:Y:S01]  /*12f50*/  LDL.LU R247, [R1+0x290] ;  /* 0x0002900001f77983 */ /* 0x000ee20000300800 */
[-C--:B------:R-:W-:Y:S02]  /*12f60*/  LEA.HI.X.SX32 R156, R249, R3.reuse, 0x1, P4 ;  /* 0x00000003f99c7211 */ /* 0x080fe400020f0eff */
[----:B-1----:R-:W-:Y:S02]  /*12f70*/  LEA.HI.X.SX32 R157, R250, R3, 0x1, P5 ;  /* 0x00000003fa9d7211 */ /* 0x002fe400028f0eff */
[----:B----4-:R-:W-:-:S05]  /*12f80*/  IADD3 R158, P2, R2, R177, RZ ;  /* 0x000000b1029e7210 */ /* 0x010fca0007f5e0ff */
[----:B------:R1:W-:Y:S04]  /*12f90*/  STL [R1+0x8e8], R158 ;  /* 0x0008e89e01007387 */ /* 0x0003e80000100800 */
[----:B------:R-:W4:Y:S01]  /*12fa0*/  LDL.LU R248, [R1+0x294] ;  /* 0x0002940001f87983 */ /* 0x000f220000300800 */
[C---:B--2---:R-:W-:Y:S02]  /*12fb0*/  IADD3 R159, P3, R2.reuse, R172, RZ ;  /* 0x000000ac029f7210 */ /* 0x044fe40007f7e0ff */
[----:B------:R-:W-:-:S03]  /*12fc0*/  IADD3 R160, P4, R2, R168, RZ ;  /* 0x000000a802a07210 */ /* 0x000fc60007f9e0ff */
[----:B------:R2:W-:Y:S01]  /*12fd0*/  STL [R1+0x8e4], R159 ;  /* 0x0008e49f01007387 */ /* 0x0005e20000100800 */
[----:B-1----:R-:W-:-:S03]  /*12fe0*/  LEA.HI.X.SX32 R158, R251, R3, 0x1, P6 ;  /* 0x00000003fb9e7211 */ /* 0x002fc600030f0eff */
[----:B------:R-:W4:Y:S04]  /*12ff0*/  LDL.LU R249, [R1+0x298] ;  /* 0x0002980001f97983 */ /* 0x000f280000300800 */
[----:B------:R1:W-:Y:S01]  /*13000*/  STL [R1+0x8e0], R160 ;  /* 0x0008e0a001007387 */ /* 0x0003e20000100800 */
[----:B------:R-:W-:-:S03]  /*13010*/  IADD3 R161, P5, R2, R169, RZ ;  /* 0x000000a902a17210 */ /* 0x000fc60007fbe0ff */
[----:B------:R-:W4:Y:S04]  /*13020*/  LDL.LU R250, [R1+0x29c] ;  /* 0x00029c0001fa7983 */ /* 0x000f280000300800 */
[----:B------:R1:W-:Y:S04]  /*13030*/  STL [R1+0x8dc], R161 ;  /* 0x0008dca101007387 */ /* 0x0003e80000100800 */
[----:B------:R-:W4:Y:S01]  /*13040*/  LDL.LU R251, [R1+0x2a0] ;  /* 0x0002a00001fb7983 */ /* 0x000f220000300800 */
[----:B------:R-:W-:Y:S02]  /*13050*/  IADD3 R163, P6, R2, R173, RZ ;  /* 0x000000ad02a37210 */ /* 0x000fe40007fde0ff */
[----:B--2---:R-:W-:-:S03]  /*13060*/  LEA.HI.X.SX32 R159, R252, R3, 0x1, P0 ;  /* 0x00000003fc9f7211 */ /* 0x004fc600000f0eff */
[----:B------:R2:W-:Y:S04]  /*13070*/  STL [R1+0x8d8], R163 ;  /* 0x0008d8a301007387 */ /* 0x0005e80000100800 */
[----:B------:R-:W4:Y:S01]  /*13080*/  LDL.LU R252, [R1+0x2a4] ;  /* 0x0002a40001fc7983 */ /* 0x000f220000300800 */
[----:B-1----:R-:W-:Y:S02]  /*13090*/  LEA.HI.X.SX32 R160, R165, R3, 0x1, P1 ;  /* 0x00000003a5a07211 */ /* 0x002fe400008f0eff */
[----:B---3--:R-:W-:-:S05]  /*130a0*/  IADD3 R164, P0, R2, R246, RZ ;  /* 0x000000f602a47210 */ /* 0x008fca0007f1e0ff */
[----:B------:R1:W-:Y:S01]  /*130b0*/  STL [R1+0x8d4], R164 ;  /* 0x0008d4a401007387 */ /* 0x0003e20000100800 */
[----:B------:R-:W-:-:S03]  /*130c0*/  IADD3 R165, P1, R2, R244, RZ ;  /* 0x000000f402a57210 */ /* 0x000fc60007f3e0ff */
[----:B------:R-:W3:Y:S01]  /*130d0*/  LDL.LU R180, [R1+0x2a8] ;  /* 0x0002a80001b47983 */ /* 0x000ee20000300800 */
[----:B------:R-:W-:-:S03]  /*130e0*/  LEA.HI.X.SX32 R161, R177, R3, 0x1, P2 ;  /* 0x00000003b1a17211 */ /* 0x000fc600010f0eff */
[----:B------:R1:W-:Y:S04]  /*130f0*/  STL [R1+0x8d0], R165 ;  /* 0x0008d0a501007387 */ /* 0x0003e80000100800 */
[----:B------:R-:W3:Y:S01]  /*13100*/  LDL.LU R181, [R1+0x2ac] ;  /* 0x0002ac0001b57983 */ /* 0x000ee20000300800 */
[----:B------:R-:W-:-:S05]  /*13110*/  IADD3 R166, P2, R2, R245, RZ ;  /* 0x000000f502a67210 */ /* 0x000fca0007f5e0ff */
[----:B------:R1:W-:Y:S04]  /*13120*/  STL [R1+0x8cc], R166 ;  /* 0x0008cca601007387 */ /* 0x0003e80000100800 */
[----:B------:R-:W3:Y:S01]  /*13130*/  LDL.LU R188, [R1+0x2b0] ;  /* 0x0002b00001bc7983 */ /* 0x000ee20000300800 */
[----:B--2---:R-:W-:Y:S02]  /*13140*/  LEA.HI.X.SX32 R163, R172, R3, 0x1, P3 ;  /* 0x00000003aca37211 */ /* 0x004fe400018f0eff */
[----:B------:R-:W-:Y:S02]  /*13150*/  IADD3 R167, P3, R2, R247, RZ ;  /* 0x000000f702a77210 */ /* 0x000fe40007f7e0ff */
[----:B-1----:R-:W-:-:S03]  /*13160*/  LEA.HI.X.SX32 R164, R168, R3, 0x1, P4 ;  /* 0x00000003a8a47211 */ /* 0x002fc600020f0eff */
[----:B------:R1:W-:Y:S04]  /*13170*/  STL [R1+0x8c8], R167 ;  /* 0x0008c8a701007387 */ /* 0x0003e80000100800 */
[----:B------:R-:W2:Y:S01]  /*13180*/  LDL.LU R189, [R1+0x2b4] ;  /* 0x0002b40001bd7983 */ /* 0x000ea20000300800 */
[-C--:B------:R-:W-:Y:S02]  /*13190*/  LEA.HI.X.SX32 R165, R169, R3.reuse, 0x1, P5 ;  /* 0x00000003a9a57211 */ /* 0x080fe400028f0eff */
[-C--:B------:R-:W-:Y:S02]  /*131a0*/  LEA.HI.X.SX32 R166, R173, R3.reuse, 0x1, P6 ;  /* 0x00000003ada67211 */ /* 0x080fe400030f0eff */
[----:B-1----:R-:W-:Y:S02]  /*131b0*/  LEA.HI.X.SX32 R167, R246, R3, 0x1, P0 ;  /* 0x00000003f6a77211 */ /* 0x002fe400000f0eff */
[----:B----4-:R-:W-:-:S05]  /*131c0*/  IADD3 R168, P4, R2, R248, RZ ;  /* 0x000000f802a87210 */ /* 0x010fca0007f9e0ff */
[----:B------:R1:W-:Y:S04]  /*131d0*/  STL [R1+0x8c4], R168 ;  /* 0x0008c4a801007387 */ /* 0x0003e80000100800 */
[----:B------:R-:W4:Y:S01]  /*131e0*/  LDL.LU R184, [R1+0x2b8] ;  /* 0x0002b80001b87983 */ /* 0x000f220000300800 */
[----:B------:R-:W-:-:S05]  /*131f0*/  IADD3 R169, P5, R2, R249, RZ ;  /* 0x000000f902a97210 */ /* 0x000fca0007fbe0ff */
[----:B------:R1:W-:Y:S01]  /*13200*/  STL [R1+0x8c0], R169 ;  /* 0x0008c0a901007387 */ /* 0x0003e20000100800 */
[----:B------:R-:W-:-:S03]  /*13210*/  IADD3 R170, P6, R2, R250, RZ ;  /* 0x000000fa02aa7210 */ /* 0x000fc60007fde0ff */
[----:B------:R-:W4:Y:S01]  /*13220*/  LDL.LU R185, [R1+0x2bc] ;  /* 0x0002bc0001b97983 */ /* 0x000f220000300800 */
[----:B-1----:R-:W-:-:S03]  /*13230*/  LEA.HI.X.SX32 R168, R244, R3, 0x1, P1 ;  /* 0x00000003f4a87211 */ /* 0x002fc600008f0eff */
[----:B------:R1:W-:Y:S01]  /*13240*/  STL [R1+0x8bc], R170 ;  /* 0x0008bcaa01007387 */ /* 0x0003e20000100800 */
[----:B------:R-:W-:-:S03]  /*13250*/  IADD3 R171, P0, R2, R251, RZ ;  /* 0x000000fb02ab7210 */ /* 0x000fc60007f1e0ff */
[----:B------:R-:W4:Y:S04]  /*13260*/  LDL.LU R246, [R1+0x2c0] ;  /* 0x0002c00001f67983 */ /* 0x000f280000300800 */
[----:B------:R1:W-:Y:S04]  /*13270*/  STL [R1+0x8b8], R171 ;  /* 0x0008b8ab01007387 */ /* 0x0003e80000100800 */
[----:B------:R-:W4:Y:S01]  /*13280*/  LDL.LU R244, [R1+0x2c4] ;  /* 0x0002c40001f47983 */ /* 0x000f220000300800 */
[----:B------:R-:W-:Y:S02]  /*13290*/  IADD3 R172, P1, R2, R252, RZ ;  /* 0x000000fc02ac7210 */ /* 0x000fe40007f3e0ff */
[----:B------:R-:W-:-:S03]  /*132a0*/  LEA.HI.X.SX32 R169, R245, R3, 0x1, P2 ;  /* 0x00000003f5a97211 */ /* 0x000fc600010f0eff */
[----:B------:R3:W-:Y:S04]  /*132b0*/  STL [R1+0x8b4], R172 ;  /* 0x0008b4ac01007387 */ /* 0x0007e80000100800 */
[----:B------:R-:W4:Y:S01]  /*132c0*/  LDL.LU R245, [R1+0x2c8] ;  /* 0x0002c80001f57983 */ /* 0x000f220000300800 */
[-C--:B-1----:R-:W-:Y:S02]  /*132d0*/  LEA.HI.X.SX32 R170, R247, R3.reuse, 0x1, P3 ;  /* 0x00000003f7aa7211 */ /* 0x082fe400018f0eff */
[----:B---3--:R-:W-:Y:S02]  /*132e0*/  IADD3 R173, P2, R2, R180, RZ ;  /* 0x000000b402ad7210 */ /* 0x008fe40007f5e0ff */
[----:B------:R-:W-:-:S03]  /*132f0*/  LEA.HI.X.SX32 R171, R248, R3, 0x1, P4 ;  /* 0x00000003f8ab7211 */ /* 0x000fc600020f0eff */
[----:B------:R1:W-:Y:S01]  /*13300*/  STL [R1+0x8b0], R173 ;  /* 0x0008b0ad01007387 */ /* 0x0003e20000100800 */
[----:B------:R-:W-:-:S03]  /*13310*/  IADD3 R174, P3, R2, R181, RZ ;  /* 0x000000b502ae7210 */ /* 0x000fc60007f7e0ff */
[----:B------:R-:W3:Y:S04]  /*13320*/  LDL.LU R247, [R1+0x2cc] ;  /* 0x0002cc0001f77983 */ /* 0x000ee80000300800 */
[----:B------:R1:W-:Y:S04]  /*13330*/  STL [R1+0x8ac], R174 ;  /* 0x0008acae01007387 */ /* 0x0003e80000100800 */
[----:B------:R-:W3:Y:S01]  /*13340*/  LDL.LU R248, [R1+0x2d0] ;  /* 0x0002d00001f87983 */ /* 0x000ee20000300800 */
[----:B------:R-:W-:Y:S02]  /*13350*/  IADD3 R175, P4, R2, R188, RZ ;  /* 0x000000bc02af7210 */ /* 0x000fe40007f9e0ff */
[----:B------:R-:W-:-:S03]  /*13360*/  LEA.HI.X.SX32 R172, R249, R3, 0x1, P5 ;  /* 0x00000003f9ac7211 */ /* 0x000fc600028f0eff */
[----:B------:R2:W-:Y:S04]  /*13370*/  STL [R1+0x8a8], R175 ;  /* 0x0008a8af01007387 */ /* 0x0005e80000100800 */
[----:B------:R-:W3:Y:S01]  /*13380*/  LDL.LU R249, [R1+0x2d4] ;  /* 0x0002d40001f97983 */ /* 0x000ee20000300800 */
[----:B-1----:R-:W-:Y:S02]  /*13390*/  LEA.HI.X.SX32 R173, R250, R3, 0x1, P6 ;  /* 0x00000003faad7211 */ /* 0x002fe400030f0eff */
[----:B--2---:R-:W-:Y:S02]  /*133a0*/  IADD3 R176, P5, R2, R189, RZ ;  /* 0x000000bd02b07210 */ /* 0x004fe40007fbe0ff */
[----:B------:R-:W-:-:S03]  /*133b0*/  LEA.HI.X.SX32 R174, R251, R3, 0x1, P0 ;  /* 0x00000003fbae7211 */ /* 0x000fc600000f0eff */
[----:B------:R1:W-:Y:S04]  /*133c0*/  STL [R1+0x8a4], R176 ;  /* 0x0008a4b001007387 */ /* 0x0003e80000100800 */
[----:B------:R-:W2:Y:S01]  /*133d0*/  LDL.LU R250, [R1+0x2d8] ;  /* 0x0002d80001fa7983 */ /* 0x000ea20000300800 */
        /* <DEDUP_REMOVED lines=8> */
[----:B------:R-:W4:Y:S04]  /*13460*/  LDL.LU R252, [R1+0x2e0] ;  /* 0x0002e00001fc7983 */ /* 0x000f280000300800 */
[----:B------:R1:W-:Y:S01]  /*13470*/  STL [R1+0x898], R179 ;  /* 0x000898b301007387 */ /* 0x0003e20000100800 */
[----:B------:R-:W-:-:S03]  /*13480*/  IADD3 R180, P2, R2, R244, RZ ;  /* 0x000000f402b47210 */ /* 0x000fc60007f5e0ff */
[----:B------:R-:W4:Y:S04]  /*13490*/  LDL.LU R204, [R1+0x2e4] ;  /* 0x0002e40001cc7983 */ /* 0x000f280000300800 */
[----:B------:R3:W-:Y:S04]  /*134a0*/  STL [R1+0x894], R180 ;  /* 0x000894b401007387 */ /* 0x0007e80000100800 */
[----:B------:R-:W4:Y:S01]  /*134b0*/  LDL.LU R196, [R1+0x2e8] ;  /* 0x0002e80001c47983 */ /* 0x000f220000300800 */
[----:B-1----:R-:W-:Y:S02]  /*134c0*/  LEA.HI.X.SX32 R177, R181, R3, 0x1, P3 ;  /* 0x00000003b5b17211 */ /* 0x002fe400018f0eff */
[----:B------:R-:W-:-:S05]  /*134d0*/  IADD3 R181, P3, R2, R245, RZ ;  /* 0x000000f502b57210 */ /* 0x000fca0007f7e0ff */
[----:B------:R1:W-:Y:S04]  /*134e0*/  STL [R1+0x890], R181 ;  /* 0x000890b501007387 */ /* 0x0003e80000100800 */
[----:B------:R-:W4:Y:S01]  /*134f0*/  LDL.LU R197, [R1+0x2ec] ;  /* 0x0002ec0001c57983 */ /* 0x000f220000300800 */
[----:B------:R-:W-:Y:S02]  /*13500*/  LEA.HI.X.SX32 R178, R188, R3, 0x1, P4 ;  /* 0x00000003bcb27211 */ /* 0x000fe400020f0eff */
[C---:B---3--:R-:W-:Y:S02]  /*13510*/  IADD3 R182, P4, R2.reuse, R247, RZ ;  /* 0x000000f702b67210 */ /* 0x048fe40007f9e0ff */
[-C--:B------:R-:W-:Y:S02]  /*13520*/  LEA.HI.X.SX32 R179, R189, R3.reuse, 0x1, P5 ;  /* 0x00000003bdb37211 */ /* 0x080fe400028f0eff */
[----:B------:R-:W-:Y:S01]  /*13530*/  IADD3 R183, P5, R2, R248, RZ ;  /* 0x000000f802b77210 */ /* 0x000fe20007fbe0ff */
[----:B------:R3:W-:Y:S04]  /*13540*/  STL [R1+0x88c], R182 ;  /* 0x00088cb601007387 */ /* 0x0007e80000100800 */
[----:B------:R-:W4:Y:S01]  /*13550*/  LDL.LU R205, [R1+0x2f0] ;  /* 0x0002f00001cd7983 */ /* 0x000f220000300800 */
[----:B------:R-:W-:-:S03]  /*13560*/  LEA.HI.X.SX32 R180, R184, R3, 0x1, P6 ;  /* 0x00000003b8b47211 */ /* 0x000fc600030f0eff */
[----:B------:R1:W-:Y:S01]  /*13570*/  STL [R1+0x888], R183 ;  /* 0x000888b701007387 */ /* 0x0003e20000100800 */
[----:B------:R-:W-:-:S03]  /*13580*/  IADD3 R184, P6, R2, R249, RZ ;  /* 0x000000f902b87210 */ /* 0x000fc60007fde0ff */
[----:B------:R-:W4:Y:S04]  /*13590*/  LDL.LU R200, [R1+0x2f4] ;  /* 0x0002f40001c87983 */ /* 0x000f280000300800 */
[----:B------:R3:W-:Y:S04]  /*135a0*/  STL [R1+0x884], R184 ;  /* 0x000884b801007387 */ /* 0x0007e80000100800 */
[----:B------:R-:W4:Y:S01]  /*135b0*/  LDL.LU R201, [R1+0x2f8] ;  /* 0x0002f80001c97983 */ /* 0x000f220000300800 */
[----:B-1----:R-:W-:Y:S02]  /*135c0*/  LEA.HI.X.SX32 R181, R185, R3, 0x1, P0 ;  /* 0x00000003b9b57211 */ /* 0x002fe400000f0eff */
[----:B--2---:R-:W-:-:S02]  /*135d0*/  IADD3 R185, P0, R2, R250, RZ ;  /* 0x000000fa02b97210 */ /* 0x004fc40007f1e0ff */
[----:B---3--:R-:W-:-:S03]  /*135e0*/  LEA.HI.X.SX32 R182, R246, R3, 0x1, P1 ;  /* 0x00000003f6b67211 */ /* 0x008fc600008f0eff */
[----:B------:R1:W-:Y:S01]  /*135f0*/  STL [R1+0x880], R185 ;  /* 0x000880b901007387 */ /* 0x0003e20000100800 */
[----:B------:R-:W-:-:S03]  /*13600*/  LEA.HI.X.SX32 R183, R244, R3, 0x1, P2 ;  /* 0x00000003f4b77211 */ /* 0x000fc600010f0eff */
[----:B------:R-:W2:Y:S01]  /*13610*/  LDL.LU R246, [R1+0x2fc] ;  /* 0x0002fc0001f67983 */ /* 0x000ea20000300800 */
[-C--:B------:R-:W-:Y:S02]  /*13620*/  LEA.HI.X.SX32 R184, R245, R3.reuse, 0x1, P3 ;  /* 0x00000003f5b87211 */ /* 0x080fe400018f0eff */
[----:B-1----:R-:W-:Y:S02]  /*13630*/  LEA.HI.X.SX32 R185, R247, R3, 0x1, P4 ;  /* 0x00000003f7b97211 */ /* 0x002fe400020f0eff */
[----:B----4-:R-:W-:-:S05]  /*13640*/  IADD3 R186, P1, R2, R251, RZ ;  /* 0x000000fb02ba7210 */ /* 0x010fca0007f3e0ff */
[----:B------:R1:W-:Y:S04]  /*13650*/  STL [R1+0x87c], R186 ;  /* 0x00087cba01007387 */ /* 0x0003e80000100800 */
[----:B------:R-:W3:Y:S01]  /*13660*/  LDL.LU R244, [R1+0x300] ;  /* 0x0003000001f47983 */ /* 0x000ee20000300800 */
[----:B------:R-:W-:-:S05]  /*13670*/  IADD3 R187, P2, R2, R252, RZ ;  /* 0x000000fc02bb7210 */ /* 0x000fca0007f5e0ff */
[----:B------:R4:W-:Y:S01]  /*13680*/  STL [R1+0x878], R187 ;  /* 0x000878bb01007387 */ /* 0x0009e20000100800 */
[----:B------:R-:W-:-:S03]  /*13690*/  IADD3 R188, P3, R2, R204, RZ ;  /* 0x000000cc02bc7210 */ /* 0x000fc60007f7e0ff */
[----:B------:R-:W3:Y:S01]  /*136a0*/  LDL.LU R245, [R1+0x304] ;  /* 0x0003040001f57983 */ /* 0x000ee20000300800 */
[----:B-1----:R-:W-:-:S03]  /*136b0*/  LEA.HI.X.SX32 R186, R248, R3, 0x1, P5 ;  /* 0x00000003f8ba7211 */ /* 0x002fc600028f0eff */
[----:B------:R1:W-:Y:S01]  /*136c0*/  STL [R1+0x874], R188 ;  /* 0x000874bc01007387 */ /* 0x0003e20000100800 */
[----:B------:R-:W-:-:S03]  /*136d0*/  IADD3 R189, P4, R2, R196, RZ ;  /* 0x000000c402bd7210 */ /* 0x000fc60007f9e0ff */
[----:B------:R-:W3:Y:S04]  /*136e0*/  LDL.LU R247, [R1+0x308] ;  /* 0x0003080001f77983 */ /* 0x000ee80000300800 */
[----:B------:R1:W-:Y:S04]  /*136f0*/  STL [R1+0x870], R189 ;  /* 0x000870bd01007387 */ /* 0x0003e80000100800 */
[----:B------:R-:W3:Y:S01]  /*13700*/  LDL.LU R248, [R1+0x30c] ;  /* 0x00030c0001f87983 */ /* 0x000ee20000300800 */
[----:B------:R-:W-:Y:S02]  /*13710*/  IADD3 R190, P5, R2, R197, RZ ;  /* 0x000000c502be7210 */ /* 0x000fe40007fbe0ff */
[----:B----4-:R-:W-:-:S03]  /*13720*/  LEA.HI.X.SX32 R187, R249, R3, 0x1, P6 ;  /* 0x00000003f9bb7211 */ /* 0x010fc600030f0eff */
[----:B------:R4:W-:Y:S04]  /*13730*/  STL [R1+0x86c], R190 ;  /* 0x00086cbe01007387 */ /* 0x0009e80000100800 */
[----:B------:R-:W3:Y:S01]  /*13740*/  LDL.LU R249, [R1+0x310] ;  /* 0x0003100001f97983 */ /* 0x000ee20000300800 */
[----:B-1----:R-:W-:Y:S02]  /*13750*/  LEA.HI.X.SX32 R188, R250, R3, 0x1, P0 ;  /* 0x00000003fabc7211 */ /* 0x002fe400000f0eff */
[----:B------:R-:W-:Y:S02]  /*13760*/  IADD3 R191, P6, R2, R205, RZ ;  /* 0x000000cd02bf7210 */ /* 0x000fe40007fde0ff */
[----:B------:R-:W-:-:S03]  /*13770*/  LEA.HI.X.SX32 R189, R251, R3, 0x1, P1 ;  /* 0x00000003fbbd7211 */ /* 0x000fc600008f0eff */
        /* <DEDUP_REMOVED lines=9> */
[----:B--2---:R-:W-:Y:S02]  /*13810*/  IADD3 R194, P2, R2, R246, RZ ;  /* 0x000000f602c27210 */ /* 0x004fe40007f5e0ff */
[----:B-1----:R-:W-:-:S03]  /*13820*/  LEA.HI.X.SX32 R191, R204, R3, 0x1, P3 ;  /* 0x00000003ccbf7211 */ /* 0x002fc600018f0eff */
[----:B------:R1:W-:Y:S04]  /*13830*/  STL [R1+0x85c], R194 ;  /* 0x00085cc201007387 */ /* 0x0003e80000100800 */
[----:B------:R-:W2:Y:S01]  /*13840*/  LDL.LU R220, [R1+0x320] ;  /* 0x0003200001dc7983 */ /* 0x000ea20000300800 */
[-C--:B------:R-:W-:Y:S02]  /*13850*/  LEA.HI.X.SX32 R192, R196, R3.reuse, 0x1, P4 ;  /* 0x00000003c4c07211 */ /* 0x080fe400020f0eff */
[-C--:B----4-:R-:W-:Y:S02]  /*13860*/  LEA.HI.X.SX32 R193, R197, R3.reuse, 0x1, P5 ;  /* 0x00000003c5c17211 */ /* 0x090fe400028f0eff */
[----:B-1----:R-:W-:Y:S02]  /*13870*/  LEA.HI.X.SX32 R194, R205, R3, 0x1, P6 ;  /* 0x00000003cdc27211 */ /* 0x002fe400030f0eff */
[----:B---3--:R-:W-:-:S05]  /*13880*/  IADD3 R195, P3, R2, R244, RZ ;  /* 0x000000f402c37210 */ /* 0x008fca0007f7e0ff */
[----:B------:R1:W-:Y:S04]  /*13890*/  STL [R1+0x858], R195 ;  /* 0x000858c301007387 */ /* 0x0003e80000100800 */
[----:B------:R-:W3:Y:S01]  /*138a0*/  LDL.LU R221, [R1+0x324] ;  /* 0x0003240001dd7983 */ /* 0x000ee20000300800 */
[----:B------:R-:W-:-:S05]  /*138b0*/  IADD3 R196, P4, R2, R245, RZ ;  /* 0x000000f502c47210 */ /* 0x000fca0007f9e0ff */
[----:B------:R4:W-:Y:S01]  /*138c0*/  STL [R1+0x854], R196 ;  /* 0x000854c401007387 */ /* 0x0009e20000100800 */
[----:B------:R-:W-:-:S03]  /*138d0*/  IADD3 R197, P5, R2, R247, RZ ;  /* 0x000000f702c57210 */ /* 0x000fc60007fbe0ff */
[----:B------:R-:W3:Y:S04]  /*138e0*/  LDL.LU R212, [R1+0x328] ;  /* 0x0003280001d47983 */ /* 0x000ee80000300800 */
[----:B------:R1:W-:Y:S01]  /*138f0*/  STL [R1+0x850], R197 ;  /* 0x000850c501007387 */ /* 0x0003e20000100800 */
[----:B------:R-:W-:-:S03]  /*13900*/  IADD3 R198, P6, R2, R248, RZ ;  /* 0x000000f802c67210 */ /* 0x000fc60007fde0ff */
[----:B------:R-:W3:Y:S04]  /*13910*/  LDL.LU R213, [R1+0x32c] ;  /* 0x00032c0001d57983 */ /* 0x000ee80000300800 */
[----:B------:R4:W-:Y:S04]  /*13920*/  STL [R1+0x84c], R198 ;  /* 0x00084cc601007387 */ /* 0x0009e80000100800 */
[----:B------:R-:W3:Y:S01]  /*13930*/  LDL.LU R216, [R1+0x330] ;  /* 0x0003300001d87983 */ /* 0x000ee20000300800 */
[----:B-1----:R-:W-:Y:S02]  /*13940*/  LEA.HI.X.SX32 R195, R200, R3, 0x1, P0 ;  /* 0x00000003c8c37211 */ /* 0x002fe400000f0eff */
[----:B------:R-:W-:-:S05]  /*13950*/  IADD3 R199, P0, R2, R249, RZ ;  /* 0x000000f902c77210 */ /* 0x000fca0007f1e0ff */
[----:B------:R1:W-:Y:S04]  /*13960*/  STL [R1+0x848], R199 ;  /* 0x000848c701007387 */ /* 0x0003e80000100800 */
[----:B------:R-:W3:Y:S01]  /*13970*/  LDL.LU R217, [R1+0x334] ;  /* 0x0003340001d97983 */ /* 0x000ee20000300800 */
[-C--:B----4-:R-:W-:Y:S02]  /*13980*/  LEA.HI.X.SX32 R196, R201, R3.reuse, 0x1, P1 ;  /* 0x00000003c9c47211 */ /* 0x090fe400008f0eff */
[-C--:B------:R-:W-:Y:S02]  /*13990*/  LEA.HI.X.SX32 R197, R246, R3.reuse, 0x1, P2 ;  /* 0x00000003f6c57211 */ /* 0x080fe400010f0eff */
        /* <DEDUP_REMOVED lines=8> */
[----:B-1----:R-:W-:-:S03]  /*13a20*/  LEA.HI.X.SX32 R199, R245, R3, 0x1, P4 ;  /* 0x00000003f5c77211 */ /* 0x002fc600020f0eff */
[----:B------:R1:W-:Y:S04]  /*13a30*/  STL [R1+0x83c], R202 ;  /* 0x00083cca01007387 */ /* 0x0003e80000100800 */
[----:B------:R-:W3:Y:S01]  /*13a40*/  LDL.LU R245, [R1+0x340] ;  /* 0x0003400001f57983 */ /* 0x000ee20000300800 */
[----:B--2---:R-:W-:Y:S02]  /*13a50*/  IADD3 R203, P4, R2, R220, RZ ;  /* 0x000000dc02cb7210 */ /* 0x004fe40007f9e0ff */
[----:B----4-:R-:W-:-:S03]  /*13a60*/  LEA.HI.X.SX32 R200, R247, R3, 0x1, P5 ;  /* 0x00000003f7c87211 */ /* 0x010fc600028f0eff */
[----:B------:R2:W-:Y:S01]  /*13a70*/  STL [R1+0x838], R203 ;  /* 0x000838cb01007387 */ /* 0x0005e20000100800 */
[----:B------:R-:W-:-:S03]  /*13a80*/  LEA.HI.X.SX32 R201, R248, R3, 0x1, P6 ;  /* 0x00000003f8c97211 */ /* 0x000fc600030f0eff */
[----:B------:R-:W4:Y:S01]  /*13a90*/  LDL.LU R247, [R1+0x344] ;  /* 0x0003440001f77983 */ /* 0x000f220000300800 */
[-C--:B-1----:R-:W-:Y:S02]  /*13aa0*/  LEA.HI.X.SX32 R202, R249, R3.reuse, 0x1, P0 ;  /* 0x00000003f9ca7211 */ /* 0x082fe400000f0eff */
[----:B--2---:R-:W-:Y:S02]  /*13ab0*/  LEA.HI.X.SX32 R203, R250, R3, 0x1, P1 ;  /* 0x00000003facb7211 */ /* 0x004fe400008f0eff */
[----:B---3--:R-:W-:-:S05]  /*13ac0*/  IADD3 R204, P5, R2, R221, RZ ;  /* 0x000000dd02cc7210 */ /* 0x008fca0007fbe0ff */
[----:B------:R1:W-:Y:S04]  /*13ad0*/  STL [R1+0x834], R204 ;  /* 0x000834cc01007387 */ /* 0x0003e80000100800 */
[----:B------:R-:W2:Y:S01]  /*13ae0*/  LDL.LU R248, [R1+0x348] ;  /* 0x0003480001f87983 */ /* 0x000ea20000300800 */
[----:B------:R-:W-:-:S05]  /*13af0*/  IADD3 R205, P6, R2, R212, RZ ;  /* 0x000000d402cd7210 */ /* 0x000fca0007fde0ff */
[----:B------:R3:W-:Y:S01]  /*13b00*/  STL [R1+0x830], R205 ;  /* 0x000830cd01007387 */ /* 0x0007e20000100800 */
[----:B------:R-:W-:-:S03]  /*13b10*/  IADD3 R206, P0, R2, R213, RZ ;  /* 0x000000d502ce7210 */ /* 0x000fc60007f1e0ff */
[----:B------:R-:W2:Y:S01]  /*13b20*/  LDL.LU R249, [R1+0x34c] ;  /* 0x00034c0001f97983 */ /* 0x000ea20000300800 */
[----:B-1----:R-:W-:-:S03]  /*13b30*/  LEA.HI.X.SX32 R204, R251, R3, 0x1, P2 ;  /* 0x00000003fbcc7211 */ /* 0x002fc600010f0eff */
[----:B------:R1:W-:Y:S01]  /*13b40*/  STL [R1+0x82c], R206 ;  /* 0x00082cce01007387 */ /* 0x0003e20000100800 */
[----:B------:R-:W-:-:S03]  /*13b50*/  IADD3 R207, P1, R2, R216, RZ ;  /* 0x000000d802cf7210 */ /* 0x000fc60007f3e0ff */
[----:B------:R-:W2:Y:S04]  /*13b60*/  LDL.LU R250, [R1+0x350] ;  /* 0x0003500001fa7983 */ /* 0x000ea80000300800 */
[----:B------:R1:W-:Y:S04]  /*13b70*/  STL [R1+0x828], R207 ;  /* 0x000828cf01007387 */ /* 0x0003e80000100800 */
[----:B------:R-:W2:Y:S01]  /*13b80*/  LDL.LU R251, [R1+0x354] ;  /* 0x0003540001fb7983 */ /* 0x000ea20000300800 */
[----:B------:R-:W-:Y:S02]  /*13b90*/  IADD3 R208, P2, R2, R217, RZ ;  /* 0x000000d902d07210 */ /* 0x000fe40007f5e0ff */
[----:B---3--:R-:W-:-:S03]  /*13ba0*/  LEA.HI.X.SX32 R205, R252, R3, 0x1, P3 ;  /* 0x00000003fccd7211 */ /* 0x008fc600018f0eff */
[----:B------:R3:W-:Y:S04]  /*13bb0*/  STL [R1+0x824], R208 ;  /* 0x000824d001007387 */ /* 0x0007e80000100800 */
[----:B------:R-:W2:Y:S01]  /*13bc0*/  LDL.LU R252, [R1+0x358] ;  /* 0x0003580001fc7983 */ /* 0x000ea20000300800 */
[----:B-1----:R-:W-:Y:S02]  /*13bd0*/  LEA.HI.X.SX32 R206, R220, R3, 0x1, P4 ;  /* 0x00000003dcce7211 */ /* 0x002fe400020f0eff */
[----:B------:R-:W-:-:S05]  /*13be0*/  IADD3 R209, P3, R2, R246, RZ ;  /* 0x000000f602d17210 */ /* 0x000fca0007f7e0ff */
[----:B------:R1:W-:Y:S01]  /*13bf0*/  STL [R1+0x820], R209 ;  /* 0x000820d101007387 */ /* 0x0003e20000100800 */
[----:B------:R-:W-:-:S03]  /*13c00*/  IADD3 R210, P4, R2, R244, RZ ;  /* 0x000000f402d27210 */ /* 0x000fc60007f9e0ff */
[----:B------:R-:W2:Y:S01]  /*13c10*/  LDL.LU R237, [R1+0x35c] ;  /* 0x00035c0001ed7983 */ /* 0x000ea20000300800 */
[----:B------:R-:W-:-:S03]  /*13c20*/  LEA.HI.X.SX32 R207, R221, R3, 0x1, P5 ;  /* 0x00000003ddcf7211 */ /* 0x000fc600028f0eff */
[----:B------:R1:W-:Y:S04]  /*13c30*/  STL [R1+0x81c], R210 ;  /* 0x00081cd201007387 */ /* 0x0003e80000100800 */
[----:B------:R-:W2:Y:S01]  /*13c40*/  LDL.LU R232, [R1+0x360] ;  /* 0x0003600001e87983 */ /* 0x000ea20000300800 */
[----:B------:R-:W-:-:S05]  /*13c50*/  IADD3 R211, P5, R2, R245, RZ ;  /* 0x000000f502d37210 */ /* 0x000fca0007fbe0ff */
[----:B------:R1:W-:Y:S04]  /*13c60*/  STL [R1+0x818], R211 ;  /* 0x000818d301007387 */ /* 0x0003e80000100800 */
[----:B------:R-:W2:Y:S01]  /*13c70*/  LDL.LU R233, [R1+0x364] ;  /* 0x0003640001e97983 */ /* 0x000ea20000300800 */
[----:B---3--:R-:W-:Y:S02]  /*13c80*/  LEA.HI.X.SX32 R208, R212, R3, 0x1, P6 ;  /* 0x00000003d4d07211 */ /* 0x008fe400030f0eff */
[----:B----4-:R-:W-:Y:S02]  /*13c90*/  IADD3 R212, P6, R2, R247, RZ ;  /* 0x000000f702d47210 */ /* 0x010fe40007fde0ff */
[----:B-1----:R-:W-:-:S03]  /*13ca0*/  LEA.HI.X.SX32 R209, R213, R3, 0x1, P0 ;  /* 0x00000003d5d17211 */ /* 0x002fc600000f0eff */
[----:B------:R1:W-:Y:S04]  /*13cb0*/  STL [R1+0x814], R212 ;  /* 0x000814d401007387 */ /* 0x0003e80000100800 */
[----:B------:R-:W3:Y:S01]  /*13cc0*/  LDL.LU R228, [R1+0x368] ;  /* 0x0003680001e47983 */ /* 0x000ee20000300800 */
[-C--:B------:R-:W-:Y:S02]  /*13cd0*/  LEA.HI.X.SX32 R210, R216, R3.reuse, 0x1, P1 ;  /* 0x00000003d8d27211 */ /* 0x080fe400008f0eff */
[-C--:B------:R-:W-:Y:S02]  /*13ce0*/  LEA.HI.X.SX32 R211, R217, R3.reuse, 0x1, P2 ;  /* 0x00000003d9d37211 */ /* 0x080fe400010f0eff */
[----:B-1----:R-:W-:Y:S02]  /*13cf0*/  LEA.HI.X.SX32 R212, R246, R3, 0x1, P3 ;  /* 0x00000003f6d47211 */ /* 0x002fe400018f0eff */
[----:B--2---:R-:W-:-:S05]  /*13d00*/  IADD3 R213, P0, R2, R248, RZ ;  /* 0x000000f802d57210 */ /* 0x004fca0007f1e0ff */
        /* <DEDUP_REMOVED lines=13> */
[----:B----4-:R-:W-:-:S03]  /*13de0*/  LEA.HI.X.SX32 R214, R245, R3, 0x1, P5 ;  /* 0x00000003f5d67211 */ /* 0x010fc600028f0eff */
[----:B------:R4:W-:Y:S04]  /*13df0*/  STL [R1+0x800], R219 ;  /* 0x000800db01007387 */ /* 0x0009e80000100800 */
[----:B------:R-:W2:Y:S01]  /*13e00*/  LDL.LU R245, [R1+0x37c] ;  /* 0x00037c0001f57983 */ /* 0x000ea20000300800 */
[----:B-1----:R-:W-:Y:S02]  /*13e10*/  LEA.HI.X.SX32 R216, R247, R3, 0x1, P6 ;  /* 0x00000003f7d87211 */ /* 0x002fe400030f0eff */
[----:B------:R-:W-:Y:S02]  /*13e20*/  IADD3 R220, P5, R2, R237, RZ ;  /* 0x000000ed02dc7210 */ /* 0x000fe40007fbe0ff */
[----:B------:R-:W-:-:S03]  /*13e30*/  LEA.HI.X.SX32 R217, R248, R3, 0x1, P0 ;  /* 0x00000003f8d97211 */ /* 0x000fc600000f0eff */
        /* <DEDUP_REMOVED lines=9> */
[-C--:B-1----:R-:W-:Y:S02]  /*13ed0*/  LEA.HI.X.SX32 R220, R250, R3.reuse, 0x1, P2 ;  /* 0x00000003fadc7211 */ /* 0x082fe400010f0eff */
[----:B---3--:R-:W-:Y:S02]  /*13ee0*/  IADD3 R224, P1, R2, R228, RZ ;  /* 0x000000e402e07210 */ /* 0x008fe40007f3e0ff */
[----:B------:R-:W-:-:S03]  /*13ef0*/  LEA.HI.X.SX32 R222, R251, R3, 0x1, P3 ;  /* 0x00000003fbde7211 */ /* 0x000fc600018f0eff */
[----:B------:R1:W-:Y:S04]  /*13f00*/  STL [R1+0x7f0], R224 ;  /* 0x0007f0e001007387 */ /* 0x0003e80000100800 */
[----:B------:R-:W3:Y:S01]  /*13f10*/  LDL.LU R250, [R1+0x38c] ;  /* 0x00038c0001fa7983 */ /* 0x000ee20000300800 */
[-C--:B----4-:R-:W-:Y:S02]  /*13f20*/  LEA.HI.X.SX32 R223, R252, R3.reuse, 0x1, P4 ;  /* 0x00000003fcdf7211 */ /* 0x090fe400020f0eff */
[----:B-1----:R-:W-:Y:S02]  /*13f30*/  LEA.HI.X.SX32 R224, R237, R3, 0x1, P5 ;  /* 0x00000003ede07211 */ /* 0x002fe400028f0eff */
[----:B--2---:R-:W-:-:S05]  /*13f40*/  IADD3 R226, P2, R2, R225, RZ ;  /* 0x000000e102e27210 */ /* 0x004fca0007f5e0ff */
[----:B------:R1:W-:Y:S04]  /*13f50*/  STL [R1+0x7ec], R226 ;  /* 0x0007ece201007387 */ /* 0x0003e80000100800 */
[----:B------:R-:W2:Y:S01]  /*13f60*/  LDL.LU R251, [R1+0x39c] ;  /* 0x00039c0001fb7983 */ /* 0x000ea20000300800 */
[----:B------:R-:W-:-:S05]  /*13f70*/  IADD3 R227, P3, R2, R221, RZ ;  /* 0x000000dd02e37210 */ /* 0x000fca0007f7e0ff */
[----:B------:R4:W-:Y:S01]  /*13f80*/  STL [R1+0x7e8], R227 ;  /* 0x0007e8e301007387 */ /* 0x0009e20000100800 */
[----:B------:R-:W-:-:S03]  /*13f90*/  IADD3 R229, P4, R2, R246, RZ ;  /* 0x000000f602e57210 */ /* 0x000fc60007f9e0ff */
[----:B------:R-:W2:Y:S04]  /*13fa0*/  LDL.LU R252, [R1+0x3a0] ;  /* 0x0003a00001fc7983 */ /* 0x000ea80000300800 */
[----:B------:R1:W-:Y:S01]  /*13fb0*/  STL [R1+0x7e4], R229 ;  /* 0x0007e4e501007387 */ /* 0x0003e20000100800 */
[----:B------:R-:W-:-:S03]  /*13fc0*/  IADD3 R230, P5, R2, R244, RZ ;  /* 0x000000f402e67210 */ /* 0x000fc60007fbe0ff */
[----:B------:R-:W2:Y:S04]  /*13fd0*/  LDL.LU R28, [R1+0x3a4] ;  /* 0x0003a400011c7983 */ /* 0x000ea80000300800 */
[----:B------:R4:W-:Y:S04]  /*13fe0*/  STL [R1+0x7e0], R230 ;  /* 0x0007e0e601007387 */ /* 0x0009e80000100800 */
[----:B------:R-:W2:Y:S01]  /*13ff0*/  LDL.LU R29, [R1+0x3a8] ;  /* 0x0003a800011d7983 */ /* 0x000ea20000300800 */
[----:B-1----:R-:W-:Y:S02]  /*14000*/  LEA.HI.X.SX32 R226, R232, R3, 0x1, P6 ;  /* 0x00000003e8e27211 */ /* 0x002fe400030f0eff */
[----:B------:R-:W-:-:S05]  /*14010*/  IADD3 R232, P6, R2, R245, RZ ;  /* 0x000000f502e87210 */ /* 0x000fca0007fde0ff */
[----:B------:R1:W-:Y:S04]  /*14020*/  STL [R1+0x7dc], R232 ;  /* 0x0007dce801007387 */ /* 0x0003e80000100800 */
[----:B------:R-:W2:Y:S01]  /*14030*/  LDL.LU R30, [R1+0x3ac] ;  /* 0x0003ac00011e7983 */ /* 0x000ea20000300800 */
[-C--:B----4-:R-:W-:Y:S02]  /*14040*/  LEA.HI.X.SX32 R227, R233, R3.reuse, 0x1, P0 ;  /* 0x00000003e9e37211 */ /* 0x090fe400000f0eff */
[----:B------:R-:W-:Y:S02]  /*14050*/  LEA.HI.X.SX32 R229, R228, R3, 0x1, P1 ;  /* 0x00000003e4e57211 */ /* 0x000fe400008f0eff */
[C---:B------:R-:W-:Y:S02]  /*14060*/  IADD3 R233, P0, R2.reuse, R247, RZ ;  /* 0x000000f702e97210 */ /* 0x040fe40007f1e0ff */
[----:B------:R-:W-:-:S03]  /*14070*/  IADD3 R234, P1, R2, R248, RZ ;  /* 0x000000f802ea7210 */ /* 0x000fc60007f3e0ff */
[----:B------:R4:W-:Y:S01]  /*14080*/  STL [R1+0x7d8], R233 ;  /* 0x0007d8e901007387 */ /* 0x0009e20000100800 */
[----:B------:R-:W-:-:S03]  /*14090*/  LEA.HI.X.SX32 R230, R225, R3, 0x1, P2 ;  /* 0x00000003e1e67211 */ /* 0x000fc600010f0eff */
[----:B------:R-:W-:Y:S04]  /*140a0*/  STL [R1+0x7d4], R234 ;  /* 0x0007d4ea01007387 */ /* 0x000fe80000100800 */
[----:B------:R-:W2:Y:S01]  /*140b0*/  LDL.LU R31, [R1+0x3b0] ;  /* 0x0003b000011f7983 */ /* 0x000ea20000300800 */
[----:B------:R-:W-:-:S05]  /*140c0*/  IADD3 R236, P2, R2, R249, RZ ;  /* 0x000000f902ec7210 */ /* 0x000fca0007f5e0ff */
[----:B------:R4:W-:Y:S04]  /*140d0*/  STL [R1+0x7d0], R236 ;  /* 0x0007d0ec01007387 */ /* 0x0009e80000100800 */
[----:B------:R-:W2:Y:S01]  /*140e0*/  LDL.LU R56, [R1+0x3b4] ;  /* 0x0003b40001387983 */ /* 0x000ea20000300800 */
[-C--:B-1----:R-:W-:Y:S02]  /*140f0*/  LEA.HI.X.SX32 R232, R221, R3.reuse, 0x1, P3 ;  /* 0x00000003dde87211 */ /* 0x082fe400018f0eff */
[----:B---3--:R-:W-:Y:S02]  /*14100*/  IADD3 R237, P3, R2, R250, RZ ;  /* 0x000000fa02ed7210 */ /* 0x008fe40007f7e0ff */
[----:B----4-:R-:W-:-:S03]  /*14110*/  LEA.HI.X.SX32 R233, R246, R3, 0x1, P4 ;  /* 0x00000003f6e97211 */ /* 0x010fc600020f0eff */
[----:B------:R1:W-:Y:S04]  /*14120*/  STL [R1+0x7c8], R237 ;  /* 0x0007c8ed01007387 */ /* 0x0003e80000100800 */
[----:B------:R-:W3:Y:S01]  /*14130*/  LDL.LU R59, [R1+0x3b8] ;  /* 0x0003b800013b7983 */ /* 0x000ee20000300800 */
[-C--:B------:R-:W-:Y:S02]  /*14140*/  LEA.HI.X.SX32 R0, R245, R3.reuse, 0x1, P6 ;  /* 0x00000003f5007211 */ /* 0x080fe400030f0eff */
[-C--:B------:R-:W-:Y:S02]  /*14150*/  LEA.HI.X.SX32 R236, R247, R3.reuse, 0x1, P0 ;  /* 0x00000003f7ec7211 */ /* 0x080fe400000f0eff */
[----:B-1----:R-:W-:Y:S02]  /*14160*/  LEA.HI.X.SX32 R237, R249, R3, 0x1, P2 ;  /* 0x00000003f9ed7211 */ /* 0x002fe400010f0eff */
[----:B--2---:R-:W-:-:S05]  /*14170*/  IADD3 R239, P4, R2, R251, RZ ;  /* 0x000000fb02ef7210 */ /* 0x004fca0007f9e0ff */
[----:B------:R1:W-:Y:S04]  /*14180*/  STL [R1+0x7cc], R239 ;  /* 0x0007ccef01007387 */ /* 0x0003e80000100800 */
[----:B------:R-:W2:Y:S04]  /*14190*/  LDL.LU R238, [R1+0x3bc] ;  /* 0x0003bc0001ee7983 */ /* 0x000ea80000300800 */
[----:B------:R-:W4:Y:S04]  /*141a0*/  LDL.LU R235, [R1+0x3c0] ;  /* 0x0003c00001eb7983 */ /* 0x000f280000300800 */
[----:B------:R-:W4:Y:S01]  /*141b0*/  LDL.LU R231, [R1+0x3c4] ;  /* 0x0003c40001e77983 */ /* 0x000f220000300800 */
[----:B------:R-:W-:-:S03]  /*141c0*/  IADD3 R246, P6, R2, R28, RZ ;  /* 0x0000001c02f67210 */ /* 0x000fc60007fde0ff */
[----:B------:R-:W-:Y:S04]  /*141d0*/  STL [R1+0x37c], R0 ;  /* 0x00037c0001007387 */ /* 0x000fe80000100800 */
[----:B------:R1:W-:Y:S01]  /*141e0*/  STL [R1+0x7c4], R246 ;  /* 0x0007c4f601007387 */ /* 0x0003e20000100800 */
[----:B------:R-:W-:-:S03]  /*141f0*/  IADD3 R247, P0, R2, R29, RZ ;  /* 0x0000001d02f77210 */ /* 0x000fc60007f1e0ff */
[----:B------:R-:W4:Y:S04]  /*14200*/  LDL.LU R218, [R1+0x3c8] ;  /* 0x0003c80001da7983 */ /* 0x000f280000300800 */
[----:B------:R-:W-:Y:S04]  /*14210*/  STL [R1+0x7c0], R247 ;  /* 0x0007c0f701007387 */ /* 0x000fe80000100800 */
[----:B------:R-:W4:Y:S01]  /*14220*/  LDL.LU R215, [R1+0x3cc] ;  /* 0x0003cc0001d77983 */ /* 0x000f220000300800 */
[-C--:B-1----:R-:W-:Y:S02]  /*14230*/  LEA.HI.X.SX32 R239, R248, R3.reuse, 0x1, P1 ;  /* 0x00000003f8ef7211 */ /* 0x082fe400008f0eff */
[----:B------:R-:W-:Y:S01]  /*14240*/  IADD3 R248, P1, R2, R30, RZ ;  /* 0x0000001e02f87210 */ /* 0x000fe20007f3e0ff */
[----:B------:R-:W4:Y:S04]  /*14250*/  LDL.LU R228, [R1+0x3d0] ;  /* 0x0003d00001e47983 */ /* 0x000f280000300800 */
[----:B------:R1:W-:Y:S04]  /*14260*/  STL [R1+0x7bc], R248 ;  /* 0x0007bcf801007387 */ /* 0x0003e80000100800 */
[----:B------:R-:W4:Y:S04]  /*14270*/  LDL.LU R225, [R1+0x3d4] ;  /* 0x0003d40001e17983 */ /* 0x000f280000300800 */
[----:B------:R-:W4:Y:S01]  /*14280*/  LDL.LU R221, [R1+0x3d8] ;  /* 0x0003d80001dd7983 */ /* 0x000f220000300800 */
[----:B------:R-:W-:-:S02]  /*14290*/  LEA.HI.X.SX32 R246, R250, R3, 0x1, P3 ;  /* 0x00000003faf67211 */ /* 0x000fc400018f0eff */
[----:B------:R-:W-:-:S05]  /*142a0*/  IADD3 R249, P2, R2, R31, RZ ;  /* 0x0000001f02f97210 */ /* 0x000fca0007f5e0ff */
[----:B------:R1:W-:Y:S04]  /*142b0*/  STL [R1+0x7b8], R249 ;  /* 0x0007b8f901007387 */ /* 0x0003e80000100800 */
[----:B------:R-:W4:Y:S01]  /*142c0*/  LDL.LU R245, [R1+0x3dc] ;  /* 0x0003dc0001f57983 */ /* 0x000f220000300800 */
[----:B------:R-:W-:-:S03]  /*142d0*/  IADD3 R250, P3, R2, R56, RZ ;  /* 0x0000003802fa7210 */ /* 0x000fc60007f7e0ff */
[----:B------:R-:W4:Y:S04]  /*142e0*/  LDL.LU R57, [R1+0x3e0] ;  /* 0x0003e00001397983 */ /* 0x000f280000300800 */
[----:B------:R1:W-:Y:S04]  /*142f0*/  STL [R1+0x7b4], R250 ;  /* 0x0007b4fa01007387 */ /* 0x0003e80000100800 */
[----:B------:R-:W4:Y:S01]  /*14300*/  LDL.LU R60, [R1+0x3e4] ;  /* 0x0003e400013c7983 */ /* 0x000f220000300800 */
[-C--:B------:R-:W-:Y:S02]  /*14310*/  LEA.HI.X.SX32 R234, R244, R3.reuse, 0x1, P5 ;  /* 0x00000003f4ea7211 */ /* 0x080fe400028f0eff */
[----:B------:R-:W-:Y:S01]  /*14320*/  IADD3 R244, P5, R2, R252, RZ ;  /* 0x000000fc02f47210 */ /* 0x000fe20007fbe0ff */
[----:B------:R-:W4:Y:S03]  /*14330*/  LDL.LU R58, [R1+0x3e8] ;  /* 0x0003e800013a7983 */ /* 0x000f260000300800 */
[----:B-1----:R-:W-:-:S02]  /*14340*/  LEA.HI.X.SX32 R248, R252, R3, 0x1, P5 ;  /* 0x00000003fcf87211 */ /* 0x002fc400028f0eff */
[-C--:B------:R-:W-:Y:S02]  /*14350*/  LEA.HI.X.SX32 R249, R28, R3.reuse, 0x1, P6 ;  /* 0x000000031cf97211 */ /* 0x080fe400030f0eff */
[-C--:B------:R-:W-:Y:S02]  /*14360*/  LEA.HI.X.SX32 R250, R29, R3.reuse, 0x1, P0 ;  /* 0x000000031dfa7211 */ /* 0x080fe400000f0eff */
[----:B------:R-:W-:Y:S02]  /*14370*/  LEA.HI.X.SX32 R247, R251, R3, 0x1, P4 ;  /* 0x00000003fbf77211 */ /* 0x000fe400020f0eff */
[C---:B---3--:R-:W-:Y:S02]  /*14380*/  IADD3 R251, P4, R2.reuse, R59, RZ ;  /* 0x0000003b02fb7210 */ /* 0x048fe40007f9e0ff */
[C---:B--2---:R-:W-:Y:S02]  /*14390*/  IADD3 R252, P5, R2.reuse, R238, RZ ;  /* 0x000000ee02fc7210 */ /* 0x044fe40007fbe0ff */
[----:B----4-:R-:W-:-:S03]  /*143a0*/  IADD3 R0, P6, R2, R235, RZ ;  /* 0x000000eb02007210 */ /* 0x010fc60007fde0ff */
[----:B------:R1:W-:Y:S04]  /*143b0*/  STL [R1+0x7b0], R252 ;  /* 0x0007b0fc01007387 */ /* 0x0003e80000100800 */
[----:B------:R-:W2:Y:S04]  /*143c0*/  LDL.LU R33, [R1+0x3ec] ;  /* 0x0003ec0001217983 */ /* 0x000ea80000300800 */
[----:B------:R3:W-:Y:S04]  /*143d0*/  STL [R1+0x120], R0 ;  /* 0x0001200001007387 */ /* 0x0007e80000100800 */
[----:B------:R-:W4:Y:S01]  /*143e0*/  LDL.LU R34, [R1+0x3f0] ;  /* 0x0003f00001227983 */ /* 0x000f220000300800 */
[----:B-1----:R-:W-:-:S02]  /*143f0*/  LEA.HI.X.SX32 R252, R30, R3, 0x1, P1 ;  /* 0x000000031efc7211 */ /* 0x002fc400008f0eff */
[C---:B---3--:R-:W-:Y:S02]  /*14400*/  IADD3 R0, P0, R2.reuse, R231, RZ ;  /* 0x000000e702007210 */ /* 0x048fe40007f1e0ff */
[----:B------:R-:W-:-:S03]  /*14410*/  IADD3 R4, P1, R2, R218, RZ ;  /* 0x000000da02047210 */ /* 0x000fc60007f3e0ff */
[----:B------:R1:W-:Y:S04]  /*14420*/  STL [R1+0x124], R0 ;  /* 0x0001240001007387 */ /* 0x0003e80000100800 */
[----:B------:R-:W3:Y:S01]  /*14430*/  LDL.LU R35, [R1+0x3f4] ;  /* 0x0003f40001237983 */ /* 0x000ee20000300800 */
[----:B-1----:R-:W-:Y:S02]  /*14440*/  LEA.HI.X.SX32 R0, R31, R3, 0x1, P2 ;  /* 0x000000031f007211 */ /* 0x002fe400010f0eff */
[----:B------:R-:W-:Y:S01]  /*14450*/  IADD3 R5, P2, R2, R215, RZ ;  /* 0x000000d702057210 */ /* 0x000fe20007f5e0ff */
[----:B------:R1:W-:Y:S04]  /*14460*/  STL [R1+0x128], R4 ;  /* 0x0001280401007387 */ /* 0x0003e80000100800 */
[----:B------:R1:W-:Y:S04]  /*14470*/  STL [R1+0x6c4], R0 ;  /* 0x0006c40001007387 */ /* 0x0003e80000100800 */
[----:B------:R1:W-:Y:S02]  /*14480*/  STL [R1+0x12c], R5 ;  /* 0x00012c0501007387 */ /* 0x0003e40000100800 */
[----:B-1----:R-:W-:-:S02]  /*14490*/  LEA.HI.X.SX32 R4, R56, R3, 0x1, P3 ;  /* 0x0000000338047211 */ /* 0x002fc400018f0eff */
[----:B------:R-:W3:Y:S01]  /*144a0*/  LDL.LU R28, [R1+0x3f8] ;  /* 0x0003f800011c7983 */ /* 0x000ee20000300800 */
[C---:B------:R-:W-:Y:S02]  /*144b0*/  IADD3 R0, P3, R2.reuse, R228, RZ ;  /* 0x000000e402007210 */ /* 0x040fe40007f7e0ff */
[----:B------:R-:W-:Y:S01]  /*144c0*/  LEA.HI.X.SX32 R5, R59, R3, 0x1, P4 ;  /* 0x000000033b057211 */ /* 0x000fe200020f0eff */
[----:B------:R1:W-:Y:S04]  /*144d0*/  STL [R1+0x6c8], R4 ;  /* 0x0006c80401007387 */ /* 0x0003e80000100800 */
[----:B------:R1:W-:Y:S04]  /*144e0*/  STL [R1+0x160], R0 ;  /* 0x0001600001007387 */ /* 0x0003e80000100800 */
[----:B------:R1:W-:Y:S02]  /*144f0*/  STL [R1+0x6cc], R5 ;  /* 0x0006cc0501007387 */ /* 0x0003e40000100800 */
[----:B-1----:R-:W-:-:S02]  /*14500*/  IADD3 R4, P4, R2, R225, RZ ;  /* 0x000000e102047210 */ /* 0x002fc40007f9e0ff */
[----:B------:R-:W3:Y:S01]  /*14510*/  LDL.LU R59, [R1+0x3fc] ;  /* 0x0003fc00013b7983 */ /* 0x000ee20000300800 */
[----:B------:R-:W-:Y:S02]  /*14520*/  LEA.HI.X.SX32 R0, R238, R3, 0x1, P5 ;  /* 0x00000003ee007211 */ /* 0x000fe400028f0eff */
[----:B------:R-:W-:Y:S01]  /*14530*/  IADD3 R5, P5, R2, R221, RZ ;  /* 0x000000dd02057210 */ /* 0x000fe20007fbe0ff */
[----:B------:R1:W-:Y:S04]  /*14540*/  STL [R1+0x164], R4 ;  /* 0x0001640401007387 */ /* 0x0003e80000100800 */
[----:B------:R1:W-:Y:S04]  /*14550*/  STL [R1+0x6d0], R0 ;  /* 0x0006d00001007387 */ /* 0x0003e80000100800 */
[----:B------:R1:W-:Y:S04]  /*14560*/  STL [R1+0x168], R5 ;  /* 0x0001680501007387 */ /* 0x0003e80000100800 */
[----:B------:R-:W3:Y:S01]  /*14570*/  LDL.LU R29, [R1+0x400] ;  /* 0x00040000011d7983 */ /* 0x000ee20000300800 */
[----:B-1----:R-:W-:-:S02]  /*14580*/  LEA.HI.X.SX32 R4, R235, R3, 0x1, P6 ;  /* 0x00000003eb047211 */ /* 0x002fc400030f0eff */
[C---:B------:R-:W-:Y:S02]  /*14590*/  IADD3 R0, P6, R2.reuse, R245, RZ ;  /* 0x000000f502007210 */ /* 0x040fe40007fde0ff */
[----:B------:R-:W-:Y:S01]  /*145a0*/  LEA.HI.X.SX32 R5, R231, R3, 0x1, P0 ;  /* 0x00000003e7057211 */ /* 0x000fe200000f0eff */
[----:B------:R1:W-:Y:S04]  /*145b0*/  STL [R1+0x6d4], R4 ;  /* 0x0006d40401007387 */ /* 0x0003e80000100800 */
[----:B------:R1:W-:Y:S02]  /*145c0*/  STL [R1+0x16c], R0 ;  /* 0x00016c0001007387 */ /* 0x0003e40000100800 */
[----:B-1----:R-:W-:Y:S02]  /*145d0*/  IADD3 R4, P0, R2, R57, RZ ;  /* 0x0000003902047210 */ /* 0x002fe40007f1e0ff */
[----:B------:R-:W-:Y:S01]  /*145e0*/  STL [R1+0x6d8], R5 ;  /* 0x0006d80501007387 */ /* 0x000fe20000100800 */
[----:B------:R-:W-:-:S03]  /*145f0*/  LEA.HI.X.SX32 R0, R218, R3, 0x1, P1 ;  /* 0x00000003da007211 */ /* 0x000fc600008f0eff */
[----:B------:R-:W3:Y:S04]  /*14600*/  LDL.LU R238, [R1+0x404] ;  /* 0x0004040001ee7983 */ /* 0x000ee80000300800 */
[----:B------:R1:W-:Y:S04]  /*14610*/  STL [R1+0x170], R4 ;  /* 0x0001700401007387 */ /* 0x0003e80000100800 */
[----:B------:R1:W-:Y:S04]  /*14620*/  STL [R1+0x6dc], R0 ;  /* 0x0006dc0001007387 */ /* 0x0003e80000100800 */
[----:B------:R-:W3:Y:S01]  /*14630*/  LDL.LU R235, [R1+0x408] ;  /* 0x0004080001eb7983 */ /* 0x000ee20000300800 */
[----:B-1----:R-:W-:-:S02]  /*14640*/  IADD3 R4, P1, R2, R60, RZ ;  /* 0x0000003c02047210 */ /* 0x002fc40007f3e0ff */
[----:B------:R-:W-:-:S03]  /*14650*/  LEA.HI.X.SX32 R0, R215, R3, 0x1, P2 ;  /* 0x00000003d7007211 */ /* 0x000fc600010f0eff */
[----:B------:R1:W-:Y:S04]  /*14660*/  STL [R1+0x174], R4 ;  /* 0x0001740401007387 */ /* 0x0003e80000100800 */
[----:B------:R-:W3:Y:S04]  /*14670*/  LDL.LU R231, [R1+0x40c] ;  /* 0x00040c0001e77983 */ /* 0x000ee80000300800 */
[----:B------:R1:W-:Y:S04]  /*14680*/  STL [R1+0x6e0], R0 ;  /* 0x0006e00001007387 */ /* 0x0003e80000100800 */
[----:B------:R-:W3:Y:S01]  /*14690*/  LDL.LU R218, [R1+0x410] ;  /* 0x0004100001da7983 */ /* 0x000ee20000300800 */
[----:B-1----:R-:W-:-:S02]  /*146a0*/  IADD3 R4, P2, R2, R58, RZ ;  /* 0x0000003a02047210 */ /* 0x002fc40007f5e0ff */
[----:B------:R-:W-:-:S03]  /*146b0*/  LEA.HI.X.SX32 R0, R228, R3, 0x1, P3 ;  /* 0x00000003e4007211 */ /* 0x000fc600018f0eff */
[----:B------:R-:W-:Y:S04]  /*146c0*/  STL [R1+0x178], R4 ;  /* 0x0001780401007387 */ /* 0x000fe80000100800 */
[----:B------:R-:W3:Y:S04]  /*146d0*/  LDL.LU R215, [R1+0x414] ;  /* 0x0004140001d77983 */ /* 0x000ee80000300800 */
[----:B------:R1:W-:Y:S04]  /*146e0*/  STL [R1+0x6e4], R0 ;  /* 0x0006e40001007387 */ /* 0x0003e80000100800 */
[----:B------:R-:W3:Y:S01]  /*146f0*/  LDL.LU R228, [R1+0x418] ;  /* 0x0004180001e47983 */ /* 0x000ee20000300800 */
[----:B-1----:R-:W-:-:S02]  /*14700*/  LEA.HI.X.SX32 R0, R225, R3, 0x1, P4 ;  /* 0x00000003e1007211 */ /* 0x002fc400020f0eff */
[----:B--2---:R-:W-:-:S05]  /*14710*/  IADD3 R4, P3, R2, R33, RZ ;  /* 0x0000002102047210 */ /* 0x004fca0007f7e0ff */
[----:B------:R4:W-:Y:S04]  /*14720*/  STL [R1+0x17c], R4 ;  /* 0x00017c0401007387 */ /* 0x0009e80000100800 */
[----:B------:R1:W-:Y:S04]  /*14730*/  STL [R1+0x6e8], R0 ;  /* 0x0006e80001007387 */ /* 0x0003e80000100800 */
[----:B------:R-:W2:Y:S01]  /*14740*/  LDL.LU R225, [R1+0x41c] ;  /* 0x00041c0001e17983 */ /* 0x000ea20000300800 */
[----:B----4-:R-:W-:Y:S02]  /*14750*/  IADD3 R4, P4, R2, R34, RZ ;  /* 0x0000002202047210 */ /* 0x010fe40007f9e0ff */
[----:B-1----:R-:W-:-:S03]  /*14760*/  LEA.HI.X.SX32 R0, R221, R3, 0x1, P5 ;  /* 0x00000003dd007211 */ /* 0x002fc600028f0eff */
[----:B------:R3:W-:Y:S04]  /*14770*/  STL [R1+0x190], R4 ;  /* 0x0001900401007387 */ /* 0x0007e80000100800 */
[----:B------:R-:W4:Y:S01]  /*14780*/  LDL.LU R221, [R1+0x420] ;  /* 0x0004200001dd7983 */ /* 0x000f220000300800 */
[----:B---3--:R-:W-:-:S03]  /*14790*/  IADD3 R4, P5, R2, R35, RZ ;  /* 0x0000002302047210 */ /* 0x008fc60007fbe0ff */
[----:B------:R1:W-:Y:S04]  /*147a0*/  STL [R1+0x6ec], R0 ;  /* 0x0006ec0001007387 */ /* 0x0003e80000100800 */
[----:B------:R3:W-:Y:S01]  /*147b0*/  STL [R1+0x194], R4 ;  /* 0x0001940401007387 */ /* 0x0007e20000100800 */
[----:B-1----:R-:W-:-:S03]  /*147c0*/  LEA.HI.X.SX32 R0, R245, R3, 0x1, P6 ;  /* 0x00000003f5007211 */ /* 0x002fc600030f0eff */
[----:B------:R-:W4:Y:S01]  /*147d0*/  LDL.LU R245, [R1+0x424] ;  /* 0x0004240001f57983 */ /* 0x000f220000300800 */
[----:B---3--:R-:W-:-:S03]  /*147e0*/  IADD3 R4, P6, R2, R28, RZ ;  /* 0x0000001c02047210 */ /* 0x008fc60007fde0ff */
[----:B------:R1:W-:Y:S04]  /*147f0*/  STL [R1+0x6f0], R0 ;  /* 0x0006f00001007387 */ /* 0x0003e80000100800 */
[----:B------:R-:W3:Y:S04]  /*14800*/  LDL.LU R30, [R1+0x428] ;  /* 0x00042800011e7983 */ /* 0x000ee80000300800 */
[----:B------:R1:W-:Y:S02]  /*14810*/  STL [R1+0x198], R4 ;  /* 0x0001980401007387 */ /* 0x0003e40000100800 */
[----:B-1----:R-:W-:-:S02]  /*14820*/  LEA.HI.X.SX32 R0, R57, R3, 0x1, P0 ;  /* 0x0000000339007211 */ /* 0x002fc400000f0eff */
[----:B------:R-:W3:Y:S04]  /*14830*/  LDL.LU R31, [R1+0x42c] ;  /* 0x00042c00011f7983 */ /* 0x000ee80000300800 */
[----:B------:R1:W-:Y:S01]  /*14840*/  STL [R1+0x6f4], R0 ;  /* 0x0006f40001007387 */ /* 0x0003e20000100800 */
[----:B------:R-:W-:-:S03]  /*14850*/  IADD3 R4, P0, R2, R59, RZ ;  /* 0x0000003b02047210 */ /* 0x000fc60007f1e0ff */
[----:B------:R-:W3:Y:S04]  /*14860*/  LDL.LU R56, [R1+0x430] ;  /* 0x0004300001387983 */ /* 0x000ee80000300800 */
[----:B------:R1:W-:Y:S02]  /*14870*/  STL [R1+0x19c], R4 ;  /* 0x00019c0401007387 */ /* 0x0003e40000100800 */
[----:B-1----:R-:W-:Y:S02]  /*14880*/  LEA.HI.X.SX32 R0, R60, R3, 0x1, P1 ;  /* 0x000000033c007211 */ /* 0x002fe400008f0eff */
[----:B------:R-:W3:Y:S04]  /*14890*/  LDL.LU R57, [R1+0x434] ;  /* 0x0004340001397983 */ /* 0x000ee80000300800 */
[----:B------:R1:W-:Y:S01]  /*148a0*/  STL [R1+0x6f8], R0 ;  /* 0x0006f80001007387 */ /* 0x0003e20000100800 */
[----:B------:R-:W-:-:S03]  /*148b0*/  IADD3 R4, P1, R2, R29, RZ ;  /* 0x0000001d02047210 */ /* 0x000fc60007f3e0ff */
[----:B------:R-:W3:Y:S04]  /*148c0*/  LDL.LU R60, [R1+0x438] ;  /* 0x00043800013c7983 */ /* 0x000ee80000300800 */
[----:B------:R1:W-:Y:S02]  /*148d0*/  STL [R1+0x1a0], R4 ;  /* 0x0001a00401007387 */ /* 0x0003e40000100800 */
[-C--:B-1----:R-:W-:Y:S02]  /*148e0*/  LEA.HI.X.SX32 R0, R58, R3.reuse, 0x1, P2 ;  /* 0x000000033a007211 */ /* 0x082fe400010f0eff */
[----:B------:R-:W3:Y:S01]  /*148f0*/  LDL.LU R58, [R1+0x43c] ;  /* 0x00043c00013a7983 */ /* 0x000ee20000300800 */
[----:B------:R-:W-:-:S03]  /*14900*/  LEA.HI.X.SX32 R5, R33, R3, 0x1, P3 ;  /* 0x0000000321057211 */ /* 0x000fc600018f0eff */
[----:B------:R1:W-:Y:S01]  /*14910*/  STL [R1+0x6fc], R0 ;  /* 0x0006fc0001007387 */ /* 0x0003e20000100800 */
[----:B------:R-:W-:-:S05]  /*14920*/  IADD3 R4, P2, R2, R238, RZ ;  /* 0x000000ee02047210 */ /* 0x000fca0007f5e0ff */
[----:B------:R1:W-:Y:S04]  /*14930*/  STL [R1+0x1a4], R4 ;  /* 0x0001a40401007387 */ /* 0x0003e80000100800 */
[----:B------:R1:W-:Y:S02]  /*14940*/  STL [R1+0x700], R5 ;  /* 0x0007000501007387 */ /* 0x0003e40000100800 */
[----:B-1----:R-:W-:Y:S02]  /*14950*/  IADD3 R0, P3, R2, R235, RZ ;  /* 0x000000eb02007210 */ /* 0x002fe40007f7e0ff */
[----:B------:R-:W-:-:S03]  /*14960*/  LEA.HI.X.SX32 R4, R34, R3, 0x1, P4 ;  /* 0x0000000322047211 */ /* 0x000fc600020f0eff */
[----:B------:R1:W-:Y:S01]  /*14970*/  STL [R1+0x1a8], R0 ;  /* 0x0001a80001007387 */ /* 0x0003e20000100800 */
[----:B------:R-:W-:-:S03]  /*14980*/  IADD3 R5, P4, R2, R231, RZ ;  /* 0x000000e702057210 */ /* 0x000fc60007f9e0ff */
[----:B------:R1:W-:Y:S02]  /*14990*/  STL [R1+0x704], R4 ;  /* 0x0007040401007387 */ /* 0x0003e40000100800 */
[----:B-1----:R-:W-:Y:S02]  /*149a0*/  LEA.HI.X.SX32 R0, R35, R3, 0x1, P5 ;  /* 0x0000000323007211 */ /* 0x002fe400028f0eff */
[----:B------:R1:W-:Y:S01]  /*149b0*/  STL [R1+0x1ac], R5 ;  /* 0x0001ac0501007387 */ /* 0x0003e20000100800 */
[----:B------:R-:W-:-:S03]  /*149c0*/  IADD3 R4, P5, R2, R218, RZ ;  /* 0x000000da02047210 */ /* 0x000fc60007fbe0ff */
[----:B------:R-:W-:Y:S01]  /*149d0*/  STL [R1+0x708], R0 ;  /* 0x0007080001007387 */ /* 0x000fe20000100800 */
[----:B-1----:R-:W-:-:S03]  /*149e0*/  LEA.HI.X.SX32 R5, R28, R3, 0x1, P6 ;  /* 0x000000031c057211 */ /* 0x002fc600030f0eff */
[----:B------:R1:W-:Y:S04]  /*149f0*/  STL [R1+0x1c0], R4 ;  /* 0x0001c00401007387 */ /* 0x0003e80000100800 */
[----:B------:R1:W-:Y:S02]  /*14a00*/  STL [R1+0x70c], R5 ;  /* 0x00070c0501007387 */ /* 0x0003e40000100800 */
[----:B-1----:R-:W-:Y:S02]  /*14a10*/  LEA.HI.X.SX32 R4, R59, R3, 0x1, P0 ;  /* 0x000000033b047211 */ /* 0x002fe400000f0eff */
[----:B------:R-:W3:Y:S01]  /*14a20*/  LDL.LU R59, [R1+0x440] ;  /* 0x00044000013b7983 */ /* 0x000ee20000300800 */
[----:B------:R-:W-:Y:S02]  /*14a30*/  IADD3 R0, P6, R2, R215, RZ ;  /* 0x000000d702007210 */ /* 0x000fe40007fde0ff */
[----:B------:R-:W-:-:S03]  /*14a40*/  LEA.HI.X.SX32 R5, R29, R3, 0x1, P1 ;  /* 0x000000031d057211 */ /* 0x000fc600008f0eff */
[----:B------:R1:W-:Y:S04]  /*14a50*/  STL [R1+0x1c4], R0 ;  /* 0x0001c40001007387 */ /* 0x0003e80000100800 */
[----:B------:R-:W-:Y:S01]  /*14a60*/  STL [R1+0x710], R4 ;  /* 0x0007100401007387 */ /* 0x000fe20000100800 */
[----:B-1----:R-:W-:-:S05]  /*14a70*/  IADD3 R0, P0, R2, R228, RZ ;  /* 0x000000e402007210 */ /* 0x002fca0007f1e0ff */
[----:B------:R1:W-:Y:S04]  /*14a80*/  STL [R1+0x1c8], R0 ;  /* 0x0001c80001007387 */ /* 0x0003e80000100800 */
[----:B------:R4:W-:Y:S04]  /*14a90*/  STL [R1+0x714], R5 ;  /* 0x0007140501007387 */ /* 0x0009e80000100800 */
[----:B------:R-:W3:Y:S01]  /*14aa0*/  LDL.LU R79, [R1+0x394] ;  /* 0x00039400014f7983 */ /* 0x000ee20000300800 */
[----:B-1----:R-:W-:Y:S02]  /*14ab0*/  LEA.HI.X.SX32 R0, R238, R3, 0x1, P2 ;  /* 0x00000003ee007211 */ /* 0x002fe400010f0eff */
[----:B--2---:R-:W-:-:S05]  /*14ac0*/  IADD3 R4, P1, R2, R225, RZ ;  /* 0x000000e102047210 */ /* 0x004fca0007f3e0ff */
[----:B------:R1:W-:Y:S01]  /*14ad0*/  STL [R1+0x1cc], R4 ;  /* 0x0001cc0401007387 */ /* 0x0003e20000100800 */
[----:B----4-:R-:W-:-:S03]  /*14ae0*/  IADD3 R5, P2, R2, R221, RZ ;  /* 0x000000dd02057210 */ /* 0x010fc60007f5e0ff */
[----:B------:R-:W-:Y:S01]  /*14af0*/  STL [R1+0x718], R0 ;  /* 0x0007180001007387 */ /* 0x000fe20000100800 */
[----:B-1----:R-:W-:-:S03]  /*14b00*/  LEA.HI.X.SX32 R4, R235, R3, 0x1, P3 ;  /* 0x00000003eb047211 */ /* 0x002fc600018f0eff */
[----:B------:R1:W-:Y:S04]  /*14b10*/  STL [R1+0x1dc], R5 ;  /* 0x0001dc0501007387 */ /* 0x0003e80000100800 */
[----:B------:R3:W-:Y:S01]  /*14b20*/  STL [R1+0x71c], R4 ;  /* 0x00071c0401007387 */ /* 0x0007e20000100800 */
[----:B-1----:R-:W-:Y:S02]  /*14b30*/  LEA.HI.X.SX32 R5, R231, R3, 0x1, P4 ;  /* 0x00000003e7057211 */ /* 0x002fe400020f0eff */
[----:B------:R-:W-:-:S05]  /*14b40*/  IADD3 R0, P3, R2, R245, RZ ;  /* 0x000000f502007210 */ /* 0x000fca0007f7e0ff */
[----:B------:R1:W-:Y:S01]  /*14b50*/  STL [R1+0x1e0], R0 ;  /* 0x0001e00001007387 */ /* 0x0003e20000100800 */
[----:B---3--:R-:W-:-:S03]  /*14b60*/  IADD3 R4, P4, R2, R30, RZ ;  /* 0x0000001e02047210 */ /* 0x008fc60007f9e0ff */
[----:B------:R2:W-:Y:S01]  /*14b70*/  STL [R1+0x720], R5 ;  /* 0x0007200501007387 */ /* 0x0005e20000100800 */
[----:B-1----:R-:W-:-:S03]  /*14b80*/  LEA.HI.X.SX32 R0, R218, R3, 0x1, P5 ;  /* 0x00000003da007211 */ /* 0x002fc600028f0eff */
[----:B------:R1:W-:Y:S01]  /*14b90*/  STL [R1+0x1e8], R4 ;  /* 0x0001e80401007387 */ /* 0x0003e20000100800 */
[----:B--2---:R-:W-:-:S03]  /*14ba0*/  IADD3 R5, P5, R2, R31, RZ ;  /* 0x0000001f02057210 */ /* 0x004fc60007fbe0ff */
        /* <DEDUP_REMOVED lines=14> */
[----:B------:R-:W-:Y:S01]  /*14c90*/  STL [R1+0x220], R5 ;  /* 0x0002200501007387 */ /* 0x000fe20000100800 */
[----:B--2---:R-:W-:-:S03]  /*14ca0*/  IADD3 R0, P2, R2, R58, RZ ;  /* 0x0000003a02007210 */ /* 0x004fc60007f5e0ff */
[----:B------:R-:W2:Y:S04]  /*14cb0*/  LDL.LU R215, [R1+0x1d0] ;  /* 0x0001d00001d77983 */ /* 0x000ea80000300800 */
[----:B------:R1:W-:Y:S04]  /*14cc0*/  STL [R1+0x734], R4 ;  /* 0x0007340401007387 */ /* 0x0003e80000100800 */
[----:B------:R-:W3:Y:S04]  /*14cd0*/  LDL.LU R218, [R1+0x1d4] ;  /* 0x0001d40001da7983 */ /* 0x000ee80000300800 */
[----:B------:R4:W-:Y:S01]  /*14ce0*/  STL [R1+0x224], R0 ;  /* 0x0002240001007387 */ /* 0x0009e20000100800 */
[----:B-1----:R-:W-:-:S03]  /*14cf0*/  LEA.HI.X.SX32 R4, R245, R3, 0x1, P3 ;  /* 0x00000003f5047211 */ /* 0x002fc600018f0eff */
[----:B------:R-:W3:Y:S04]  /*14d00*/  LDL.LU R221, [R1+0x1e4] ;  /* 0x0001e40001dd7983 */ /* 0x000ee80000300800 */
[----:B------:R-:W3:Y:S04]  /*14d10*/  LDL.LU R225, [R1+0x1ec] ;  /* 0x0001ec0001e17983 */ /* 0x000ee80000300800 */
[----:B------:R-:W3:Y:S04]  /*14d20*/  LDL.LU R228, [R1+0x1f0] ;  /* 0x0001f00001e47983 */ /* 0x000ee80000300800 */
[----:B------:R-:W3:Y:S04]  /*14d30*/  LDL.LU R231, [R1+0x20c] ;  /* 0x00020c0001e77983 */ /* 0x000ee80000300800 */
[----:B------:R-:W3:Y:S04]  /*14d40*/  LDL.LU R235, [R1+0x398] ;  /* 0x0003980001eb7983 */ /* 0x000ee80000300800 */
[----:B------:R-:W3:Y:S04]  /*14d50*/  LDL.LU R238, [R1+0x22c] ;  /* 0x00022c0001ee7983 */ /* 0x000ee80000300800 */
[----:B------:R-:W-:Y:S04]  /*14d60*/  STL [R1+0x738], R4 ;  /* 0x0007380401007387 */ /* 0x000fe80000100800 */
[----:B------:R-:W3:Y:S04]  /*14d70*/  LDL.LU R245, [R1+0x234] ;  /* 0x0002340001f57983 */ /* 0x000ee80000300800 */
[----:B------:R-:W3:Y:S01]  /*14d80*/  LDL.LU R78, [R1+0x258] ;  /* 0x00025800014e7983 */ /* 0x000ee20000300800 */
[----:B----4-:R-:W-:-:S05]  /*14d90*/  IADD3 R0, P3, R2, R59, RZ ;  /* 0x0000003b02007210 */ /* 0x010fca0007f7e0ff */
[----:B------:R1:W-:Y:S04]  /*14da0*/  STL [R1+0x228], R0 ;  /* 0x0002280001007387 */ /* 0x0003e80000100800 */
[----:B------:R-:W4:Y:S01]  /*14db0*/  LDL.LU R136, [R1+0x390] ;  /* 0x0003900001887983 */ /* 0x000f220000300800 */
[-C--:B------:R-:W-:Y:S02]  /*14dc0*/  LEA.HI.X.SX32 R5, R30, R3.reuse, 0x1, P4 ;  /* 0x000000031e057211 */ /* 0x080fe400020f0eff */
[----:B-1----:R-:W-:-:S03]  /*14dd0*/  LEA.HI.X.SX32 R0, R31, R3, 0x1, P5 ;  /* 0x000000031f007211 */ /* 0x002fc600028f0eff */
[----:B------:R-:W-:Y:S04]  /*14de0*/  STL [R1+0x73c], R5 ;  /* 0x00073c0501007387 */ /* 0x000fe80000100800 */
[----:B------:R1:W-:Y:S02]  /*14df0*/  STL [R1+0x740], R0 ;  /* 0x0007400001007387 */ /* 0x0003e40000100800 */
[-C--:B-1----:R-:W-:Y:S02]  /*14e00*/  LEA.HI.X.SX32 R0, R60, R3.reuse, 0x1, P1 ;  /* 0x000000033c007211 */ /* 0x082fe400008f0eff */
[----:B------:R-:W1:Y:S01]  /*14e10*/  S2R R60, SR_TID.X ;  /* 0x00000000003c7919 */ /* 0x000e620000002100 */
[-C--:B------:R-:W-:Y:S02]  /*14e20*/  LEA.HI.X.SX32 R6, R56, R3.reuse, 0x1, P6 ;  /* 0x0000000338067211 */ /* 0x080fe400030f0eff */
[----:B------:R-:W-:Y:S01]  /*14e30*/  LEA.HI.X.SX32 R5, R57, R3, 0x1, P0 ;  /* 0x0000000339057211 */ /* 0x000fe200000f0eff */
[----:B------:R-:W1:Y:S04]  /*14e40*/  S2R R138, SR_TID.X ;  /* 0x00000000008a7919 */ /* 0x000e680000002100 */
[----:B------:R-:W-:Y:S04]  /*14e50*/  STL [R1+0x748], R6 ;  /* 0x0007480601007387 */ /* 0x000fe80000100800 */
[----:B------:R1:W-:Y:S02]  /*14e60*/  STL [R1+0x758], R5 ;  /* 0x0007580501007387 */ /* 0x0003e40000100800 */
[----:B-1----:R-:W-:-:S02]  /*14e70*/  SHF.R.U32.HI R60, RZ, 0x6, R60 ;  /* 0x00000006ff3c7819 */ /* 0x002fc4000001163c */
[-C--:B------:R-:W-:Y:S02]  /*14e80*/  LEA.HI.X.SX32 R5, R58, R3.reuse, 0x1, P2 ;  /* 0x000000033a057211 */ /* 0x080fe400010f0eff */
[----:B------:R-:W-:Y:S02]  /*14e90*/  SGXT.U32 R60, R60, 0x1 ;  /* 0x000000013c3c781a */ /* 0x000fe40000000000 */
[----:B------:R-:W-:Y:S02]  /*14ea0*/  LEA.HI.X.SX32 R3, R59, R3, 0x1, P3 ;  /* 0x000000033b037211 */ /* 0x000fe400018f0eff */
[C---:B------:R-:W-:Y:S02]  /*14eb0*/  LOP3.LUT R57, R60.reuse, 0x1e, RZ, 0xfc, !PT ;  /* 0x0000001e3c397812 */ /* 0x040fe400078efcff */
[C---:B------:R-:W-:Y:S02]  /*14ec0*/  LOP3.LUT R58, R60.reuse, 0x1c, RZ, 0xfc, !PT ;  /* 0x0000001c3c3a7812 */ /* 0x040fe400078efcff */
[----:B------:R-:W-:-:S02]  /*14ed0*/  LOP3.LUT R59, R60, 0x1a, RZ, 0xfc, !PT ;  /* 0x0000001a3c3b7812 */ /* 0x000fc400078efcff */
[----:B------:R-:W-:-:S05]  /*14ee0*/  LOP3.LUT R60, R60, 0x18, RZ, 0xfc, !PT ;  /* 0x000000183c3c7812 */ /* 0x000fca00078efcff */
[----:B------:R-:W-:Y:S02]  /*14ef0*/  IMAD R10, R60, c[0x0][0x188], RZ ;  /* 0x000062003c0a7a24 */ /* 0x000fe400078e02ff */
[----:B------:R-:W1:Y:S01]  /*14f00*/  S2R R60, SR_TID.X ;  /* 0x00000000003c7919 */ /* 0x000e620000002100 */
[----:B------:R-:W-:Y:S02]  /*14f10*/  SHF.R.S32.HI R6, RZ, 0x1f, R79 ;  /* 0x0000001fff067819 */ /* 0x000fe4000001144f */
[C---:B------:R-:W-:Y:S02]  /*14f20*/  LOP3.LUT R4, R138.reuse, 0x3, RZ, 0xc0, !PT ;  /* 0x000000038a047812 */ /* 0x040fe400078ec0ff */
[----:B------:R-:W-:Y:S01]  /*14f30*/  LOP3.LUT R2, R138, 0x1c, RZ, 0xc0, !PT ;  /* 0x0000001c8a027812 */ /* 0x000fe200078ec0ff */
[----:B------:R-:W-:Y:S01]  /*14f40*/  IMAD.MOV.U32 R32, RZ, RZ, c[0x0][0x188] ;  /* 0x00006200ff207624 */ /* 0x000fe200078e00ff */
[----:B------:R1:W-:Y:S01]  /*14f50*/  STL [R1+0x75c], R0 ;  /* 0x00075c0001007387 */ /* 0x0003e20000100800 */
[----:B------:R-:W-:-:S02]  /*14f60*/  IMAD R8, R58, c[0x0][0x188], RZ ;  /* 0x000062003a087a24 */ /* 0x000fc400078e02ff */
[----:B------:R-:W-:Y:S02]  /*14f70*/  IMAD R7, R57, c[0x0][0x188], RZ ;  /* 0x0000620039077a24 */ /* 0x000fe400078e02ff */
[----:B------:R-:W-:Y:S01]  /*14f80*/  IMAD.SHL.U32 R32, R32, 0x20, RZ ;  /* 0x0000002020207824 */ /* 0x000fe200078e00ff */
[----:B------:R-:W-:Y:S01]  /*14f90*/  STL [R1+0x760], R5 ;  /* 0x0007600501007387 */ /* 0x000fe20000100800 */
[----:B-1----:R-:W-:-:S03]  /*14fa0*/  IMAD R0, R4, 0x120, R2 ;  /* 0x0000012004007824 */ /* 0x002fc600078e0202 */
[----:B------:R-:W-:Y:S01]  /*14fb0*/  STL [R1+0x764], R3 ;  /* 0x0007640301007387 */ /* 0x000fe20000100800 */
[----:B------:R-:W-:Y:S02]  /*14fc0*/  IMAD.MOV.U32 R139, RZ, RZ, c[0x0][0x18c] ;  /* 0x00006300ff8b7624 */ /* 0x000fe400078e00ff */
[----:B------:R-:W-:Y:S01]  /*14fd0*/  IMAD R9, R59, c[0x0][0x188], RZ ;  /* 0x000062003b097a24 */ /* 0x000fe200078e02ff */
[----:B------:R1:W-:Y:S01]  /*14fe0*/  STL [R1+0x208], R0 ;  /* 0x0002080001007387 */ /* 0x0003e20000100800 */
[----:B------:R-:W-:Y:S01]  /*14ff0*/  SHF.R.U32.HI R60, RZ, 0x6, R60 ;  /* 0x00000006ff3c7819 */ /* 0x000fe2000001163c */
[----:B------:R-:W-:Y:S01]  /*15000*/  IMAD.SHL.U32 R139, R139, 0x20, RZ ;  /* 0x000000208b8b7824 */ /* 0x000fe200078e00ff */
[----:B------:R-:W-:Y:S02]  /*15010*/  LOP3.LUT R2, R138, 0x7, RZ, 0xc0, !PT ;  /* 0x000000078a027812 */ /* 0x000fe400078ec0ff */
[----:B------:R-:W-:Y:S02]  /*15020*/  SGXT.U32 R60, R60, 0x1 ;  /* 0x000000013c3c781a */ /* 0x000fe40000000000 */
[----:B-1----:R-:W-:Y:S01]  /*15030*/  SHF.R.S32.HI R0, RZ, 0x1f, R32 ;  /* 0x0000001fff007819 */ /* 0x002fe20000011420 */
[----:B------:R-:W-:Y:S01]  /*15040*/  IMAD.SHL.U32 R15, R138, 0x2, RZ ;  /* 0x000000028a0f7824 */ /* 0x000fe200078e00ff */
[----:B------:R-:W-:-:S02]  /*15050*/  SHF.R.S32.HI R3, RZ, 0x1f, R139 ;  /* 0x0000001fff037819 */ /* 0x000fc4000001148b */
[----:B------:R-:W-:Y:S01]  /*15060*/  LOP3.LUT R138, R138, 0x60, RZ, 0xc0, !PT ;  /* 0x000000608a8a7812 */ /* 0x000fe200078ec0ff */
[----:B------:R-:W-:Y:S02]  /*15070*/  IMAD R137, R60, c[0x0][0x188], RZ ;  /* 0x000062003c897a24 */ /* 0x000fe400078e02ff */
[----:B------:R-:W-:Y:S02]  /*15080*/  IMAD.MOV.U32 R4, RZ, RZ, 0x14 ;  /* 0x00000014ff047424 */ /* 0x000fe400078e00ff */
[----:B------:R-:W-:Y:S02]  /*15090*/  IMAD.SHL.U32 R14, R2, 0x10, RZ ;  /* 0x00000010020e7824 */ /* 0x000fe400078e00ff */
[----:B------:R-:W-:Y:S01]  /*150a0*/  IMAD R13, R3, 0x14, RZ ;  /* 0x00000014030d7824 */ /* 0x000fe200078e02ff */
[----:B--2---:R-:W-:-:S04]  /*150b0*/  IADD3 R28, P2, R79, R215, RZ ;  /* 0x000000d74f1c7210 */ /* 0x004fc80007f5e0ff */
[-C--:B------:R-:W-:Y:S02]  /*150c0*/  LEA.HI.X.SX32 R215, R215, R6.reuse, 0x1, P2 ;  /* 0x00000006d7d77211 */ /* 0x080fe400010f0eff */
[C---:B---3--:R-:W-:Y:S02]  /*150d0*/  IADD3 R30, P1, R79.reuse, R221, RZ ;  /* 0x000000dd4f1e7210 */ /* 0x048fe40007f3e0ff */
[----:B------:R-:W-:Y:S02]  /*150e0*/  IADD3 R31, P0, R79, R225, RZ ;  /* 0x000000e14f1f7210 */ /* 0x000fe40007f1e0ff */
[-C--:B------:R-:W-:Y:S02]  /*150f0*/  LEA.HI.X.SX32 R221, R221, R6.reuse, 0x1, P1 ;  /* 0x00000006dddd7211 */ /* 0x080fe400008f0eff */
[----:B------:R-:W-:Y:S02]  /*15100*/  LEA.HI.X.SX32 R225, R225, R6, 0x1, P0 ;  /* 0x00000006e1e17211 */ /* 0x000fe400000f0eff */
[----:B------:R-:W-:-:S02]  /*15110*/  IADD3 R35, P3, R79, R235, RZ ;  /* 0x000000eb4f237210 */ /* 0x000fc40007f7e0ff */
[C---:B------:R-:W-:Y:S02]  /*15120*/  IADD3 R56, P2, R79.reuse, R238, RZ ;  /* 0x000000ee4f387210 */ /* 0x040fe40007f5e0ff */
[C---:B------:R-:W-:Y:S02]  /*15130*/  IADD3 R57, P1, R79.reuse, R245, RZ ;  /* 0x000000f54f397210 */ /* 0x040fe40007f3e0ff */
[----:B------:R-:W-:Y:S02]  /*15140*/  IADD3 R58, P0, R79, R78, RZ ;  /* 0x0000004e4f3a7210 */ /* 0x000fe40007f1e0ff */
[-C--:B------:R-:W-:Y:S02]  /*15150*/  LEA.HI.X.SX32 R245, R245, R6.reuse, 0x1, P1 ;  /* 0x00000006f5f57211 */ /* 0x080fe400008f0eff */
[----:B------:R-:W-:Y:S02]  /*15160*/  LEA.HI.X.SX32 R63, R78, R6, 0x1, P0 ;  /* 0x000000064e3f7211 */ /* 0x000fe400000f0eff */
[----:B------:R-:W-:-:S02]  /*15170*/  IADD3 R12, P0, R79, R7, RZ ;  /* 0x000000074f0c7210 */ /* 0x000fc40007f1e0ff */
[----:B------:R-:W-:Y:S02]  /*15180*/  IADD3 R5, P1, R79, R8, RZ ;  /* 0x000000084f057210 */ /* 0x000fe40007f3e0ff */
[-C--:B------:R-:W-:Y:S01]  /*15190*/  LEA.HI.X.SX32 R238, R238, R6.reuse, 0x1, P2 ;  /* 0x00000006eeee7211 */ /* 0x080fe200010f0eff */
[----:B------:R1:W-:Y:S01]  /*151a0*/  STL [R1+0x22c], R12 ;  /* 0x00022c0c01007387 */ /* 0x0003e20000100800 */
[----:B------:R-:W-:Y:S02]  /*151b0*/  LEA.HI.X.SX32 R235, R235, R6, 0x1, P3 ;  /* 0x00000006ebeb7211 */ /* 0x000fe400018f0eff */
[C---:B------:R-:W-:Y:S01]  /*151c0*/  IADD3 R11, P2, R79.reuse, R9, RZ ;  /* 0x000000094f0b7210 */ /* 0x040fe20007f5e0ff */
[----:B------:R2:W-:Y:S01]  /*151d0*/  STL [R1+0x6a0], R5 ;  /* 0x0006a00501007387 */ /* 0x0005e20000100800 */
[----:B------:R-:W-:Y:S01]  /*151e0*/  IADD3 R33, P5, R79, R228, RZ ;  /* 0x000000e44f217210 */ /* 0x000fe20007fbe0ff */
[----:B-1----:R-:W-:Y:S01]  /*151f0*/  IMAD R12, R0, 0x14, RZ ;  /* 0x00000014000c7824 */ /* 0x002fe200078e02ff */
[----:B------:R-:W-:-:S02]  /*15200*/  LEA.HI.X.SX32 R0, R7, R6, 0x1, P0 ;  /* 0x0000000607007211 */ /* 0x000fc400000f0eff */
[C---:B--2---:R-:W-:Y:S01]  /*15210*/  IADD3 R5, P3, R79.reuse, R10, RZ ;  /* 0x0000000a4f057210 */ /* 0x044fe20007f7e0ff */
[----:B------:R1:W-:Y:S01]  /*15220*/  STL [R1+0x6a4], R11 ;  /* 0x0006a40b01007387 */ /* 0x0003e20000100800 */
[----:B------:R-:W-:Y:S02]  /*15230*/  IADD3 R34, P4, R79, R231, RZ ;  /* 0x000000e74f227210 */ /* 0x000fe40007f9e0ff */
[-C--:B------:R-:W-:Y:S01]  /*15240*/  LEA.HI.X.SX32 R8, R8, R6.reuse, 0x1, P1 ;  /* 0x0000000608087211 */ /* 0x080fe200008f0eff */
[----:B------:R2:W-:Y:S01]  /*15250*/  STL [R1+0x6a8], R5 ;  /* 0x0006a80501007387 */ /* 0x0005e20000100800 */
[----:B------:R-:W-:-:S03]  /*15260*/  LEA.HI.X.SX32 R7, R9, R6, 0x1, P2 ;  /* 0x0000000609077211 */ /* 0x000fc600010f0eff */
[----:B------:R3:W-:Y:S01]  /*15270*/  STL [R1+0x744], R0 ;  /* 0x0007440001007387 */ /* 0x0007e20000100800 */
[-C--:B------:R-:W-:Y:S01]  /*15280*/  LEA.HI.X.SX32 R228, R228, R6.reuse, 0x1, P5 ;  /* 0x00000006e4e47211 */ /* 0x080fe200028f0eff */
[----:B-1----:R-:W-:Y:S01]  /*15290*/  IMAD R11, R2, 0x4, R138 ;  /* 0x00000004020b7824 */ /* 0x002fe200078e028a */
[----:B------:R-:W-:Y:S01]  /*152a0*/  LEA.HI.X.SX32 R231, R231, R6, 0x1, P4 ;  /* 0x00000006e7e77211 */ /* 0x000fe200020f0eff */
[----:B------:R-:W-:Y:S01]  /*152b0*/  IMAD.WIDE.U32 R2, R139, R4, c[0x0][0x168] ;  /* 0x00005a008b027625 */ /* 0x000fe200078e0004 */
[C---:B------:R-:W-:Y:S01]  /*152c0*/  IADD3 R29, P6, R79.reuse, R218, RZ ;  /* 0x000000da4f1d7210 */ /* 0x040fe20007fde0ff */
[----:B------:R-:W-:Y:S01]  /*152d0*/  STL [R1+0x74c], R8 ;  /* 0x00074c0801007387 */ /* 0x000fe20000100800 */
[C---:B----4-:R-:W-:Y:S01]  /*152e0*/  IADD3 R59, P5, R79.reuse, R136, RZ ;  /* 0x000000884f3b7210 */ /* 0x050fe20007fbe0ff */
[----:B--2---:R-:W-:Y:S01]  /*152f0*/  IMAD.WIDE.U32 R4, R32, R4, c[0x0][0x160] ;  /* 0x0000580020047625 */ /* 0x004fe200078e0004 */
[-C--:B---3--:R-:W-:Y:S02]  /*15300*/  LEA.HI.X.SX32 R0, R10, R6.reuse, 0x1, P3 ;  /* 0x000000060a007211 */ /* 0x088fe400018f0eff */
[----:B------:R-:W-:Y:S01]  /*15310*/  IADD3 R60, P4, R79, R137, RZ ;  /* 0x000000894f3c7210 */ /* 0x000fe20007f9e0ff */
[----:B------:R-:W-:Y:S01]  /*15320*/  STL [R1+0x750], R7 ;  /* 0x0007500701007387 */ /* 0x000fe20000100800 */
[----:B------:R-:W-:-:S02]  /*15330*/  LEA.HI.X.SX32 R218, R218, R6, 0x1, P6 ;  /* 0x00000006dada7211 */ /* 0x000fc400030f0eff */
[-C--:B------:R-:W-:Y:S01]  /*15340*/  LEA.HI.X.SX32 R61, R136, R6.reuse, 0x1, P5 ;  /* 0x00000006883d7211 */ /* 0x080fe200028f0eff */
[----:B------:R1:W-:Y:S01]  /*15350*/  STL [R1+0x754], R0 ;  /* 0x0007540001007387 */ /* 0x0003e20000100800 */
[----:B------:R-:W-:Y:S02]  /*15360*/  LEA.HI.X.SX32 R62, R137, R6, 0x1, P4 ;  /* 0x00000006893e7211 */ /* 0x000fe400020f0eff */
[----:B------:R-:W-:Y:S01]  /*15370*/  LOP3.LUT R6, R14, 0x30, R15, 0x78, !PT ;  /* 0x000000300e067812 */ /* 0x000fe200078e780f */
[----:B------:R2:W-:Y:S01]  /*15380*/  STL [R1+0x1d4], R4 ;  /* 0x0001d40401007387 */ /* 0x0005e20000100800 */
[----:B-1----:R-:W-:-:S05]  /*15390*/  IMAD.IADD R0, R5, 0x1, R12 ;  /* 0x0000000105007824 */ /* 0x002fca00078e020c */
[----:B------:R1:W-:Y:S01]  /*153a0*/  STL [R1+0x1d0], R0 ;  /* 0x0001d00001007387 */ /* 0x0003e20000100800 */
[----:B--2---:R-:W-:Y:S02]  /*153b0*/  IMAD.MOV.U32 R5, RZ, RZ, 0x4 ;  /* 0x00000004ff057424 */ /* 0x004fe400078e00ff */
[----:B------:R-:W-:Y:S02]  /*153c0*/  IMAD.MOV.U32 R4, RZ, RZ, -0x1 ;  /* 0xffffffffff047424 */ /* 0x000fe400078e00ff */
[----:B-1----:R-:W-:-:S05]  /*153d0*/  IMAD.U32 R0, R11, 0x20, R6 ;  /* 0x000000200b007824 */ /* 0x002fca00078e0006 */
[----:B------:R-:W-:Y:S04]  /*153e0*/  STL [R1+0x20c], R0 ;  /* 0x00020c0001007387 */ /* 0x000fe80000100800 */
[----:B------:R-:W-:Y:S04]  /*153f0*/  STL [R1+0x1f0], R5 ;  /* 0x0001f00501007387 */ /* 0x000fe80000100800 */
[----:B------:R-:W-:Y:S04]  /*15400*/  STL [R1+0x1ec], R4 ;  /* 0x0001ec0401007387 */ /* 0x000fe80000100800 */
[----:B------:R-:W-:Y:S04]  /*15410*/  STL [R1+0xd0], RZ ;  /* 0x0000d0ff01007387 */ /* 0x000fe80000100800 */
        /* <DEDUP_REMOVED lines=67> */
[----:B------:R-:W-:Y:S04]  /*15850*/  STL [R1], RZ ;  /* 0x000000ff01007387 */ /* 0x000fe80000100800 */
        /* <DEDUP_REMOVED lines=11> */
[----:B------:R-:W2:Y:S04]  /*15910*/  LDL.LU R64, [R1+0x230] ;  /* 0x0002300001407983 */ /* 0x000ea80000300800 */
        /* <DEDUP_REMOVED lines=11> */
[----:B------:R-:W-:Y:S01]  /*159d0*/  STL [R1+0x4c], RZ ;  /* 0x00004cff01007387 */ /* 0x000fe20000100800 */
[C---:B--2---:R-:W-:Y:S01]  /*159e0*/  SHF.L.U64.HI R64, R162.reuse, 0x2, R64 ;  /* 0x00000002a2407819 */ /* 0x044fe20000010240 */
[----:B------:R-:W-:-:S04]  /*159f0*/  IMAD.SHL.U32 R162, R162, 0x4, RZ ;  /* 0x00000004a2a27824 */ /* 0x000fc800078e00ff */
[----:B------:R1:W-:Y:S04]  /*15a00*/  STL [R1+0x69c], R64 ;  /* 0x00069c4001007387 */ /* 0x0003e80000100800 */
[----:B-1----:R-:W2:Y:S04]  /*15a10*/  LDL.LU R64, [R1+0x920] ;  /* 0x0009200001407983 */ /* 0x002ea80000300800 */
[----:B------:R1:W-:Y:S02]  /*15a20*/  STL [R1+0x698], R162 ;  /* 0x000698a201007387 */ /* 0x0003e40000100800 */
[C---:B-1----:R-:W-:Y:S01]  /*15a30*/  SHF.L.U64.HI R162, R28.reuse, 0x2, R215 ;  /* 0x000000021ca27819 */ /* 0x042fe200000102d7 */
[----:B------:R-:W-:Y:S01]  /*15a40*/  IMAD.SHL.U32 R215, R28, 0x4, RZ ;  /* 0x000000041cd77824 */ /* 0x000fe200078e00ff */
[----:B------:R-:W-:-:S03]  /*15a50*/  SHF.L.U64.HI R28, R29, 0x2, R218 ;  /* 0x000000021d1c7819 */ /* 0x000fc600000102da */
[----:B------:R1:W-:Y:S04]  /*15a60*/  STL [R1+0x694], R162 ;  /* 0x000694a201007387 */ /* 0x0003e80000100800 */
[----:B------:R-:W-:Y:S04]  /*15a70*/  STL [R1+0x690], R215 ;  /* 0x000690d701007387 */ /* 0x000fe80000100800 */
[----:B------:R3:W-:Y:S01]  /*15a80*/  STL [R1+0x68c], R28 ;  /* 0x00068c1c01007387 */ /* 0x0007e20000100800 */
[----:B-1----:R-:W-:Y:S01]  /*15a90*/  IMAD.SHL.U32 R162, R29, 0x4, RZ ;  /* 0x000000041da27824 */ /* 0x002fe200078e00ff */
[----:B------:R-:W-:-:S04]  /*15aa0*/  SHF.L.U64.HI R29, R30, 0x2, R221 ;  /* 0x000000021e1d7819 */ /* 0x000fc800000102dd */
[----:B------:R-:W-:Y:S01]  /*15ab0*/  STL [R1+0x688], R162 ;  /* 0x000688a201007387 */ /* 0x000fe20000100800 */
[----:B---3--:R-:W-:Y:S01]  /*15ac0*/  IMAD.SHL.U32 R28, R30, 0x4, RZ ;  /* 0x000000041e1c7824 */ /* 0x008fe200078e00ff */
[C---:B------:R-:W-:Y:S02]  /*15ad0*/  SHF.L.U64.HI R30, R31.reuse, 0x2, R225 ;  /* 0x000000021f1e7819 */ /* 0x040fe400000102e1 */
[----:B------:R1:W-:Y:S04]  /*15ae0*/  STL [R1+0x684], R29 ;  /* 0x0006841d01007387 */ /* 0x0003e80000100800 */
[----:B------:R3:W-:Y:S04]  /*15af0*/  STL [R1+0x680], R28 ;  /* 0x0006801c01007387 */ /* 0x0007e80000100800 */
[----:B------:R4:W-:Y:S01]  /*15b00*/  STL [R1+0x67c], R30 ;  /* 0x00067c1e01007387 */ /* 0x0009e20000100800 */
[----:B-1----:R-:W-:Y:S01]  /*15b10*/  IMAD.SHL.U32 R29, R31, 0x4, RZ ;  /* 0x000000041f1d7824 */ /* 0x002fe200078e00ff */
[----:B---3--:R-:W-:-:S04]  /*15b20*/  SHF.L.U64.HI R28, R33, 0x2, R228 ;  /* 0x00000002211c7819 */ /* 0x008fc800000102e4 */
[----:B------:R1:W-:Y:S01]  /*15b30*/  STL [R1+0x678], R29 ;  /* 0x0006781d01007387 */ /* 0x0003e20000100800 */
[----:B----4-:R-:W-:-:S03]  /*15b40*/  IMAD.SHL.U32 R30, R33, 0x4, RZ ;  /* 0x00000004211e7824 */ /* 0x010fc600078e00ff */
[----:B------:R3:W-:Y:S04]  /*15b50*/  STL [R1+0x674], R28 ;  /* 0x0006741c01007387 */ /* 0x0007e80000100800 */
[----:B------:R4:W-:Y:S01]  /*15b60*/  STL [R1+0x670], R30 ;  /* 0x0006701e01007387 */ /* 0x0009e20000100800 */
[C---:B-1----:R-:W-:Y:S01]  /*15b70*/  SHF.L.U64.HI R29, R34.reuse, 0x2, R231 ;  /* 0x00000002221d7819 */ /* 0x042fe200000102e7 */
[----:B---3--:R-:W-:-:S04]  /*15b80*/  IMAD.SHL.U32 R28, R34, 0x4, RZ ;  /* 0x00000004221c7824 */ /* 0x008fc800078e00ff */
[----:B------:R1:W-:Y:S01]  /*15b90*/  STL [R1+0x66c], R29 ;  /* 0x00066c1d01007387 */ /* 0x0003e20000100800 */
[----:B----4-:R-:W-:-:S03]  /*15ba0*/  SHF.L.U64.HI R30, R35, 0x2, R235 ;  /* 0x00000002231e7819 */ /* 0x010fc600000102eb */
        /* <DEDUP_REMOVED lines=12> */
[----:B------:R-:W3:Y:S04]  /*15c70*/  LDL.LU R63, [R1+0x91c] ;  /* 0x00091c00013f7983 */ /* 0x000ee80000300800 */
[----:B------:R4:W-:Y:S01]  /*15c80*/  STL [R1+0x650], R28 ;  /* 0x0006501c01007387 */ /* 0x0009e20000100800 */
[----:B-1----:R-:W-:-:S03]  /*15c90*/  SHF.L.U64.HI R29, R59, 0x2, R61 ;  /* 0x000000023b1d7819 */ /* 0x002fc6000001023d */
[----:B------:R-:W-:Y:S04]  /*15ca0*/  STL [R1+0x64c], R30 ;  /* 0x00064c1e01007387 */ /* 0x000fe80000100800 */
[----:B------:R-:W2:Y:S01]  /*15cb0*/  LDL.LU R61, [R1+0x918] ;  /* 0x00091800013d7983 */ /* 0x000ea20000300800 */
[----:B----4-:R-:W-:-:S05]  /*15cc0*/  IMAD.SHL.U32 R28, R58, 0x4, RZ ;  /* 0x000000043a1c7824 */ /* 0x010fca00078e00ff */
[----:B------:R1:W-:Y:S04]  /*15cd0*/  STL [R1+0x648], R28 ;  /* 0x0006481c01007387 */ /* 0x0003e80000100800 */
[----:B------:R-:W-:Y:S01]  /*15ce0*/  STL [R1+0x644], R29 ;  /* 0x0006441d01007387 */ /* 0x000fe20000100800 */
[----:B-1----:R-:W-:-:S05]  /*15cf0*/  IMAD.SHL.U32 R28, R59, 0x4, RZ ;  /* 0x000000043b1c7824 */ /* 0x002fca00078e00ff */
[----:B------:R1:W-:Y:S02]  /*15d00*/  STL [R1+0x640], R28 ;  /* 0x0006401c01007387 */ /* 0x0003e40000100800 */
[----:B-1----:R-:W-:Y:S02]  /*15d10*/  SHF.L.U64.HI R28, R60, 0x2, R62 ;  /* 0x000000023c1c7819 */ /* 0x002fe4000001023e */
[----:B------:R-:W4:Y:S04]  /*15d20*/  LDL.LU R62, [R1+0x914] ;  /* 0x00091400013e7983 */ /* 0x000f280000300800 */
[----:B------:R1:W-:Y:S01]  /*15d30*/  STL [R1+0x63c], R28 ;  /* 0x00063c1c01007387 */ /* 0x0003e20000100800 */
[----:B--2---:R-:W-:-:S03]  /*15d40*/  SHF.L.U64.HI R30, R61, 0x2, R64 ;  /* 0x000000023d1e7819 */ /* 0x004fc60000010240 */
[----:B------:R-:W2:Y:S01]  /*15d50*/  LDL.LU R64, [R1+0x910] ;  /* 0x0009100001407983 */ /* 0x000ea20000300800 */
[----:B------:R-:W-:Y:S02]  /*15d60*/  IMAD.MOV.U32 R215, RZ, RZ, c[0x0][0x18c] ;  /* 0x00006300ffd77624 */ /* 0x000fe400078e00ff */
[----:B-1----:R-:W-:Y:S02]  /*15d70*/  IMAD.SHL.U32 R28, R60, 0x4, RZ ;  /* 0x000000043c1c7824 */ /* 0x002fe400078e00ff */
[----:B------:R-:W-:Y:S02]  /*15d80*/  IMAD.SHL.U32 R29, R61, 0x4, RZ ;  /* 0x000000043d1d7824 */ /* 0x000fe400078e00ff */
[----:B------:R-:W-:Y:S01]  /*15d90*/  IMAD.SHL.U32 R215, R215, 0x20, RZ ;  /* 0x00000020d7d77824 */ /* 0x000fe200078e00ff */
[----:B------:R1:W-:Y:S01]  /*15da0*/  STL [R1+0x634], R28 ;  /* 0x0006341c01007387 */ /* 0x0003e20000100800 */
[----:B------:R-:W-:-:S03]  /*15db0*/  IMAD.MOV.U32 R162, RZ, RZ, c[0x0][0x18c] ;  /* 0x00006300ffa27624 */ /* 0x000fc600078e00ff */
[----:B------:R4:W-:Y:S01]  /*15dc0*/  STL [R1+0x638], R30 ;  /* 0x0006381e01007387 */ /* 0x0009e20000100800 */
[----:B------:R-:W-:Y:S01]  /*15dd0*/  IMAD.SHL.U32 R162, R162, 0x20, RZ ;  /* 0x00000020a2a27824 */ /* 0x000fe200078e00ff */
[----:B------:R-:W-:Y:S02]  /*15de0*/  SHF.R.S32.HI R215, RZ, 0x1f, R215 ;  /* 0x0000001fffd77819 */ /* 0x000fe400000114d7 */
[----:B------:R3:W-:Y:S02]  /*15df0*/  STL [R1+0x62c], R29 ;  /* 0x00062c1d01007387 */ /* 0x0007e40000100800 */
[----:B-1----:R-:W-:Y:S02]  /*15e00*/  SHF.L.U64.HI R28, R162, 0x2, R215 ;  /* 0x00000002a21c7819 */ /* 0x002fe400000102d7 */
[C---:B----4-:R-:W-:Y:S02]  /*15e10*/  SHF.L.U64.HI R30, R62.reuse, 0x2, R65 ;  /* 0x000000023e1e7819 */ /* 0x050fe40000010241 */
[----:B------:R-:W4:Y:S01]  /*15e20*/  LDL.LU R65, [R1+0x90c] ;  /* 0x00090c0001417983 */ /* 0x000f220000300800 */
[----:B------:R-:W-:Y:S01]  /*15e30*/  IMAD.SHL.U32 R28, R62, 0x4, RZ ;  /* 0x000000043e1c7824 */ /* 0x000fe200078e00ff */
[----:B---3--:R-:W-:-:S02]  /*15e40*/  SHF.L.U64.HI R29, R63, 0x2, R66 ;  /* 0x000000023f1d7819 */ /* 0x008fc40000010242 */
[----:B------:R2:W-:Y:S04]  /*15e50*/  STL [R1+0x628], R30 ;  /* 0x0006281e01007387 */ /* 0x0005e80000100800 */
[----:B------:R-:W3:Y:S04]  /*15e60*/  LDL.LU R66, [R1+0x908] ;  /* 0x0009080001427983 */ /* 0x000ee80000300800 */
[----:B------:R1:W-:Y:S04]  /*15e70*/  STL [R1+0x624], R28 ;  /* 0x0006241c01007387 */ /* 0x0003e80000100800 */
[----:B------:R-:W-:Y:S01]  /*15e80*/  STL [R1+0x620], R29 ;  /* 0x0006201d01007387 */ /* 0x000fe20000100800 */
[----:B--2---:R-:W-:-:S03]  /*15e90*/  SHF.L.U64.HI R30, R64, 0x2, R67 ;  /* 0x00000002401e7819 */ /* 0x004fc60000010243 */
[----:B------:R-:W2:Y:S01]  /*15ea0*/  LDL.LU R67, [R1+0x904] ;  /* 0x0009040001437983 */ /* 0x000ea20000300800 */
[----:B-1----:R-:W-:-:S05]  /*15eb0*/  IMAD.SHL.U32 R28, R63, 0x4, RZ ;  /* 0x000000043f1c7824 */ /* 0x002fca00078e00ff */
[----:B------:R1:W-:Y:S04]  /*15ec0*/  STL [R1+0x61c], R28 ;  /* 0x00061c1c01007387 */ /* 0x0003e80000100800 */
[----:B------:R3:W-:Y:S01]  /*15ed0*/  STL [R1+0x618], R30 ;  /* 0x0006181e01007387 */ /* 0x0007e20000100800 */
[----:B-1----:R-:W-:Y:S01]  /*15ee0*/  IMAD.SHL.U32 R28, R64, 0x4, RZ ;  /* 0x00000004401c7824 */ /* 0x002fe200078e00ff */
[----:B----4-:R-:W-:Y:S02]  /*15ef0*/  SHF.L.U64.HI R29, R65, 0x2, R152 ;  /* 0x00000002411d7819 */ /* 0x010fe40000010298 */
[----:B------:R-:W4:Y:S04]  /*15f00*/  LDL.LU R152, [R1+0x900] ;  /* 0x0009000001987983 */ /* 0x000f280000300800 */
[----:B------:R1:W-:Y:S01]  /*15f10*/  STL [R1+0x614], R28 ;  /* 0x0006141c01007387 */ /* 0x0003e20000100800 */
[----:B---3--:R-:W-:-:S03]  /*15f20*/  SHF.L.U64.HI R30, R66, 0x2, R153 ;  /* 0x00000002421e7819 */ /* 0x008fc60000010299 */
[----:B------:R2:W-:Y:S04]  /*15f30*/  STL [R1+0x610], R29 ;  /* 0x0006101d01007387 */ /* 0x0005e80000100800 */
[----:B------:R-:W3:Y:S01]  /*15f40*/  LDL.LU R153, [R1+0x8fc] ;  /* 0x0008fc0001997983 */ /* 0x000ee20000300800 */
[----:B-1----:R-:W-:-:S05]  /*15f50*/  IMAD.SHL.U32 R28, R65, 0x4, RZ ;  /* 0x00000004411c7824 */ /* 0x002fca00078e00ff */
        /* <DEDUP_REMOVED lines=10> */
[----:B------:R1:W-:Y:S04]  /*16000*/  STL [R1+0x5fc], R28 ;  /* 0x0005fc1c01007387 */ /* 0x0003e80000100800 */
[----:B------:R2:W-:Y:S01]  /*16010*/  STL [R1+0x5f8], R30 ;  /* 0x0005f81e01007387 */ /* 0x0005e20000100800 */
[----:B---3--:R-:W-:-:S03]  /*16020*/  SHF.L.U64.HI R29, R153, 0x2, R156 ;  /* 0x00000002991d7819 */ /* 0x008fc6000001029c */
        /* <DEDUP_REMOVED lines=278> */
[----:B------:R-:W-:Y:S01]  /*17190*/  STL [R1+0x434], R30 ;  /* 0x0004341e01007387 */ /* 0x000fe20000100800 */
[----:B-1----:R-:W-:Y:S01]  /*171a0*/  IMAD.SHL.U32 R28, R209, 0x4, RZ ;  /* 0x00000004d11c7824 */ /* 0x002fe200078e00ff */
[C---:B----4-:R-:W-:Y:S02]  /*171b0*/  SHF.L.U64.HI R29, R210.reuse, 0x2, R213 ;  /* 0x00000002d21d7819 */ /* 0x050fe400000102d5 */
[----:B------:R-:W4:Y:S04]  /*171c0*/  LDL.LU R213, [R1+0x810] ;  /* 0x0008100001d57983 */ /* 0x000f280000300800 */
[----:B------:R1:W-:Y:S04]  /*171d0*/  STL [R1+0x430], R28 ;  /* 0x0004301c01007387 */ /* 0x0003e80000100800 */
[----:B------:R-:W4:Y:S01]  /*171e0*/  LDL.LU R162, [R1+0x37c] ;  /* 0x00037c0001a27983 */ /* 0x000f220000300800 */
[----:B-1----:R-:W-:-:S03]  /*171f0*/  IMAD.SHL.U32 R28, R210, 0x4, RZ ;  /* 0x00000004d21c7824 */ /* 0x002fc600078e00ff */
[----:B------:R3:W-:Y:S04]  /*17200*/  STL [R1+0x42c], R29 ;  /* 0x00042c1d01007387 */ /* 0x0007e80000100800 */
[----:B------:R1:W-:Y:S01]  /*17210*/  STL [R1+0x428], R28 ;  /* 0x0004281c01007387 */ /* 0x0003e20000100800 */
[----:B---3--:R-:W-:-:S03]  /*17220*/  SHF.L.U64.HI R29, R211, 0x2, R214 ;  /* 0x00000002d31d7819 */ /* 0x008fc600000102d6 */
[----:B------:R-:W3:Y:S04]  /*17230*/  LDL.LU R214, [R1+0x80c] ;  /* 0x00080c0001d67983 */ /* 0x000ee80000300800 */
        /* <DEDUP_REMOVED lines=10> */
[----:B------:R2:W-:Y:S01]  /*172e0*/  STL [R1+0x414], R29 ;  /* 0x0004141d01007387 */ /* 0x0005e20000100800 */
[----:B-1----:R-:W-:Y:S01]  /*172f0*/  IMAD.SHL.U32 R28, R213, 0x4, RZ ;  /* 0x00000004d51c7824 */ /* 0x002fe200078e00ff */
[----:B---3--:R-:W-:-:S02]  /*17300*/  SHF.L.U64.HI R30, R214, 0x2, R219 ;  /* 0x00000002d61e7819 */ /* 0x008fc400000102db */
[----:B------:R-:W3:Y:S04]  /*17310*/  LDL.LU R219, [R1+0x800] ;  /* 0x0008000001db7983 */ /* 0x000ee80000300800 */
        /* <DEDUP_REMOVED lines=46> */
[----:B------:R1:W-:Y:S01]  /*17600*/  STL [R1+0x3c4], R29 ;  /* 0x0003c41d01007387 */ /* 0x0003e20000100800 */
[----:B--2---:R-:W-:-:S03]  /*17610*/  SHF.L.U64.HI R30, R229, 0x2, R233 ;  /* 0x00000002e51e7819 */ /* 0x004fc600000102e9 */
[----:B------:R-:W2:Y:S01]  /*17620*/  LDL.LU R233, [R1+0x7d8] ;  /* 0x0007d80001e97983 */ /* 0x000ea20000300800 */
[----:B-1----:R-:W-:Y:S02]  /*17630*/  IMAD.SHL.U32 R28, R227, 0x4, RZ ;  /* 0x00000004e31c7824 */ /* 0x002fe400078e00ff */
[----:B------:R-:W-:-:S03]  /*17640*/  IMAD.SHL.U32 R29, R229, 0x4, RZ ;  /* 0x00000004e51d7824 */ /* 0x000fc600078e00ff */
[----:B------:R4:W-:Y:S04]  /*17650*/  STL [R1+0x3c0], R28 ;  /* 0x0003c01c01007387 */ /* 0x0009e80000100800 */
[----:B------:R-:W-:Y:S01]  /*17660*/  STL [R1+0x3bc], R30 ;  /* 0x0003bc1e01007387 */ /* 0x000fe20000100800 */
[----:B----4-:R-:W-:-:S03]  /*17670*/  SHF.L.U64.HI R28, R230, 0x2, R234 ;  /* 0x00000002e61c7819 */ /* 0x010fc600000102ea */
[----:B------:R-:W4:Y:S04]  /*17680*/  LDL.LU R234, [R1+0x7d4] ;  /* 0x0007d40001ea7983 */ /* 0x000f280000300800 */
[----:B------:R1:W-:Y:S04]  /*17690*/  STL [R1+0x3b8], R29 ;  /* 0x0003b81d01007387 */ /* 0x0003e80000100800 */
[----:B------:R-:W-:Y:S01]  /*176a0*/  STL [R1+0x3b4], R28 ;  /* 0x0003b41c01007387 */ /* 0x000fe20000100800 */
[----:B-1----:R-:W-:-:S05]  /*176b0*/  IMAD.SHL.U32 R29, R230, 0x4, RZ ;  /* 0x00000004e61d7824 */ /* 0x002fca00078e00ff */
[----:B------:R2:W-:Y:S01]  /*176c0*/  STL [R1+0x3b0], R29 ;  /* 0x0003b01d01007387 */ /* 0x0005e20000100800 */
[----:B---3--:R-:W-:-:S05]  /*176d0*/  SHF.L.U64.HI R30, R232, 0x2, R162 ;  /* 0x00000002e81e7819 */ /* 0x008fca00000102a2 */
[----:B------:R-:W-:Y:S01]  /*176e0*/  STL [R1+0x3ac], R30 ;  /* 0x0003ac1e01007387 */ /* 0x000fe20000100800 */
[----:B--2---:R-:W-:-:S03]  /*176f0*/  SHF.L.U64.HI R29, R233, 0x2, R236 ;  /* 0x00000002e91d7819 */ /* 0x004fc600000102ec */
[----:B------:R-:W2:Y:S01]  /*17700*/  LDL.LU R236, [R1+0x7d0] ;  /* 0x0007d00001ec7983 */ /* 0x000ea20000300800 */
[----:B------:R-:W-:-:S05]  /*17710*/  IMAD.SHL.U32 R28, R232, 0x4, RZ ;  /* 0x00000004e81c7824 */ /* 0x000fca00078e00ff */
[----:B------:R1:W-:Y:S04]  /*17720*/  STL [R1+0x3a8], R28 ;  /* 0x0003a81c01007387 */ /* 0x0003e80000100800 */
[----:B------:R-:W3:Y:S01]  /*17730*/  LDL.LU R235, [R1+0x6c4] ;  /* 0x0006c40001eb7983 */ /* 0x000ee20000300800 */
[----:B-1----:R-:W-:-:S03]  /*17740*/  IMAD.SHL.U32 R28, R233, 0x4, RZ ;  /* 0x00000004e91c7824 */ /* 0x002fc600078e00ff */
[----:B------:R4:W-:Y:S04]  /*17750*/  STL [R1+0x3a4], R29 ;  /* 0x0003a41d01007387 */ /* 0x0009e80000100800 */
[----:B------:R-:W3:Y:S04]  /*17760*/  LDL.LU R34, [R1+0x6c8] ;  /* 0x0006c80001227983 */ /* 0x000ee80000300800 */
[----:B------:R1:W-:Y:S01]  /*17770*/  STL [R1+0x3a0], R28 ;  /* 0x0003a01c01007387 */ /* 0x0003e20000100800 */
[----:B----4-:R-:W-:-:S03]  /*17780*/  SHF.L.U64.HI R29, R234, 0x2, R239 ;  /* 0x00000002ea1d7819 */ /* 0x010fc600000102ef */
[----:B------:R-:W4:Y:S01]  /*17790*/  LDL.LU R239, [R1+0x7cc] ;  /* 0x0007cc0001ef7983 */ /* 0x000f220000300800 */
[----:B-1----:R-:W-:-:S03]  /*177a0*/  IMAD.SHL.U32 R28, R234, 0x4, RZ ;  /* 0x00000004ea1c7824 */ /* 0x002fc600078e00ff */
[----:B------:R-:W3:Y:S04]  /*177b0*/  LDL.LU R221, [R1+0x6cc] ;  /* 0x0006cc0001dd7983 */ /* 0x000ee80000300800 */
[----:B------:R2:W-:Y:S04]  /*177c0*/  STL [R1+0x39c], R29 ;  /* 0x00039c1d01007387 */ /* 0x0005e80000100800 */
[----:B------:R-:W3:Y:S04]  /*177d0*/  LDL.LU R162, [R1+0x6d0] ;  /* 0x0006d00001a27983 */ /* 0x000ee80000300800 */
[----:B------:R1:W-:Y:S01]  /*177e0*/  STL [R1+0x398], R28 ;  /* 0x0003981c01007387 */ /* 0x0003e20000100800 */
[----:B--2---:R-:W-:-:S03]  /*177f0*/  SHF.L.U64.HI R29, R236, 0x2, R237 ;  /* 0x00000002ec1d7819 */ /* 0x004fc600000102ed */
[----:B------:R-:W2:Y:S01]  /*17800*/  LDL.LU R237, [R1+0x7c8] ;  /* 0x0007c80001ed7983 */ /* 0x000ea20000300800 */
[----:B-1----:R-:W-:-:S03]  /*17810*/  IMAD.SHL.U32 R28, R236, 0x4, RZ ;  /* 0x00000004ec1c7824 */ /* 0x002fc600078e00ff */
[----:B------:R-:W3:Y:S04]  /*17820*/  LDL.LU R231, [R1+0x6d4] ;  /* 0x0006d40001e77983 */ /* 0x000ee80000300800 */
[----:B------:R1:W-:Y:S04]  /*17830*/  STL [R1+0x394], R29 ;  /* 0x0003941d01007387 */ /* 0x0003e80000100800 */
[----:B------:R-:W3:Y:S04]  /*17840*/  LDL.LU R33, [R1+0x120] ;  /* 0x0001200001217983 */ /* 0x000ee80000300800 */
[----:B------:R1:W-:Y:S04]  /*17850*/  STL [R1+0x390], R28 ;  /* 0x0003901c01007387 */ /* 0x0003e80000100800 */
[----:B------:R-:W3:Y:S04]  /*17860*/  LDL.LU R228, [R1+0x6d8] ;  /* 0x0006d80001e47983 */ /* 0x000ee80000300800 */
[----:B------:R-:W3:Y:S04]  /*17870*/  LDL.LU R31, [R1+0x124] ;  /* 0x00012400011f7983 */ /* 0x000ee80000300800 */
[----:B------:R-:W3:Y:S04]  /*17880*/  LDL.LU R225, [R1+0x6dc] ;  /* 0x0006dc0001e17983 */ /* 0x000ee80000300800 */
[----:B------:R-:W3:Y:S04]  /*17890*/  LDL.LU R30, [R1+0x128] ;  /* 0x00012800011e7983 */ /* 0x000ee80000300800 */
[----:B-1----:R-:W3:Y:S04]  /*178a0*/  LDL.LU R29, [R1+0x6e0] ;  /* 0x0006e000011d7983 */ /* 0x002ee80000300800 */
[----:B------:R-:W3:Y:S01]  /*178b0*/  LDL.LU R218, [R1+0x12c] ;  /* 0x00012c0001da7983 */ /* 0x000ee20000300800 */
[----:B----4-:R-:W-:-:S02]  /*178c0*/  SHF.L.U64.HI R57, R239, 0x2, R247 ;  /* 0x00000002ef397819 */ /* 0x010fc400000102f7 */
[C---:B--2---:R-:W-:Y:S01]  /*178d0*/  SHF.L.U64.HI R56, R237.reuse, 0x2, R246 ;  /* 0x00000002ed387819 */ /* 0x044fe200000102f6 */
[----:B------:R-:W-:Y:S01]  /*178e0*/  IMAD.SHL.U32 R35, R237, 0x4, RZ ;  /* 0x00000004ed237824 */ /* 0x000fe200078e00ff */
[----:B------:R-:W2:Y:S04]  /*178f0*/  LDL.LU R246, [R1+0x7c4] ;  /* 0x0007c40001f67983 */ /* 0x000ea80000300800 */
[----:B------:R-:W4:Y:S04]  /*17900*/  LDL.LU R28, [R1+0x6e4] ;  /* 0x0006e400011c7983 */ /* 0x000f280000300800 */
[----:B------:R1:W-:Y:S04]  /*17910*/  STL [R1+0x38c], R56 ;  /* 0x00038c3801007387 */ /* 0x0003e80000100800 */
[----:B------:R-:W4:Y:S04]  /*17920*/  LDL.LU R215, [R1+0x160] ;  /* 0x0001600001d77983 */ /* 0x000f280000300800 */
[----:B------:R1:W-:Y:S04]  /*17930*/  STL [R1+0x388], R35 ;  /* 0x0003882301007387 */ /* 0x0003e80000100800 */
[----:B------:R-:W3:Y:S01]  /*17940*/  LDL.LU R247, [R1+0x7c0] ;  /* 0x0007c00001f77983 */ /* 0x000ee20000300800 */
[----:B-1----:R-:W-:-:S03]  /*17950*/  SHF.L.U64.HI R56, R244, 0x2, R248 ;  /* 0x00000002f4387819 */ /* 0x002fc600000102f8 */
[----:B------:R-:W-:Y:S04]  /*17960*/  STL [R1+0x384], R57 ;  /* 0x0003843901007387 */ /* 0x000fe80000100800 */
[----:B------:R-:W4:Y:S01]  /*17970*/  LDL.LU R248, [R1+0x7bc] ;  /* 0x0007bc0001f87983 */ /* 0x000f220000300800 */
[----:B------:R-:W-:-:S05]  /*17980*/  IMAD.SHL.U32 R35, R239, 0x4, RZ ;  /* 0x00000004ef237824 */ /* 0x000fca00078e00ff */
[----:B------:R1:W-:Y:S04]  /*17990*/  STL [R1+0x380], R35 ;  /* 0x0003802301007387 */ /* 0x0003e80000100800 */
[----:B------:R-:W-:Y:S01]  /*179a0*/  STL [R1+0x37c], R56 ;  /* 0x00037c3801007387 */ /* 0x000fe20000100800 */
[----:B-1----:R-:W-:Y:S01]  /*179b0*/  IMAD.SHL.U32 R35, R244, 0x4, RZ ;  /* 0x00000004f4237824 */ /* 0x002fe200078e00ff */
[C---:B--2---:R-:W-:Y:S02]  /*179c0*/  SHF.L.U64.HI R57, R246.reuse, 0x2, R249 ;  /* 0x00000002f6397819 */ /* 0x044fe400000102f9 */
[----:B------:R-:W2:Y:S04]  /*179d0*/  LDL.LU R249, [R1+0x7b8] ;  /* 0x0007b80001f97983 */ /* 0x000ea80000300800 */
[----:B------:R1:W-:Y:S04]  /*179e0*/  STL [R1+0x378], R35 ;  /* 0x0003782301007387 */ /* 0x0003e80000100800 */
[----:B------:R4:W-:Y:S01]  /*179f0*/  STL [R1+0x374], R57 ;  /* 0x0003743901007387 */ /* 0x0009e20000100800 */
[----:B-1----:R-:W-:Y:S01]  /*17a00*/  IMAD.SHL.U32 R35, R246, 0x4, RZ ;  /* 0x00000004f6237824 */ /* 0x002fe200078e00ff */
[----:B---3--:R-:W-:-:S02]  /*17a10*/  SHF.L.U64.HI R56, R247, 0x2, R250 ;  /* 0x00000002f7387819 */ /* 0x008fc400000102fa */
[----:B------:R-:W3:Y:S04]  /*17a20*/  LDL.LU R250, [R1+0x7b4] ;  /* 0x0007b40001fa7983 */ /* 0x000ee80000300800 */
[----:B------:R1:W-:Y:S01]  /*17a30*/  STL [R1+0x370], R35 ;  /* 0x0003702301007387 */ /* 0x0003e20000100800 */
[----:B----4-:R-:W-:-:S03]  /*17a40*/  SHF.L.U64.HI R57, R248, 0x2, R252 ;  /* 0x00000002f8397819 */ /* 0x010fc600000102fc */
[----:B------:R4:W-:Y:S04]  /*17a50*/  STL [R1+0x36c], R56 ;  /* 0x00036c3801007387 */ /* 0x0009e80000100800 */
[----:B------:R-:W3:Y:S01]  /*17a60*/  LDL.LU R252, [R1+0x7b0] ;  /* 0x0007b00001fc7983 */ /* 0x000ee20000300800 */
[----:B-1----:R-:W-:Y:S02]  /*17a70*/  IMAD.SHL.U32 R35, R247, 0x4, RZ ;  /* 0x00000004f7237824 */ /* 0x002fe400078e00ff */
[----:B----4-:R-:W-:-:S03]  /*17a80*/  IMAD.SHL.U32 R56, R248, 0x4, RZ ;  /* 0x00000004f8387824 */ /* 0x010fc600078e00ff */
[----:B------:R2:W-:Y:S04]  /*17a90*/  STL [R1+0x368], R35 ;  /* 0x0003682301007387 */ /* 0x0005e80000100800 */
[----:B------:R1:W-:Y:S04]  /*17aa0*/  STL [R1+0x364], R57 ;  /* 0x0003643901007387 */ /* 0x0003e80000100800 */
[----:B------:R3:W-:Y:S01]  /*17ab0*/  STL [R1+0x360], R56 ;  /* 0x0003603801007387 */ /* 0x0007e20000100800 */
[C---:B--2---:R-:W-:Y:S01]  /*17ac0*/  SHF.L.U64.HI R35, R249.reuse, 0x2, R235 ;  /* 0x00000002f9237819 */ /* 0x044fe200000102eb */
[----:B-1----:R-:W-:-:S04]  /*17ad0*/  IMAD.SHL.U32 R57, R249, 0x4, RZ ;  /* 0x00000004f9397824 */ /* 0x002fc800078e00ff */
[----:B------:R1:W-:Y:S04]  /*17ae0*/  STL [R1+0x35c], R35 ;  /* 0x00035c2301007387 */ /* 0x0003e80000100800 */
[----:B------:R-:W-:Y:S01]  /*17af0*/  STL [R1+0x358], R57 ;  /* 0x0003583901007387 */ /* 0x000fe20000100800 */
[C---:B---3--:R-:W-:Y:S01]  /*17b00*/  SHF.L.U64.HI R56, R250.reuse, 0x2, R34 ;  /* 0x00000002fa387819 */ /* 0x048fe20000010222 */
[----:B-1----:R-:W-:Y:S01]  /*17b10*/  IMAD.SHL.U32 R35, R250, 0x4, RZ ;  /* 0x00000004fa237824 */ /* 0x002fe200078e00ff */
[----:B------:R-:W-:-:S03]  /*17b20*/  SHF.L.U64.HI R34, R251, 0x2, R221 ;  /* 0x00000002fb227819 */ /* 0x000fc600000102dd */
[----:B------:R1:W-:Y:S04]  /*17b30*/  STL [R1+0x354], R56 ;  /* 0x0003543801007387 */ /* 0x0003e80000100800 */
[----:B------:R2:W-:Y:S01]  /*17b40*/  STL [R1+0x350], R35 ;  /* 0x0003502301007387 */ /* 0x0005e20000100800 */
[----:B-1----:R-:W-:-:S03]  /*17b50*/  IMAD.SHL.U32 R56, R251, 0x4, RZ ;  /* 0x00000004fb387824 */ /* 0x002fc600078e00ff */
[----:B------:R1:W-:Y:S01]  /*17b60*/  STL [R1+0x34c], R34 ;  /* 0x00034c2201007387 */ /* 0x0003e20000100800 */
[----:B--2---:R-:W-:-:S03]  /*17b70*/  SHF.L.U64.HI R35, R252, 0x2, R162 ;  /* 0x00000002fc237819 */ /* 0x004fc600000102a2 */
[----:B------:R-:W-:Y:S04]  /*17b80*/  STL [R1+0x348], R56 ;  /* 0x0003483801007387 */ /* 0x000fe80000100800 */
[----:B------:R-:W2:Y:S04]  /*17b90*/  LDL.LU R221, [R1+0x6e8] ;  /* 0x0006e80001dd7983 */ /* 0x000ea80000300800 */
[----:B------:R3:W-:Y:S04]  /*17ba0*/  STL [R1+0x344], R35 ;  /* 0x0003442301007387 */ /* 0x0007e80000100800 */
[----:B------:R-:W2:Y:S01]  /*17bb0*/  LDL.LU R162, [R1+0x164] ;  /* 0x0001640001a27983 */ /* 0x000ea20000300800 */
[----:B-1----:R-:W-:-:S05]  /*17bc0*/  IMAD.SHL.U32 R34, R252, 0x4, RZ ;  /* 0x00000004fc227824 */ /* 0x002fca00078e00ff */
[----:B------:R1:W-:Y:S01]  /*17bd0*/  STL [R1+0x340], R34 ;  /* 0x0003402201007387 */ /* 0x0003e20000100800 */
[----:B---3--:R-:W-:-:S05]  /*17be0*/  SHF.L.U64.HI R35, R33, 0x2, R231 ;  /* 0x0000000221237819 */ /* 0x008fca00000102e7 */
[----:B------:R-:W-:Y:S01]  /*17bf0*/  STL [R1+0x33c], R35 ;  /* 0x00033c2301007387 */ /* 0x000fe20000100800 */
[----:B-1----:R-:W-:Y:S01]  /*17c00*/  IMAD.SHL.U32 R34, R33, 0x4, RZ ;  /* 0x0000000421227824 */ /* 0x002fe200078e00ff */
[C---:B------:R-:W-:Y:S01]  /*17c10*/  SHF.L.U64.HI R33, R31.reuse, 0x2, R228 ;  /* 0x000000021f217819 */ /* 0x040fe200000102e4 */
[----:B------:R-:W-:-:S03]  /*17c20*/  IMAD.SHL.U32 R31, R31, 0x4, RZ ;  /* 0x000000041f1f7824 */ /* 0x000fc600078e00ff */
[----:B------:R1:W-:Y:S04]  /*17c30*/  STL [R1+0x338], R34 ;  /* 0x0003382201007387 */ /* 0x0003e80000100800 */
[----:B------:R3:W-:Y:S04]  /*17c40*/  STL [R1+0x334], R33 ;  /* 0x0003342101007387 */ /* 0x0007e80000100800 */
[----:B------:R4:W-:Y:S01]  /*17c50*/  STL [R1+0x330], R31 ;  /* 0x0003301f01007387 */ /* 0x0009e20000100800 */
[C---:B-1----:R-:W-:Y:S01]  /*17c60*/  SHF.L.U64.HI R34, R30.reuse, 0x2, R225 ;  /* 0x000000021e227819 */ /* 0x042fe200000102e1 */
[----:B---3--:R-:W-:-:S04]  /*17c70*/  IMAD.SHL.U32 R33, R30, 0x4, RZ ;  /* 0x000000041e217824 */ /* 0x008fc800078e00ff */
[----:B------:R-:W-:Y:S01]  /*17c80*/  STL [R1+0x32c], R34 ;  /* 0x00032c2201007387 */ /* 0x000fe20000100800 */
[----:B----4-:R-:W-:-:S03]  /*17c90*/  SHF.L.U64.HI R31, R218, 0x2, R29 ;  /* 0x00000002da1f7819 */ /* 0x010fc6000001021d */
[----:B------:R-:W-:Y:S01]  /*17ca0*/  STL [R1+0x328], R33 ;  /* 0x0003282101007387 */ /* 0x000fe20000100800 */
[----:B------:R-:W-:-:S03]  /*17cb0*/  IMAD.SHL.U32 R30, R218, 0x4, RZ ;  /* 0x00000004da1e7824 */ /* 0x000fc600078e00ff */
[----:B------:R-:W3:Y:S04]  /*17cc0*/  LDL.LU R29, [R1+0x6ec] ;  /* 0x0006ec00011d7983 */ /* 0x000ee80000300800 */
[----:B------:R-:W-:Y:S04]  /*17cd0*/  STL [R1+0x324], R31 ;  /* 0x0003241f01007387 */ /* 0x000fe80000100800 */
[----:B------:R-:W3:Y:S04]  /*17ce0*/  LDL.LU R218, [R1+0x168] ;  /* 0x0001680001da7983 */ /* 0x000ee80000300800 */
[----:B------:R1:W-:Y:S04]  /*17cf0*/  STL [R1+0x320], R30 ;  /* 0x0003201e01007387 */ /* 0x0003e80000100800 */
[----:B------:R-:W4:Y:S01]  /*17d00*/  LDL.LU R66, [R1+0x6f0] ;  /* 0x0006f00001427983 */ /* 0x000f220000300800 */
[C---:B-1----:R-:W-:Y:S01]  /*17d10*/  SHF.L.U64.HI R30, R215.reuse, 0x2, R28 ;  /* 0x00000002d71e7819 */ /* 0x042fe2000001021c */
[----:B------:R-:W-:-:S04]  /*17d20*/  IMAD.SHL.U32 R28, R215, 0x4, RZ ;  /* 0x00000004d71c7824 */ /* 0x000fc800078e00ff */
[----:B------:R-:W-:Y:S04]  /*17d30*/  STL [R1+0x31c], R30 ;  /* 0x00031c1e01007387 */ /* 0x000fe80000100800 */
[----:B------:R-:W4:Y:S04]  /*17d40*/  LDL.LU R65, [R1+0x16c] ;  /* 0x00016c0001417983 */ /* 0x000f280000300800 */
[----:B------:R1:W-:Y:S04]  /*17d50*/  STL [R1+0x318], R28 ;  /* 0x0003181c01007387 */ /* 0x0003e80000100800 */
[----:B------:R-:W4:Y:S04]  /*17d60*/  LDL.LU R64, [R1+0x6f4] ;  /* 0x0006f40001407983 */ /* 0x000f280000300800 */
        /* <DEDUP_REMOVED lines=12> */
[----:B-1----:R-:W4:Y:S04]  /*17e30*/  LDL.LU R28, [R1+0x198] ;  /* 0x00019800011c7983 */ /* 0x002f280000300800 */
[----:B------:R-:W4:Y:S04]  /*17e40*/  LDL.LU R215, [R1+0x710] ;  /* 0x0007100001d77983 */ /* 0x000f280000300800 */
[----:B------:R-:W4:Y:S04]  /*17e50*/  LDL.LU R34, [R1+0x19c] ;  /* 0x00019c0001227983 */ /* 0x000f280000300800 */
[----:B------:R-:W4:Y:S01]  /*17e60*/  LDL.LU R231, [R1+0x714] ;  /* 0x0007140001e77983 */ /* 0x000f220000300800 */
[C---:B--2---:R-:W-:Y:S01]  /*17e70*/  SHF.L.U64.HI R31, R162.reuse, 0x2, R221 ;  /* 0x00000002a21f7819 */ /* 0x044fe200000102dd */
[----:B------:R-:W-:-:S04]  /*17e80*/  IMAD.SHL.U32 R30, R162, 0x4, RZ ;  /* 0x00000004a21e7824 */ /* 0x000fc800078e00ff */
[----:B------:R1:W-:Y:S04]  /*17e90*/  STL [R1+0x314], R31 ;  /* 0x0003141f01007387 */ /* 0x0003e80000100800 */
[----:B------:R-:W2:Y:S04]  /*17ea0*/  LDL.LU R33, [R1+0x1a0] ;  /* 0x0001a00001217983 */ /* 0x000ea80000300800 */
[----:B------:R1:W-:Y:S04]  /*17eb0*/  STL [R1+0x310], R30 ;  /* 0x0003101e01007387 */ /* 0x0003e80000100800 */
[----:B------:R-:W2:Y:S04]  /*17ec0*/  LDL.LU R228, [R1+0x718] ;  /* 0x0007180001e47983 */ /* 0x000ea80000300800 */
[----:B-1----:R-:W2:Y:S04]  /*17ed0*/  LDL.LU R31, [R1+0x1a4] ;  /* 0x0001a400011f7983 */ /* 0x002ea80000300800 */
[----:B------:R-:W2:Y:S04]  /*17ee0*/  LDL.LU R225, [R1+0x71c] ;  /* 0x00071c0001e17983 */ /* 0x000ea80000300800 */
[----:B------:R-:W2:Y:S04]  /*17ef0*/  LDL.LU R30, [R1+0x1a8] ;  /* 0x0001a800011e7983 */ /* 0x000ea80000300800 */
[----:B------:R-:W2:Y:S04]  /*17f00*/  LDL.LU R162, [R1+0x720] ;  /* 0x0007200001a27983 */ /* 0x000ea80000300800 */
[----:B------:R-:W2:Y:S01]  /*17f10*/  LDL.LU R221, [R1+0x1ac] ;  /* 0x0001ac0001dd7983 */ /* 0x000ea20000300800 */
[C---:B---3--:R-:W-:Y:S01]  /*17f20*/  SHF.L.U64.HI R152, R218.reuse, 0x2, R29 ;  /* 0x00000002da987819 */ /* 0x048fe2000001021d */
[----:B------:R-:W-:-:S02]  /*17f30*/  IMAD.SHL.U32 R67, R218, 0x4, RZ ;  /* 0x00000004da437824 */ /* 0x000fc400078e00ff */
[----:B------:R-:W3:Y:S04]  /*17f40*/  LDL.LU R29, [R1+0x724] ;  /* 0x00072400011d7983 */ /* 0x000ee80000300800 */
[----:B------:R4:W-:Y:S04]  /*17f50*/  STL [R1+0x30c], R152 ;  /* 0x00030c9801007387 */ /* 0x0009e80000100800 */
[----:B------:R-:W3:Y:S04]  /*17f60*/  LDL.LU R218, [R1+0x1c0] ;  /* 0x0001c00001da7983 */ /* 0x000ee80000300800 */
[----:B------:R1:W-:Y:S01]  /*17f70*/  STL [R1+0x308], R67 ;  /* 0x0003084301007387 */ /* 0x0003e20000100800 */
[C---:B----4-:R-:W-:Y:S01]  /*17f80*/  SHF.L.U64.HI R152, R65.reuse, 0x2, R66 ;  /* 0x0000000241987819 */ /* 0x050fe20000010242 */
[----:B-1----:R-:W-:-:S04]  /*17f90*/  IMAD.SHL.U32 R67, R65, 0x4, RZ ;  /* 0x0000000441437824 */ /* 0x002fc800078e00ff */
[----:B------:R-:W-:Y:S01]  /*17fa0*/  STL [R1+0x304], R152 ;  /* 0x0003049801007387 */ /* 0x000fe20000100800 */
[C---:B------:R-:W-:Y:S01]  /*17fb0*/  SHF.L.U64.HI R66, R63.reuse, 0x2, R64 ;  /* 0x000000023f427819 */ /* 0x040fe20000010240 */
[----:B------:R-:W-:Y:S02]  /*17fc0*/  IMAD.SHL.U32 R65, R63, 0x4, RZ ;  /* 0x000000043f417824 */ /* 0x000fe400078e00ff */
[----:B------:R-:W-:Y:S01]  /*17fd0*/  STL [R1+0x300], R67 ;  /* 0x0003004301007387 */ /* 0x000fe20000100800 */
[C---:B------:R-:W-:Y:S01]  /*17fe0*/  SHF.L.U64.HI R64, R61.reuse, 0x2, R62 ;  /* 0x000000023d407819 */ /* 0x040fe2000001023e */
[----:B------:R-:W-:Y:S02]  /*17ff0*/  IMAD.SHL.U32 R63, R61, 0x4, RZ ;  /* 0x000000043d3f7824 */ /* 0x000fe400078e00ff */
[----:B------:R-:W-:Y:S04]  /*18000*/  STL [R1+0x2fc], R66 ;  /* 0x0002fc4201007387 */ /* 0x000fe80000100800 */
[----:B------:R-:W-:Y:S01]  /*18010*/  STL [R1+0x2f8], R65 ;  /* 0x0002f84101007387 */ /* 0x000fe20000100800 */
[C---:B------:R-:W-:Y:S01]  /*18020*/  SHF.L.U64.HI R62, R59.reuse, 0x2, R60 ;  /* 0x000000023b3e7819 */ /* 0x040fe2000001023c */
[----:B------:R-:W-:-:S02]  /*18030*/  IMAD.SHL.U32 R61, R59, 0x4, RZ ;  /* 0x000000043b3d7824 */ /* 0x000fc400078e00ff */
[----:B------:R-:W-:Y:S04]  /*18040*/  STL [R1+0x2f4], R64 ;  /* 0x0002f44001007387 */ /* 0x000fe80000100800 */
        /* <DEDUP_REMOVED lines=12> */
[----:B------:R1:W-:Y:S04]  /*18110*/  STL [R1+0x2d8], R57 ;  /* 0x0002d83901007387 */ /* 0x0003e80000100800 */
[----:B------:R4:W-:Y:S01]  /*18120*/  STL [R1+0x2d4], R56 ;  /* 0x0002d43801007387 */ /* 0x0009e20000100800 */
[----:B-1----:R-:W-:-:S03]  /*18130*/  SHF.L.U64.HI R57, R28, 0x2, R235 ;  /* 0x000000021c397819 */ /* 0x002fc600000102eb */
[----:B------:R1:W-:Y:S01]  /*18140*/  STL [R1+0x2d0], R35 ;  /* 0x0002d02301007387 */ /* 0x0003e20000100800 */
[----:B----4-:R-:W-:-:S03]  /*18150*/  IMAD.SHL.U32 R56, R28, 0x4, RZ ;  /* 0x000000041c387824 */ /* 0x010fc600078e00ff */
[----:B------:R-:W-:Y:S04]  /*18160*/  STL [R1+0x2cc], R57 ;  /* 0x0002cc3901007387 */ /* 0x000fe80000100800 */
[----:B------:R-:W4:Y:S01]  /*18170*/  LDL.LU R28, [R1+0x728] ;  /* 0x00072800011c7983 */ /* 0x000f220000300800 */
[----:B-1----:R-:W-:-:S03]  /*18180*/  SHF.L.U64.HI R35, R34, 0x2, R215 ;  /* 0x0000000222237819 */ /* 0x002fc600000102d7 */
[----:B------:R-:W-:Y:S04]  /*18190*/  STL [R1+0x2c8], R56 ;  /* 0x0002c83801007387 */ /* 0x000fe80000100800 */
[----:B------:R-:W4:Y:S04]  /*181a0*/  LDL.LU R215, [R1+0x1c4] ;  /* 0x0001c40001d77983 */ /* 0x000f280000300800 */
[----:B------:R1:W-:Y:S02]  /*181b0*/  STL [R1+0x2c4], R35 ;  /* 0x0002c42301007387 */ /* 0x0003e40000100800 */
[----:B-1----:R-:W-:-:S05]  /*181c0*/  IMAD.SHL.U32 R35, R34, 0x4, RZ ;  /* 0x0000000422237824 */ /* 0x002fca00078e00ff */
[----:B------:R1:W-:Y:S01]  /*181d0*/  STL [R1+0x2c0], R35 ;  /* 0x0002c02301007387 */ /* 0x0003e20000100800 */
[C---:B--2---:R-:W-:Y:S01]  /*181e0*/  SHF.L.U64.HI R34, R33.reuse, 0x2, R231 ;  /* 0x0000000221227819 */ /* 0x044fe200000102e7 */
[----:B------:R-:W-:-:S04]  /*181f0*/  IMAD.SHL.U32 R33, R33, 0x4, RZ ;  /* 0x0000000421217824 */ /* 0x000fc800078e00ff */
[----:B------:R2:W-:Y:S04]  /*18200*/  STL [R1+0x2bc], R34 ;  /* 0x0002bc2201007387 */ /* 0x0005e80000100800 */
[----:B------:R2:W-:Y:S01]  /*18210*/  STL [R1+0x2b8], R33 ;  /* 0x0002b82101007387 */ /* 0x0005e20000100800 */
[C---:B-1----:R-:W-:Y:S01]  /*18220*/  SHF.L.U64.HI R35, R31.reuse, 0x2, R228 ;  /* 0x000000021f237819 */ /* 0x042fe200000102e4 */
[----:B--2---:R-:W-:-:S04]  /*18230*/  IMAD.SHL.U32 R34, R31, 0x4, RZ ;  /* 0x000000041f227824 */ /* 0x004fc800078e00ff */
[----:B------:R-:W-:Y:S01]  /*18240*/  STL [R1+0x2b4], R35 ;  /* 0x0002b42301007387 */ /* 0x000fe20000100800 */
[C---:B------:R-:W-:Y:S01]  /*18250*/  SHF.L.U64.HI R33, R30.reuse, 0x2, R225 ;  /* 0x000000021e217819 */ /* 0x040fe200000102e1 */
[----:B------:R-:W-:Y:S02]  /*18260*/  IMAD.SHL.U32 R31, R30, 0x4, RZ ;  /* 0x000000041e1f7824 */ /* 0x000fe400078e00ff */
[----:B------:R-:W-:Y:S04]  /*18270*/  STL [R1+0x2b0], R34 ;  /* 0x0002b02201007387 */ /* 0x000fe80000100800 */
[----:B------:R-:W-:Y:S01]  /*18280*/  STL [R1+0x2ac], R33 ;  /* 0x0002ac2101007387 */ /* 0x000fe20000100800 */
[----:B------:R-:W-:-:S03]  /*18290*/  SHF.L.U64.HI R30, R221, 0x2, R162 ;  /* 0x00000002dd1e7819 */ /* 0x000fc600000102a2 */
[----:B------:R-:W2:Y:S04]  /*182a0*/  LDL.LU R162, [R1+0x72c] ;  /* 0x00072c0001a27983 */ /* 0x000ea80000300800 */
[----:B------:R1:W-:Y:S04]  /*182b0*/  STL [R1+0x2a8], R31 ;  /* 0x0002a81f01007387 */ /* 0x0003e80000100800 */
[----:B------:R-:W2:Y:S04]  /*182c0*/  LDL.LU R67, [R1+0x1c8] ;  /* 0x0001c80001437983 */ /* 0x000ea80000300800 */
[----:B------:R3:W-:Y:S01]  /*182d0*/  STL [R1+0x2a4], R30 ;  /* 0x0002a41e01007387 */ /* 0x0007e20000100800 */
[----:B-1----:R-:W-:-:S05]  /*182e0*/  IMAD.SHL.U32 R31, R221, 0x4, RZ ;  /* 0x00000004dd1f7824 */ /* 0x002fca00078e00ff */
[----:B------:R1:W-:Y:S01]  /*182f0*/  STL [R1+0x2a0], R31 ;  /* 0x0002a01f01007387 */ /* 0x0003e20000100800 */
[C---:B---3--:R-:W-:Y:S01]  /*18300*/  SHF.L.U64.HI R30, R218.reuse, 0x2, R29 ;  /* 0x00000002da1e7819 */ /* 0x048fe2000001021d */
[----:B------:R-:W-:Y:S02]  /*18310*/  IMAD.SHL.U32 R29, R218, 0x4, RZ ;  /* 0x00000004da1d7824 */ /* 0x000fe400078e00ff */
[----:B------:R-:W3:Y:S04]  /*18320*/  LDL.LU R66, [R1+0x730] ;  /* 0x0007300001427983 */ /* 0x000ee80000300800 */
[----:B------:R-:W-:Y:S04]  /*18330*/  STL [R1+0x29c], R30 ;  /* 0x00029c1e01007387 */ /* 0x000fe80000100800 */
[----:B------:R-:W3:Y:S04]  /*18340*/  LDL.LU R65, [R1+0x1cc] ;  /* 0x0001cc0001417983 */ /* 0x000ee80000300800 */
[----:B------:R-:W-:Y:S04]  /*18350*/  STL [R1+0x298], R29 ;  /* 0x0002981d01007387 */ /* 0x000fe80000100800 */
[----:B------:R-:W3:Y:S04]  /*18360*/  LDL.LU R64, [R1+0x734] ;  /* 0x0007340001407983 */ /* 0x000ee80000300800 */
[----:B------:R-:W3:Y:S04]  /*18370*/  LDL.LU R63, [R1+0x1dc] ;  /* 0x0001dc00013f7983 */ /* 0x000ee80000300800 */
[----:B------:R-:W3:Y:S04]  /*18380*/  LDL.LU R62, [R1+0x738] ;  /* 0x00073800013e7983 */ /* 0x000ee80000300800 */
[----:B------:R-:W3:Y:S04]  /*18390*/  LDL.LU R61, [R1+0x1e0] ;  /* 0x0001e000013d7983 */ /* 0x000ee80000300800 */
[----:B------:R-:W3:Y:S04]  /*183a0*/  LDL.LU R60, [R1+0x73c] ;  /* 0x00073c00013c7983 */ /* 0x000ee80000300800 */
[----:B------:R-:W3:Y:S04]  /*183b0*/  LDL.LU R59, [R1+0x1e8] ;  /* 0x0001e800013b7983 */ /* 0x000ee80000300800 */
[----:B------:R-:W3:Y:S04]  /*183c0*/  LDL.LU R58, [R1+0x740] ;  /* 0x00074000013a7983 */ /* 0x000ee80000300800 */
[----:B------:R-:W3:Y:S04]  /*183d0*/  LDL R57, [R1+0x214] ;  /* 0x0002140001397983 */ /* 0x000ee80000100800 */
[----:B------:R-:W3:Y:S04]  /*183e0*/  LDL.LU R245, [R1+0x748] ;  /* 0x0007480001f57983 */ /* 0x000ee80000300800 */
[----:B------:R-:W3:Y:S04]  /*183f0*/  LDL.LU R56, [R1+0x218] ;  /* 0x0002180001387983 */ /* 0x000ee80000300800 */
[----:B------:R-:W3:Y:S04]  /*18400*/  LDL.LU R238, [R1+0x758] ;  /* 0x0007580001ee7983 */ /* 0x000ee80000300800 */
[----:B------:R-:W3:Y:S04]  /*18410*/  LDL.LU R35, [R1+0x21c] ;  /* 0x00021c0001237983 */ /* 0x000ee80000300800 */
[----:B------:R-:W3:Y:S04]  /*18420*/  LDL.LU R235, [R1+0x75c] ;  /* 0x00075c0001eb7983 */ /* 0x000ee80000300800 */
[----:B------:R-:W3:Y:S04]  /*18430*/  LDL.LU R228, [R1+0x220] ;  /* 0x0002200001e47983 */ /* 0x000ee80000300800 */
[----:B------:R-:W3:Y:S04]  /*18440*/  LDL.LU R34, [R1+0x224] ;  /* 0x0002240001227983 */ /* 0x000ee80000300800 */
[----:B-1----:R-:W3:Y:S04]  /*18450*/  LDL.LU R31, [R1+0x760] ;  /* 0x00076000011f7983 */ /* 0x002ee80000300800 */
[----:B------:R-:W3:Y:S01]  /*18460*/  LDL.LU R231, [R1+0x764] ;  /* 0x0007640001e77983 */ /* 0x000ee20000300800 */
[----:B----4-:R-:W-:-:S05]  /*18470*/  SHF.L.U64.HI R28, R215, 0x2, R28 ;  /* 0x00000002d71c7819 */ /* 0x010fca000001021c */
[----:B------:R1:W-:Y:S04]  /*18480*/  STL [R1+0x294], R28 ;  /* 0x0002941c01007387 */ /* 0x0003e80000100800 */
[----:B------:R-:W4:Y:S04]  /*18490*/  LDL.LU R33, [R1+0x228] ;  /* 0x0002280001217983 */ /* 0x000f280000300800 */
[----:B------:R-:W4:Y:S01]  /*184a0*/  LDL.LU R225, [R1+0x744] ;  /* 0x0007440001e17983 */ /* 0x000f220000300800 */
[----:B-1----:R-:W-:-:S03]  /*184b0*/  IMAD.SHL.U32 R28, R215, 0x4, RZ ;  /* 0x00000004d71c7824 */ /* 0x002fc600078e00ff */
[----:B------:R-:W4:Y:S04]  /*184c0*/  LDL.LU R29, [R1+0x22c] ;  /* 0x00022c00011d7983 */ /* 0x000f280000300800 */
[----:B------:R-:W4:Y:S04]  /*184d0*/  LDL R218, [R1+0x6a4] ;  /* 0x0006a40001da7983 */ /* 0x000f280000100800 */
[----:B------:R-:W4:Y:S04]  /*184e0*/  LDL.LU R30, [R1+0x74c] ;  /* 0x00074c00011e7983 */ /* 0x000f280000300800 */
[----:B------:R-:W4:Y:S04]  /*184f0*/  LDL.LU R221, [R1+0x6a0] ;  /* 0x0006a00001dd7983 */ /* 0x000f280000300800 */
[----:B------:R1:W-:Y:S01]  /*18500*/  STL [R1+0x290], R28 ;  /* 0x0002901c01007387 */ /* 0x0003e20000100800 */
[----:B--2---:R-:W-:-:S03]  /*18510*/  SHF.L.U64.HI R152, R67, 0x2, R162 ;  /* 0x0000000243987819 */ /* 0x004fc600000102a2 */
[----:B------:R-:W2:Y:S04]  /*18520*/  LDL.LU R162, [R1+0x750] ;  /* 0x0007500001a27983 */ /* 0x000ea80000300800 */
[----:B-1----:R-:W2:Y:S04]  /*18530*/  LDL.LU R28, [R1+0x754] ;  /* 0x00075400011c7983 */ /* 0x002ea80000300800 */
[----:B------:R1:W-:Y:S04]  /*18540*/  STL [R1+0x28c], R152 ;  /* 0x00028c9801007387 */ /* 0x0003e80000100800 */
[----:B------:R-:W2:Y:S01]  /*18550*/  LDL R215, [R1+0x6a8] ;  /* 0x0006a80001d77983 */ /* 0x000ea20000100800 */
[----:B-1----:R-:W-:Y:S01]  /*18560*/  IMAD.SHL.U32 R152, R67, 0x4, RZ ;  /* 0x0000000443987824 */ /* 0x002fe200078e00ff */
[C---:B---3--:R-:W-:Y:S01]  /*18570*/  SHF.L.U64.HI R67, R65.reuse, 0x2, R66 ;  /* 0x0000000241437819 */ /* 0x048fe20000010242 */
[----:B------:R-:W-:-:S03]  /*18580*/  IMAD.SHL.U32 R66, R65, 0x4, RZ ;  /* 0x0000000441427824 */ /* 0x000fc600078e00ff */
[----:B------:R-:W-:Y:S04]  /*18590*/  STL [R1+0x288], R152 ;  /* 0x0002889801007387 */ /* 0x000fe80000100800 */
[----:B------:R-:W-:Y:S01]  /*185a0*/  STL [R1+0x284], R67 ;  /* 0x0002844301007387 */ /* 0x000fe20000100800 */
[C---:B------:R-:W-:Y:S01]  /*185b0*/  SHF.L.U64.HI R65, R63.reuse, 0x2, R64 ;  /* 0x000000023f417819 */ /* 0x040fe20000010240 */
[----:B------:R-:W-:Y:S02]  /*185c0*/  IMAD.SHL.U32 R64, R63, 0x4, RZ ;  /* 0x000000043f407824 */ /* 0x000fe400078e00ff */
        /* <DEDUP_REMOVED lines=17> */
[----:B------:R3:W-:Y:S04]  /*186e0*/  STL [R1+0x25c], R57 ;  /* 0x00025c3901007387 */ /* 0x0007e80000100800 */
[----:B------:R3:W-:Y:S01]  /*186f0*/  STL [R1+0x258], R56 ;  /* 0x0002583801007387 */ /* 0x0007e20000100800 */
[C---:B-1----:R-:W-:Y:S01]  /*18700*/  SHF.L.U64.HI R58, R35.reuse, 0x2, R238 ;  /* 0x00000002233a7819 */ /* 0x042fe200000102ee */
[----:B---3--:R-:W-:-:S02]  /*18710*/  IMAD.SHL.U32 R57, R35, 0x4, RZ ;  /* 0x0000000423397824 */ /* 0x008fc400078e00ff */
[C---:B------:R-:W-:Y:S01]  /*18720*/  IMAD.SHL.U32 R35, R228.reuse, 0x4, RZ ;  /* 0x00000004e4237824 */ /* 0x040fe200078e00ff */
[----:B------:R-:W-:Y:S01]  /*18730*/  SHF.L.U64.HI R56, R228, 0x2, R235 ;  /* 0x00000002e4387819 */ /* 0x000fe200000102eb */
[----:B------:R-:W-:Y:S01]  /*18740*/  STL [R1+0x254], R58 ;  /* 0x0002543a01007387 */ /* 0x000fe20000100800 */
[----:B------:R-:W-:-:S03]  /*18750*/  IMAD.MOV.U32 R228, RZ, RZ, c[0x0][0x188] ;  /* 0x00006200ffe47624 */ /* 0x000fc600078e00ff */
[----:B------:R-:W-:Y:S01]  /*18760*/  STL [R1+0x250], R57 ;  /* 0x0002503901007387 */ /* 0x000fe20000100800 */
[----:B------:R-:W-:-:S03]  /*18770*/  IMAD.SHL.U32 R228, R228, 0x20, RZ ;  /* 0x00000020e4e47824 */ /* 0x000fc600078e00ff */
[----:B------:R-:W-:Y:S04]  /*18780*/  STL [R1+0x24c], R56 ;  /* 0x00024c3801007387 */ /* 0x000fe80000100800 */
[----:B------:R1:W-:Y:S01]  /*18790*/  STL [R1+0x248], R35 ;  /* 0x0002482301007387 */ /* 0x0003e20000100800 */
[----:B------:R-:W-:Y:S02]  /*187a0*/  SHF.R.S32.HI R228, RZ, 0x1f, R228 ;  /* 0x0000001fffe47819 */ /* 0x000fe400000114e4 */
[C---:B-1----:R-:W-:Y:S01]  /*187b0*/  SHF.L.U64.HI R35, R34.reuse, 0x2, R31 ;  /* 0x0000000222237819 */ /* 0x042fe2000001021f */
[----:B------:R-:W-:Y:S02]  /*187c0*/  IMAD.MOV.U32 R31, RZ, RZ, c[0x0][0x188] ;  /* 0x00006200ff1f7624 */ /* 0x000fe400078e00ff */
[----:B------:R-:W-:-:S02]  /*187d0*/  IMAD.SHL.U32 R34, R34, 0x4, RZ ;  /* 0x0000000422227824 */ /* 0x000fc400078e00ff */
[----:B------:R-:W-:Y:S01]  /*187e0*/  IMAD.SHL.U32 R31, R31, 0x20, RZ ;  /* 0x000000201f1f7824 */ /* 0x000fe200078e00ff */
[----:B------:R1:W-:Y:S01]  /*187f0*/  STL [R1+0x244], R35 ;  /* 0x0002442301007387 */ /* 0x0003e20000100800 */
[----:B----4-:R-:W-:-:S03]  /*18800*/  SHF.L.U64.HI R56, R33, 0x2, R231 ;  /* 0x0000000221387819 */ /* 0x010fc600000102e7 */
[----:B------:R3:W-:Y:S01]  /*18810*/  STL [R1+0x240], R34 ;  /* 0x0002402201007387 */ /* 0x0007e20000100800 */
[----:B-1----:R-:W-:Y:S01]  /*18820*/  IMAD.SHL.U32 R35, R33, 0x4, RZ ;  /* 0x0000000421237824 */ /* 0x002fe200078e00ff */
[----:B------:R-:W-:Y:S02]  /*18830*/  SHF.L.U64.HI R33, R29, 0x2, R225 ;  /* 0x000000021d217819 */ /* 0x000fe400000102e1 */
[----:B---3--:R-:W-:Y:S01]  /*18840*/  SHF.L.U64.HI R34, R31, 0x2, R228 ;  /* 0x000000021f227819 */ /* 0x008fe200000102e4 */
[----:B------:R-:W-:Y:S02]  /*18850*/  IMAD.SHL.U32 R31, R29, 0x4, RZ ;  /* 0x000000041d1f7824 */ /* 0x000fe400078e00ff */
[----:B------:R-:W-:Y:S01]  /*18860*/  IMAD.MOV.U32 R29, RZ, RZ, 0x1f ;  /* 0x0000001fff1d7424 */ /* 0x000fe200078e00ff */
[----:B------:R-:W-:Y:S04]  /*18870*/  STL [R1+0x23c], R56 ;  /* 0x00023c3801007387 */ /* 0x000fe80000100800 */
[----:B------:R-:W-:Y:S01]  /*18880*/  STL [R1+0x238], R35 ;  /* 0x0002382301007387 */ /* 0x000fe20000100800 */
[----:B------:R-:W-:-:S03]  /*18890*/  IADD3 R29, R29, c[0x0][0x180], RZ ;  /* 0x000060001d1d7a10 */ /* 0x000fc60007ffe0ff */
[----:B------:R1:W-:Y:S04]  /*188a0*/  STL [R1+0x234], R33 ;  /* 0x0002342101007387 */ /* 0x0003e80000100800 */
[----:B------:R3:W-:Y:S01]  /*188b0*/  STL [R1+0x230], R31 ;  /* 0x0002301f01007387 */ /* 0x0007e20000100800 */
[C---:B-1----:R-:W-:Y:S01]  /*188c0*/  SHF.L.U64.HI R33, R221.reuse, 0x2, R30 ;  /* 0x00000002dd217819 */ /* 0x042fe2000001021e */
[----:B---3--:R-:W-:-:S04]  /*188d0*/  IMAD.SHL.U32 R31, R221, 0x4, RZ ;  /* 0x00000004dd1f7824 */ /* 0x008fc800078e00ff */
[----:B------:R-:W-:Y:S04]  /*188e0*/  STL [R1+0x22c], R33 ;  /* 0x00022c2101007387 */ /* 0x000fe80000100800 */
[----:B------:R-:W-:Y:S01]  /*188f0*/  STL [R1+0x228], R31 ;  /* 0x0002281f01007387 */ /* 0x000fe20000100800 */
[----:B--2---:R-:W-:Y:S02]  /*18900*/  SHF.L.U64.HI R30, R218, 0x2, R162 ;  /* 0x00000002da1e7819 */ /* 0x004fe400000102a2 */
[----:B------:R-:W-:-:S03]  /*18910*/  SHF.R.S32.HI R162, RZ, 0x1f, R29 ;  /* 0x0000001fffa27819 */ /* 0x000fc6000001141d */
[----:B------:R1:W-:Y:S01]  /*18920*/  STL [R1+0x224], R30 ;  /* 0x0002241e01007387 */ /* 0x0003e20000100800 */
[----:B------:R-:W-:Y:S02]  /*18930*/  LEA.HI R162, R162, R29, RZ, 0x5 ;  /* 0x0000001da2a27211 */ /* 0x000fe400078f28ff */
[C---:B------:R-:W-:Y:S01]  /*18940*/  SHF.L.U64.HI R29, R215.reuse, 0x2, R28 ;  /* 0x00000002d71d7819 */ /* 0x040fe2000001021c */
[----:B-1----:R-:W-:Y:S02]  /*18950*/  IMAD.SHL.U32 R30, R218, 0x4, RZ ;  /* 0x00000004da1e7824 */ /* 0x002fe400078e00ff */
[----:B------:R-:W-:-:S03]  /*18960*/  IMAD.SHL.U32 R28, R215, 0x4, RZ ;  /* 0x00000004d71c7824 */ /* 0x000fc600078e00ff */
[----:B------:R-:W-:Y:S04]  /*18970*/  STL [R1+0x220], R30 ;  /* 0x0002201e01007387 */ /* 0x000fe80000100800 */
[----:B------:R-:W-:Y:S04]  /*18980*/  STL [R1+0x21c], R29 ;  /* 0x00021c1d01007387 */ /* 0x000fe80000100800 */
[----:B------:R-:W2:Y:S01]  /*18990*/  LDL R215, [R1+0x208] ;  /* 0x0002080001d77983 */ /* 0x000ea20000100800 */
[----:B------:R-:W-:-:S03]  /*189a0*/  SHF.R.S32.HI R64, RZ, 0x5, R162 ;  /* 0x00000005ff407819 */ /* 0x000fc600000114a2 */
[----:B------:R1:W-:Y:S01]  /*189b0*/  STL [R1+0x218], R28 ;  /* 0x0002181c01007387 */ /* 0x0003e20000100800 */
[----:B------:R-:W-:Y:S01]  /*189c0*/  IMAD.IADD R3, R3, 0x1, R13 ;  /* 0x0000000103037824 */ /* 0x000fe200078e020d */
        /* <DEDUP_REMOVED lines=82> */
[----:B------:R-:W-:-:S02]  /*18ef0*/  UIADD3 UR5, UR5, -0xa0, URZ ;  /* 0xffffff6005057890 */ /* 0x000fc4000fffe03f */
[----:B------:R-:W-:Y:S01]  /*18f00*/  UMOV UR4, URZ ;  /* 0x0000003f00047c82 */ /* 0x000fe20008000000 */
[C---:B--2---:R-:W-:Y:S02]  /*18f10*/  LOP3.LUT R65, R215.reuse, 0x20, RZ, 0x3c, !PT ;  /* 0x00000020d7417812 */ /* 0x044fe400078e3cff */
[----:B------:R-:W-:Y:S02]  /*18f20*/  IADD3 R65, R64, -0x5, RZ ;  /* 0xfffffffb40417810 */ /* 0x000fe40007ffe0ff */
[----:B------:R-:W-:Y:S02]  /*18f30*/  LOP3.LUT R64, R0, 0x40, RZ, 0x3c, !PT ;  /* 0x0000004000407812 */ /* 0x000fe400078e3cff */
[----:B------:R1:W5:Y:S04]  /*18f40*/  LDL.LU R0, [R1+0x7ac] ;  /* 0x0007ac0001007983 */ /* 0x0003680000300800 */
[----:B------:R1:W-:Y:S01]  /*18f50*/  STL [R1+0x6a0], R64 ;  /* 0x0006a04001007387 */ /* 0x0003e20000100800 */
[----:B------:R-:W-:-:S02]  /*18f60*/  LOP3.LUT R67, R215, 0x40, RZ, 0x3c, !PT ;  /* 0x00000040d7437812 */ /* 0x000fc400078e3cff */
[----:B------:R-:W-:Y:S02]  /*18f70*/  LOP3.LUT R66, R215, 0x60, RZ, 0x3c, !PT ;  /* 0x00000060d7427812 */ /* 0x000fe400078e3cff */
.L_x_1:
[----:B-1----:R-:W2:Y:S01]  /*18f80*/  LDL.LU R64, [R1+0x1ec] ;  /* 0x0001ec0001407983 */ /* 0x002ea20000300800 */
[----:B------:R-:W-:-:S04]  /*18f90*/  DEPBAR.LE SB0, 0x8 ;  /* 0x000082000000791a */ /* 0x000fc80000000000 */
[----:B------:R-:W3:Y:S04]  /*18fa0*/  LDL R67, [R1+0x20c] ;  /* 0x00020c0001437983 */ /* 0x000ee80000100800 */
[----:B------:R-:W1:Y:S04]  /*18fb0*/  S2R R65, SR_TID.X ;  /* 0x0000000000417919 */ /* 0x000e680000002100 */
[----:B------:R-:W-:Y:S04]  /*18fc0*/  STL [R1+0x7b4], R2 ;  /* 0x0007b40201007387 */ /* 0x000fe80000100800 */
[----:B------:R-:W-:Y:S04]  /*18fd0*/  STL [R1+0x7b0], R3 ;  /* 0x0007b00301007387 */ /* 0x000fe80000100800 */
[----:B-----5:R4:W-:Y:S01]  /*18fe0*/  STL [R1+0x7ac], R0 ;  /* 0x0007ac0001007387 */ /* 0x0209e20000100800 */
[----:B-1----:R-:W-:-:S02]  /*18ff0*/  LOP3.LUT R164, R65, 0x1c, RZ, 0xc0, !PT ;  /* 0x0000001c41a47812 */ /* 0x002fc400078ec0ff */
[C---:B------:R-:W-:Y:S02]  /*19000*/  LOP3.LUT R66, R65.reuse, 0x3, RZ, 0xc0, !PT ;  /* 0x0000000341427812 */ /* 0x040fe400078ec0ff */
[C---:B------:R-:W-:Y:S02]  /*19010*/  LOP3.LUT R165, R65.reuse, 0x1c, RZ, 0xc0, !PT ;  /* 0x0000001c41a57812 */ /* 0x040fe400078ec0ff */
[----:B------:R-:W-:Y:S01]  /*19020*/  LOP3.LUT R65, R65, 0x3, RZ, 0xc0, !PT ;  /* 0x0000000341417812 */ /* 0x000fe200078ec0ff */
[----:B------:R-:W-:-:S04]  /*19030*/  IMAD R66, R66, 0x120, R164 ;  /* 0x0000012042427824 */ /* 0x000fc800078e02a4 */
[----:B------:R-:W-:Y:S01]  /*19040*/  IMAD R65, R65, 0x120, R165 ;  /* 0x0000012041417824 */ /* 0x000fe200078e02a5 */
[----:B------:R-:W-:Y:S01]  /*19050*/  LOP3.LUT R66, R66, 0x20, RZ, 0x3c, !PT ;  /* 0x0000002042427812 */ /* 0x000fe200078e3cff */
[----:B------:R-:W-:Y:S01]  /*19060*/  BAR.SYNC.DEFER_BLOCKING 0x0 ;  /* 0x0000000000007b1d */ /* 0x000fe20000010000 */
[----:B--2---:R-:W-:-:S04]  /*19070*/  IADD3 R64, R64, 0x1, RZ ;  /* 0x0000000140407810 */ /* 0x004fc80007ffe0ff */
[----:B------:R-:W-:-:S04]  /*19080*/  ISETP.GT.AND P0, PT, R64, 0x4, PT ;  /* 0x000000044000780c */ /* 0x000fc80003f04270 */
[----:B----4-:R-:W-:-:S05]  /*19090*/  SEL R0, R64, RZ, !P0 ;  /* 0x000000ff40007207 */ /* 0x010fca0004000000 */
[C---:B------:R-:W-:Y:S01]  /*190a0*/  IMAD R3, R0.reuse, 0x2000, R66 ;  /* 0x0000200000037824 */ /* 0x040fe200078e0242 */
[----:B------:R1:W-:Y:S01]  /*190b0*/  STL [R1+0x1ec], R0 ;  /* 0x0001ec0001007387 */ /* 0x0003e20000100800 */
[C---:B---3--:R-:W-:Y:S02]  /*190c0*/  IMAD R252, R0.reuse, 0x10000, R67 ;  /* 0x0001000000fc7824 */ /* 0x048fe400078e0243 */
[----:B------:R-:W-:Y:S01]  /*190d0*/  IMAD R65, R0, 0x2000, R65 ;  /* 0x0000200000417824 */ /* 0x000fe200078e0241 */
[----:B------:R-:W2:Y:S04]  /*190e0*/  S2R R66, SR_TID.X ;  /* 0x0000000000427919 */ /* 0x000ea80000002100 */
[----:B------:R-:W3:Y:S04]  /*190f0*/  LDL.LU.64 R196, [R1+0xd0] ;  /* 0x0000d00001c47983 */ /* 0x000ee80000300a00 */
[----:B------:R-:W3:Y:S04]  /*19100*/  LDL.LU.64 R198, [R1+0xd8] ;  /* 0x0000d80001c67983 */ /* 0x000ee80000300a00 */
[----:B------:R-:W4:Y:S04]  /*19110*/  LDL.LU.64 R172, [R1+0xc0] ;  /* 0x0000c00001ac7983 */ /* 0x000f280000300a00 */
[----:B------:R-:W4:Y:S04]  /*19120*/  LDL.LU.64 R174, [R1+0xc8] ;  /* 0x0000c80001ae7983 */ /* 0x000f280000300a00 */
[----:B------:R-:W3:Y:S01]  /*19130*/  LDL.LU.64 R168, [R1+0xb0] ;  /* 0x0000b00001a87983 */ /* 0x000ee20000300a00 */
[----:B--2---:R-:W-:-:S03]  /*19140*/  LOP3.LUT R164, R66, 0x1c, RZ, 0xc0, !PT ;  /* 0x0000001c42a47812 */ /* 0x004fc600078ec0ff */
[----:B------:R-:W2:Y:S01]  /*19150*/  LDL.LU.64 R170, [R1+0xb8] ;  /* 0x0000b80001aa7983 */ /* 0x000ea20000300a00 */
[----:B------:R-:W-:-:S03]  /*19160*/  LOP3.LUT R67, R66, 0x3, RZ, 0xc0, !PT ;  /* 0x0000000342437812 */ /* 0x000fc600078ec0ff */
[----:B------:R-:W-:Y:S02]  /*19170*/  LDSM.16.M88.4 R204, [R252] ;  /* 0x00000000fccc783b */ /* 0x000fe40000000200 */
[----:B------:R-:W-:Y:S02]  /*19180*/  IMAD R67, R67, 0x120, R164 ;  /* 0x0000012043437824 */ /* 0x000fe400078e02a4 */
[----:B------:R-:W2:Y:S03]  /*19190*/  LDL.LU.64 R164, [R1+0x80] ;  /* 0x0000800001a47983 */ /* 0x000ea60000300a00 */
[----:B------:R-:W-:Y:S01]  /*191a0*/  LOP3.LUT R67, R67, 0x40, RZ, 0x3c, !PT ;  /* 0x0000004043437812 */ /* 0x000fe200078e3cff */
[----:B------:R-:W2:Y:S04]  /*191b0*/  LDL.LU.64 R166, [R1+0x88] ;  /* 0x0000880001a67983 */ /* 0x000ea80000300a00 */
[----:B------:R-:W-:Y:S01]  /*191c0*/  IMAD R2, R0, 0x2000, R67 ;  /* 0x0000200000027824 */ /* 0x000fe200078e0243 */
[C---:B------:R-:W-:Y:S01]  /*191d0*/  LOP3.LUT R67, R66.reuse, 0x1c, RZ, 0xc0, !PT ;  /* 0x0000001c42437812 */ /* 0x040fe200078ec0ff */
[----:B------:R-:W-:Y:S01]  /*191e0*/  LDS R188, [R65+0x50000] ;  /* 0x0500000041bc7984 */ /* 0x000fe20000000800 */
[----:B------:R-:W-:-:S03]  /*191f0*/  LOP3.LUT R66, R66, 0x3, RZ, 0xc0, !PT ;  /* 0x0000000342427812 */ /* 0x000fc600078ec0ff */
[----:B------:R-:W-:Y:S02]  /*19200*/  LDS R180, [R2+0x50000] ;  /* 0x0500000002b47984 */ /* 0x000fe40000000800 */
[----:B------:R-:W-:Y:S02]  /*19210*/  IMAD R66, R66, 0x120, R67 ;  /* 0x0000012042427824 */ /* 0x000fe400078e0243 */
[----:B------:R-:W-:Y:S03]  /*19220*/  LDS R182, [R2+0x50400] ;  /* 0x0504000002b67984 */ /* 0x000fe60000000800 */
[----:B------:R-:W-:Y:S01]  /*19230*/  LOP3.LUT R66, R66, 0x60, RZ, 0x3c, !PT ;  /* 0x0000006042427812 */ /* 0x000fe200078e3cff */
[----:B------:R-:W-:Y:S04]  /*19240*/  LDS R176, [R2+0x50080] ;  /* 0x0500800002b07984 */ /* 0x000fe80000000800 */
[----:B-1----:R-:W-:Y:S01]  /*19250*/  IMAD R0, R0, 0x2000, R66 ;  /* 0x0000200000007824 */ /* 0x002fe200078e0242 */
[----:B------:R-:W-:Y:S04]  /*19260*/  LDS R178, [R2+0x50480] ;  /* 0x0504800002b27984 */ /* 0x000fe80000000800 */
[----:B------:R-:W-:Y:S04]  /*19270*/  LDS R181, [R0+0x50000] ;  /* 0x0500000000b57984 */ /* 0x000fe80000000800 */
[----:B------:R-:W4:Y:S04]  /*19280*/  LDS R183, [R0+0x50400] ;  /* 0x0504000000b77984 */ /* 0x000f280000000800 */
[----:B------:R-:W-:Y:S04]  /*19290*/  LDS R177, [R0+0x50080] ;  /* 0x0500800000b17984 */ /* 0x000fe80000000800 */
[----:B------:R-:W2:Y:S04]  /*192a0*/  LDS R179, [R0+0x50480] ;  /* 0x0504800000b37984 */ /* 0x000ea80000000800 */
[----:B------:R-:W-:Y:S04]  /*192b0*/  LDS R190, [R65+0x50400] ;  /* 0x0504000041be7984 */ /* 0x000fe80000000800 */
[----:B------:R-:W-:Y:S04]  /*192c0*/  LDS R189, [R3+0x50000] ;  /* 0x0500000003bd7984 */ /* 0x000fe80000000800 */
[----:B------:R-:W3:Y:S04]  /*192d0*/  LDS R191, [R3+0x50400] ;  /* 0x0504000003bf7984 */ /* 0x000ee80000000800 */
[----:B------:R-:W-:Y:S04]  /*192e0*/  LDS R184, [R65+0x50080] ;  /* 0x0500800041b87984 */ /* 0x000fe80000000800 */
[----:B------:R-:W-:Y:S04]  /*192f0*/  LDS R186, [R65+0x50480] ;  /* 0x0504800041ba7984 */ /* 0x000fe80000000800 */
[----:B------:R-:W-:Y:S04]  /*19300*/  LDS R185, [R3+0x50080] ;  /* 0x0500800003b97984 */ /* 0x000fe80000000800 */
[----:B------:R-:W1:Y:S04]  /*19310*/  LDS R187, [R3+0x50480] ;  /* 0x0504800003bb7984 */ /* 0x000e680000000800 */
[----:B------:R-:W-:Y:S04]  /*19320*/  STL [R1+0x1e8], R65 ;  /* 0x0001e84101007387 */ /* 0x000fe80000100800 */
[----:B------:R-:W-:Y:S04]  /*19330*/  STL [R1+0x1dc], R3 ;  /* 0x0001dc0301007387 */ /* 0x000fe80000100800 */
[----:B------:R-:W-:Y:S04]  /*19340*/  STL [R1+0x1e0], R2 ;  /* 0x0001e00201007387 */ /* 0x000fe80000100800 */
[----:B------:R-:W-:Y:S04]  /*19350*/  STL [R1+0x1e4], R0 ;  /* 0x0001e40001007387 */ /* 0x000fe80000100800 */
[----:B------:R-:W3:Y:S04]  /*19360*/  LDL.LU.64 R200, [R1+0x100] ;  /* 0x0001000001c87983 */ /* 0x000ee80000300a00 */
[----:B------:R-:W3:Y:S04]  /*19370*/  LDL.LU.64 R202, [R1+0x108] ;  /* 0x0001080001ca7983 */ /* 0x000ee80000300a00 */
[----:B------:R-:W3:Y:S04]  /*19380*/  LDL.LU.64 R208, [R1+0xf0] ;  /* 0x0000f00001d07983 */ /* 0x000ee80000300a00 */
[----:B------:R-:W3:Y:S04]  /*19390*/  LDL.LU.64 R210, [R1+0xf8] ;  /* 0x0000f80001d27983 */ /* 0x000ee80000300a00 */
[----:B------:R-:W3:Y:S04]  /*193a0*/  LDL.LU.64 R212, [R1+0xe0] ;  /* 0x0000e00001d47983 */ /* 0x000ee80000300a00 */
[----:B------:R-:W-:Y:S04]  /*193b0*/  LDS R64, [R2+0x50880] ;  /* 0x0508800002407984 */ /* 0x000fe80000000800 */
[----:B------:R-:W-:Y:S04]  /*193c0*/  LDS R66, [R2+0x50c80] ;  /* 0x050c800002427984 */ /* 0x000fe80000000800 */
[----:B------:R-:W-:Y:S04]  /*193d0*/  LDS R67, [R0+0x50c80] ;  /* 0x050c800000437984 */ /* 0x000fe80000000800 */
[----:B------:R-:W3:Y:S04]  /*193e0*/  LDL.LU.64 R214, [R1+0xe8] ;  /* 0x0000e80001d67983 */ /* 0x000ee80000300a00 */
[----:B------:R-:W3:Y:S04]  /*193f0*/  LDL.LU.64 R220, [R1+0xa0] ;  /* 0x0000a00001dc7983 */ /* 0x000ee80000300a00 */
[----:B------:R-:W3:Y:S04]  /*19400*/  LDL.LU.64 R222, [R1+0xa8] ;  /* 0x0000a80001de7983 */ /* 0x000ee80000300a00 */
[----:B------:R-:W3:Y:S04]  /*19410*/  LDL.LU.64 R248, [R1+0x30] ;  /* 0x0000300001f87983 */ /* 0x000ee80000300a00 */
[----:B------:R-:W3:Y:S04]  /*19420*/  LDL.LU.64 R250, [R1+0x38] ;  /* 0x0000380001fa7983 */ /* 0x000ee80000300a00 */
[----:B------:R-:W3:Y:S04]  /*19430*/  LDL.LU.64 R244, [R1+0x20] ;  /* 0x0000200001f47983 */ /* 0x000ee80000300a00 */
[----:B------:R-:W3:Y:S04]  /*19440*/  LDL.LU.64 R246, [R1+0x28] ;  /* 0x0000280001f67983 */ /* 0x000ee80000300a00 */
[----:B------:R-:W3:Y:S04]  /*19450*/  LDL.LU.64 R236, [R1+0x10] ;  /* 0x0000100001ec7983 */ /* 0x000ee80000300a00 */
[----:B------:R-:W3:Y:S01]  /*19460*/  LDL.LU.64 R238, [R1+0x18] ;  /* 0x0000180001ee7983 */ /* 0x000ee20000300a00 */
[-C--:B----4-:R-:W-:Y:S03]  /*19470*/  HMMA.1688.F32.TF32 R224, R180, R204.reuse, R172 ;  /* 0x000000ccb4e0723c */ /* 0x090fe600000810ac */
[----:B------:R-:W-:Y:S04]  /*19480*/  LDS R172, [R65+0x50800] ;  /* 0x0508000041ac7984 */ /* 0x000fe80000000800 */
[----:B------:R-:W-:Y:S04]  /*19490*/  LDS R174, [R65+0x50c00] ;  /* 0x050c000041ae7984 */ /* 0x000fe80000000800 */
[----:B------:R-:W-:Y:S04]  /*194a0*/  LDS R173, [R3+0x50800] ;  /* 0x0508000003ad7984 */ /* 0x000fe80000000800 */
[----:B------:R-:W4:Y:S01]  /*194b0*/  LDS R175, [R3+0x50c00] ;  /* 0x050c000003af7984 */ /* 0x000f220000000800 */
[-C--:B--2---:R-:W-:Y:S03]  /*194c0*/  HMMA.1688.F32.TF32 R232, R176, R204.reuse, R164 ;  /* 0x000000ccb0e8723c */ /* 0x084fe600000810a4 */
[----:B------:R-:W-:Y:S04]  /*194d0*/  LDS R164, [R2+0x50800] ;  /* 0x0508000002a47984 */ /* 0x000fe80000000800 */
[----:B------:R-:W-:Y:S04]  /*194e0*/  LDS R166, [R2+0x50c00] ;  /* 0x050c000002a67984 */ /* 0x000fe80000000800 */
[----:B------:R-:W-:Y:S04]  /*194f0*/  LDS R165, [R0+0x50800] ;  /* 0x0508000000a57984 */ /* 0x000fe80000000800 */
[----:B------:R-:W2:Y:S01]  /*19500*/  LDS R167, [R0+0x50c00] ;  /* 0x050c000000a77984 */ /* 0x000ea20000000800 */
[-C--:B---3--:R-:W-:Y:S03]  /*19510*/  HMMA.1688.F32.TF32 R216, R188, R204.reuse, R196 ;  /* 0x000000ccbcd8723c */ /* 0x088fe600000810c4 */
[----:B------:R-:W-:Y:S05]  /*19520*/  LDSM.16.M88.4 R196, [R252+0x1000] ;  /* 0x00100000fcc4783b */ /* 0x000fea0000000200 */
[----:B-1----:R-:W-:Y:S01]  /*19530*/  HMMA.1688.F32.TF32 R228, R184, R204, R168 ;  /* 0x000000ccb8e4723c */ /* 0x002fe200000810a8 */
[----:B------:R-:W-:Y:S04]  /*19540*/  LDS R168, [R65+0x50880] ;  /* 0x0508800041a87984 */ /* 0x000fe80000000800 */
[----:B------:R-:W-:Y:S04]  /*19550*/  LDS R170, [R65+0x50c80] ;  /* 0x050c800041aa7984 */ /* 0x000fe80000000800 */
[----:B------:R-:W-:Y:S04]  /*19560*/  LDS R169, [R3+0x50880] ;  /* 0x0508800003a97984 */ /* 0x000fe80000000800 */
[----:B------:R-:W1:Y:S03]  /*19570*/  LDS R171, [R3+0x50c80] ;  /* 0x050c800003ab7984 */ /* 0x000e660000000800 */
[-C--:B----4-:R-:W-:Y:S01]  /*19580*/  HMMA.1688.F32.TF32 R216, R172, R206.reuse, R216 ;  /* 0x000000ceacd8723c */ /* 0x090fe200000810d8 */
[----:B------:R-:W3:Y:S07]  /*19590*/  LDS R65, [R0+0x50880] ;  /* 0x0508800000417984 */ /* 0x000eee0000000800 */
[-C--:B--2---:R-:W-:Y:S11]  /*195a0*/  HMMA.1688.F32.TF32 R224, R164, R206.reuse, R224 ;  /* 0x000000cea4e0723c */ /* 0x084ff600000810e0 */
[----:B------:R-:W-:Y:S04]  /*195b0*/  @!UPT UIADD3 URZ, URZ, URZ, URZ ;  /* 0x0000003f3f3ff290 */ /* 0x000fe8000fffe03f */
[----:B------:R2:W-:Y:S04]  /*195c0*/  STL.64 [R1+0xe0], R216 ;  /* 0x0000e0d801007387 */ /* 0x0005e80000100a00 */
[----:B------:R4:W-:Y:S04]  /*195d0*/  STL.64 [R1+0xe8], R218 ;  /* 0x0000e8da01007387 */ /* 0x0009e80000100a00 */
[----:B--2---:R-:W2:Y:S01]  /*195e0*/  LDL.LU.64 R216, [R1+0x40] ;  /* 0x0000400001d87983 */ /* 0x004ea20000300a00 */
[-C--:B-1----:R-:W-:Y:S03]  /*195f0*/  HMMA.1688.F32.TF32 R228, R168, R206.reuse, R228 ;  /* 0x000000cea8e4723c */ /* 0x082fe600000810e4 */
[----:B----4-:R-:W2:Y:S04]  /*19600*/  LDL.LU.64 R218, [R1+0x48] ;  /* 0x0000480001da7983 */ /* 0x010ea80000300a00 */
[----:B------:R1:W-:Y:S04]  /*19610*/  STL.64 [R1+0xf0], R224 ;  /* 0x0000f0e001007387 */ /* 0x0003e80000100a00 */
[----:B------:R4:W-:Y:S04]  /*19620*/  STL.64 [R1+0xf8], R226 ;  /* 0x0000f8e201007387 */ /* 0x0009e80000100a00 */
[----:B-1----:R-:W2:Y:S04]  /*19630*/  LDL.LU.64 R224, [R1+0x70] ;  /* 0x0000700001e07983 */ /* 0x002ea80000300a00 */
[----:B----4-:R-:W2:Y:S01]  /*19640*/  LDL.LU.64 R226, [R1+0x78] ;  /* 0x0000780001e27983 */ /* 0x010ea20000300a00 */
[----:B---3--:R-:W-:Y:S03]  /*19650*/  HMMA.1688.F32.TF32 R204, R64, R206, R232 ;  /* 0x000000ce40cc723c */ /* 0x008fe600000810e8 */
[----:B------:R1:W-:Y:S04]  /*19660*/  STL.64 [R1+0xd0], R228 ;  /* 0x0000d0e401007387 */ /* 0x0003e80000100a00 */
[----:B------:R3:W-:Y:S04]  /*19670*/  STL.64 [R1+0xd8], R230 ;  /* 0x0000d8e601007387 */ /* 0x0007e80000100a00 */
[----:B-1----:R-:W4:Y:S04]  /*19680*/  LDL.LU.64 R228, [R1+0x60] ;  /* 0x0000600001e47983 */ /* 0x002f280000300a00 */
[----:B---3--:R-:W4:Y:S04]  /*19690*/  LDL.LU.64 R230, [R1+0x68] ;  /* 0x0000680001e67983 */ /* 0x008f280000300a00 */
[----:B------:R-:W3:Y:S04]  /*196a0*/  LDL.LU.64 R232, [R1+0x50] ;  /* 0x0000500001e87983 */ /* 0x000ee80000300a00 */
[----:B------:R-:W3:Y:S01]  /*196b0*/  LDL.LU.64 R234, [R1+0x58] ;  /* 0x0000580001ea7983 */ /* 0x000ee20000300a00 */
[-C--:B------:R-:W-:Y:S08]  /*196c0*/  HMMA.1688.F32.TF32 R200, R188, R196.reuse, R200 ;  /* 0x000000c4bcc8723c */ /* 0x080ff000000810c8 */
[----:B------:R-:W-:Y:S01]  /*196d0*/  HMMA.1688.F32.TF32 R208, R180, R196, R208 ;  /* 0x000000c4b4d0723c */ /* 0x000fe200000810d0 */
[----:B------:R-:W-:Y:S04]  /*196e0*/  STL.64 [R1+0xc0], R204 ;  /* 0x0000c0cc01007387 */ /* 0x000fe80000100a00 */
[----:B------:R-:W-:Y:S04]  /*196f0*/  STL.64 [R1+0xc8], R206 ;  /* 0x0000c8ce01007387 */ /* 0x000fe80000100a00 */
[----:B------:R-:W-:Y:S07]  /*19700*/  LDSM.16.M88.4 R204, [R252+0x2000] ;  /* 0x00200000fccc783b */ /* 0x000fee0000000200 */
[-C--:B------:R-:W-:Y:S08]  /*19710*/  HMMA.1688.F32.TF32 R200, R172, R198.reuse, R200 ;  /* 0x000000c6acc8723c */ /* 0x080ff000000810c8 */
[----:B------:R-:W-:Y:S11]  /*19720*/  HMMA.1688.F32.TF32 R208, R164, R198, R208 ;  /* 0x000000c6a4d0723c */ /* 0x000ff600000810d0 */
[----:B------:R-:W-:Y:S04]  /*19730*/  @!UPT UIADD3 URZ, URZ, URZ, URZ ;  /* 0x0000003f3f3ff290 */ /* 0x000fe8000fffe03f */
[----:B------:R-:W-:Y:S04]  /*19740*/  STL.64 [R1+0xb0], R200 ;  /* 0x0000b0c801007387 */ /* 0x000fe80000100a00 */
[----:B------:R1:W-:Y:S04]  /*19750*/  STL.64 [R1+0xb8], R202 ;  /* 0x0000b8ca01007387 */ /* 0x0003e80000100a00 */
[----:B------:R-:W-:Y:S04]  /*19760*/  STL.64 [R1+0xa0], R208 ;  /* 0x0000a0d001007387 */ /* 0x000fe80000100a00 */
[----:B------:R-:W-:Y:S04]  /*19770*/  STL.64 [R1+0xa8], R210 ;  /* 0x0000a8d201007387 */ /* 0x000fe80000100a00 */
[----:B------:R-:W1:Y:S01]  /*19780*/  LDSM.16.M88.4 R208, [R252+0x3000] ;  /* 0x00300000fcd0783b */ /* 0x000e620000000200 */
[-C--:B------:R-:W-:Y:S08]  /*19790*/  HMMA.1688.F32.TF32 R212, R184, R196.reuse, R212 ;  /* 0x000000c4b8d4723c */ /* 0x080ff000000810d4 */
[----:B------:R-:W-:Y:S11]  /*197a0*/  HMMA.1688.F32.TF32 R220, R176, R196, R220 ;  /* 0x000000c4b0dc723c */ /* 0x000ff600000810dc */
[----:B------:R-:W-:Y:S05]  /*197b0*/  @!UPT UIADD3 URZ, URZ, URZ, URZ ;  /* 0x0000003f3f3ff290 */ /* 0x000fea000fffe03f */
[-C--:B-1----:R-:W-:Y:S08]  /*197c0*/  HMMA.1688.F32.TF32 R200, R168, R198.reuse, R212 ;  /* 0x000000c6a8c8723c */ /* 0x082ff000000810d4 */
[----:B------:R-:W-:Y:S08]  /*197d0*/  HMMA.1688.F32.TF32 R196, R64, R198, R220 ;  /* 0x000000c640c4723c */ /* 0x000ff000000810dc */
[-C--:B------:R-:W-:Y:S07]  /*197e0*/  HMMA.1688.F32.TF32 R212, R176, R208.reuse, R124 ;  /* 0x000000d0b0d4723c */ /* 0x080fee000008107c */
[----:B------:R-:W-:Y:S04]  /*197f0*/  STL.64 [R1+0x80], R200 ;  /* 0x000080c801007387 */ /* 0x000fe80000100a00 */
[----:B------:R1:W-:Y:S04]  /*19800*/  STL.64 [R1+0x88], R202 ;  /* 0x000088ca01007387 */ /* 0x0003e80000100a00 */
[----:B------:R-:W-:Y:S04]  /*19810*/  STL.64 [R1+0x70], R196 ;  /* 0x000070c401007387 */ /* 0x000fe80000100a00 */
[----:B------:R1:W-:Y:S02]  /*19820*/  STL.64 [R1+0x78], R198 ;  /* 0x000078c601007387 */ /* 0x0003e40000100a00 */
[-C--:B-1----:R-:W-:Y:S08]  /*19830*/  HMMA.1688.F32.TF32 R200, R188, R208.reuse, R248 ;  /* 0x000000d0bcc8723c */ /* 0x082ff000000810f8 */
[-C--:B------:R-:W-:Y:S08]  /*19840*/  HMMA.1688.F32.TF32 R220, R180, R208.reuse, R244 ;  /* 0x000000d0b4dc723c */ /* 0x080ff000000810f4 */
[----:B------:R-:W-:Y:S08]  /*19850*/  HMMA.1688.F32.TF32 R196, R184, R208, R236 ;  /* 0x000000d0b8c4723c */ /* 0x000ff000000810ec */
[-C--:B--2---:R-:W-:Y:S08]  /*19860*/  HMMA.1688.F32.TF32 R224, R188, R204.reuse, R224 ;  /* 0x000000ccbce0723c */ /* 0x084ff000000810e0 */
[-C--:B------:R-:W-:Y:S08]  /*19870*/  HMMA.1688.F32.TF32 R216, R176, R204.reuse, R216 ;  /* 0x000000ccb0d8723c */ /* 0x080ff000000810d8 */
[----:B----4-:R-:W-:Y:S08]  /*19880*/  HMMA.1688.F32.TF32 R228, R180, R204, R228 ;  /* 0x000000ccb4e4723c */ /* 0x010ff000000810e4 */
[----:B------:R-:W-:Y:S08]  /*19890*/  HMMA.1688.F32.TF32 R124, R172, R206, R224 ;  /* 0x000000ceac7c723c */ /* 0x000ff000000810e0 */
[----:B---3--:R-:W-:Y:S08]  /*198a0*/  HMMA.1688.F32.TF32 R232, R184, R204, R232 ;  /* 0x000000ccb8e8723c */ /* 0x008ff000000810e8 */
[-C--:B------:R-:W-:Y:S07]  /*198b0*/  HMMA.1688.F32.TF32 R228, R164, R206.reuse, R228 ;  /* 0x000000cea4e4723c */ /* 0x080fee00000810e4 */
[----:B------:R-:W-:Y:S04]  /*198c0*/  STL.64 [R1+0x60], R124 ;  /* 0x0000607c01007387 */ /* 0x000fe80000100a00 */
[----:B------:R1:W-:Y:S05]  /*198d0*/  STL.64 [R1+0x68], R126 ;  /* 0x0000687e01007387 */ /* 0x0003ea0000100a00 */
[-C--:B------:R-:W-:Y:S01]  /*198e0*/  HMMA.1688.F32.TF32 R224, R168, R206.reuse, R232 ;  /* 0x000000cea8e0723c */ /* 0x080fe200000810e8 */
[----:B------:R-:W-:Y:S07]  /*198f0*/  LDSM.16.M88.4 R232, [R252+0xb000] ;  /* 0x00b00000fce8783b */ /* 0x000fee0000000200 */
[----:B-1----:R-:W-:Y:S01]  /*19900*/  HMMA.1688.F32.TF32 R124, R64, R206, R216 ;  /* 0x000000ce407c723c */ /* 0x002fe200000810d8 */
[----:B------:R-:W1:Y:S04]  /*19910*/  LDSM.16.M88.4 R204, [R252+0x4000] ;  /* 0x00400000fccc783b */ /* 0x000e680000000200 */
[----:B------:R-:W-:Y:S04]  /*19920*/  STL.64 [R1+0x10], R228 ;  /* 0x000010e401007387 */ /* 0x000fe80000100a00 */
[----:B------:R-:W-:Y:S01]  /*19930*/  STL.64 [R1+0x18], R230 ;  /* 0x000018e601007387 */ /* 0x000fe20000100a00 */
[----:B------:R-:W-:Y:S08]  /*19940*/  HMMA.1688.F32.TF32 R196, R168, R210, R196 ;  /* 0x000000d2a8c4723c */ /* 0x000ff000000810c4 */
[----:B-1----:R-:W-:Y:S08]  /*19950*/  HMMA.1688.F32.TF32 R216, R188, R204, R120 ;  /* 0x000000ccbcd8723c */ /* 0x002ff00000081078 */
[----:B------:R-:W-:Y:S08]  /*19960*/  HMMA.1688.F32.TF32 R120, R172, R210, R200 ;  /* 0x000000d2ac78723c */ /* 0x000ff000000810c8 */
[-C--:B------:R-:W-:Y:S08]  /*19970*/  HMMA.1688.F32.TF32 R116, R180, R204.reuse, R116 ;  /* 0x000000ccb474723c */ /* 0x080ff00000081074 */
[-C--:B------:R-:W-:Y:S08]  /*19980*/  HMMA.1688.F32.TF32 R112, R184, R204.reuse, R112 ;  /* 0x000000ccb870723c */ /* 0x080ff00000081070 */
[----:B------:R-:W-:Y:S01]  /*19990*/  HMMA.1688.F32.TF32 R108, R176, R204, R108 ;  /* 0x000000ccb06c723c */ /* 0x000fe2000008106c */
[----:B------:R-:W-:Y:S04]  /*199a0*/  STL.64 [R1+0x50], R120 ;  /* 0x0000507801007387 */ /* 0x000fe80000100a00 */
[----:B------:R1:W-:Y:S03]  /*199b0*/  STL.64 [R1+0x58], R122 ;  /* 0x0000587a01007387 */ /* 0x0003e60000100a00 */
[-C--:B------:R-:W-:Y:S08]  /*199c0*/  HMMA.1688.F32.TF32 R116, R164, R206.reuse, R116 ;  /* 0x000000cea474723c */ /* 0x080ff00000081074 */
[----:B------:R-:W-:Y:S08]  /*199d0*/  HMMA.1688.F32.TF32 R112, R168, R206, R112 ;  /* 0x000000cea870723c */ /* 0x000ff00000081070 */
[----:B-1----:R-:W-:Y:S08]  /*199e0*/  HMMA.1688.F32.TF32 R120, R64, R210, R212 ;  /* 0x000000d24078723c */ /* 0x002ff000000810d4 */
[-C--:B------:R-:W-:Y:S08]  /*199f0*/  HMMA.1688.F32.TF32 R212, R172, R206.reuse, R216 ;  /* 0x000000ceacd4723c */ /* 0x080ff000000810d8 */
[----:B------:R-:W-:Y:S01]  /*19a00*/  HMMA.1688.F32.TF32 R108, R64, R206, R108 ;  /* 0x000000ce406c723c */ /* 0x000fe2000008106c */
[----:B------:R-:W1:Y:S07]  /*19a10*/  LDSM.16.M88.4 R204, [R252+0x6000] ;  /* 0x00600000fccc783b */ /* 0x000e6e0000000200 */
[----:B------:R-:W-:Y:S01]  /*19a20*/  HMMA.1688.F32.TF32 R200, R164, R210, R220 ;  /* 0x000000d2a4c8723c */ /* 0x000fe200000810dc */
[----:B------:R-:W2:Y:S07]  /*19a30*/  LDSM.16.M88.4 R208, [R252+0x5000] ;  /* 0x00500000fcd0783b */ /* 0x000eae0000000200 */
[C---:B-1----:R-:W-:Y:S08]  /*19a40*/  HMMA.1688.F32.TF32 R88, R188.reuse, R204, R88 ;  /* 0x000000ccbc58723c */ /* 0x042ff00000081058 */
[----:B--2---:R-:W-:Y:S08]  /*19a50*/  HMMA.1688.F32.TF32 R104, R188, R208, R104 ;  /* 0x000000d0bc68723c */ /* 0x004ff00000081068 */
[----:B------:R-:W-:Y:S08]  /*19a60*/  HMMA.1688.F32.TF32 R216, R184, R204, R80 ;  /* 0x000000ccb8d8723c */ /* 0x000ff00000081050 */
[C---:B------:R-:W-:Y:S08]  /*19a70*/  HMMA.1688.F32.TF32 R88, R172.reuse, R206, R88 ;  /* 0x000000ceac58723c */ /* 0x040ff00000081058 */
[----:B------:R-:W-:Y:S01]  /*19a80*/  HMMA.1688.F32.TF32 R80, R172, R210, R104 ;  /* 0x000000d2ac50723c */ /* 0x000fe20000081068 */
[----:B------:R1:W-:Y:S04]  /*19a90*/  STL [R1+0x81c], R116 ;  /* 0x00081c7401007387 */ /* 0x0003e80000100800 */
[----:B------:R-:W-:Y:S04]  /*19aa0*/  STL.64 [R1+0x40], R212 ;  /* 0x000040d401007387 */ /* 0x000fe80000100a00 */
[----:B------:R-:W-:Y:S04]  /*19ab0*/  STL.64 [R1+0x48], R214 ;  /* 0x000048d601007387 */ /* 0x000fe80000100a00 */
[----:B------:R-:W-:Y:S04]  /*19ac0*/  STL [R1+0x818], R117 ;  /* 0x0008187501007387 */ /* 0x000fe80000100800 */
[----:B------:R-:W-:Y:S04]  /*19ad0*/  STL [R1+0x814], R118 ;  /* 0x0008147601007387 */ /* 0x000fe80000100800 */
[----:B------:R-:W-:Y:S04]  /*19ae0*/  STL [R1+0x810], R119 ;  /* 0x0008107701007387 */ /* 0x000fe80000100800 */
[----:B------:R2:W-:Y:S01]  /*19af0*/  STL [R1+0x828], R113 ;  /* 0x0008287101007387 */ /* 0x0005e20000100800 */
[----:B-1----:R-:W-:-:S03]  /*19b00*/  IMAD.MOV.U32 R116, RZ, RZ, R91 ;  /* 0x000000ffff747224 */ /* 0x002fc600078e005b */
[----:B------:R1:W-:Y:S04]  /*19b10*/  STL [R1+0x824], R114 ;  /* 0x0008247201007387 */ /* 0x0003e80000100800 */
[----:B------:R3:W-:Y:S01]  /*19b20*/  STL [R1+0x820], R115 ;  /* 0x0008207301007387 */ /* 0x0007e20000100800 */
[----:B--2---:R-:W-:-:S03]  /*19b30*/  IMAD.MOV.U32 R113, RZ, RZ, R88 ;  /* 0x000000ffff717224 */ /* 0x004fc600078e0058 */
[----:B------:R-:W-:Y:S01]  /*19b40*/  STL [R1+0x80c], R111 ;  /* 0x00080c6f01007387 */ /* 0x000fe20000100800 */
[----:B-1----:R-:W-:-:S03]  /*19b50*/  IMAD.MOV.U32 R114, RZ, RZ, R89 ;  /* 0x000000ffff727224 */ /* 0x002fc600078e0059 */
[----:B------:R-:W-:Y:S01]  /*19b60*/  STL.64 [R1+0x30], R80 ;  /* 0x0000305001007387 */ /* 0x000fe20000100a00 */
[----:B---3--:R-:W-:-:S03]  /*19b70*/  IMAD.MOV.U32 R115, RZ, RZ, R90 ;  /* 0x000000ffff737224 */ /* 0x008fc600078e005a */
[----:B------:R1:W-:Y:S01]  /*19b80*/  STL.64 [R1+0x38], R82 ;  /* 0x0000385201007387 */ /* 0x0003e20000100a00 */
[----:B------:R-:W-:Y:S03]  /*19b90*/  HMMA.1688.F32.TF32 R88, R168, R206, R216 ;  /* 0x000000cea858723c */ /* 0x000fe600000810d8 */
[----:B------:R-:W2:Y:S04]  /*19ba0*/  LDL.LU.64 R216, [R1+0x110] ;  /* 0x0001100001d87983 */ /* 0x000ea80000300a00 */
[----:B------:R-:W2:Y:S01]  /*19bb0*/  LDL.LU.64 R218, [R1+0x118] ;  /* 0x0001180001da7983 */ /* 0x000ea20000300a00 */
[C---:B------:R-:W-:Y:S08]  /*19bc0*/  HMMA.1688.F32.TF32 R92, R176.reuse, R208, R92 ;  /* 0x000000d0b05c723c */ /* 0x040ff0000008105c */
[----:B------:R-:W-:Y:S11]  /*19bd0*/  HMMA.1688.F32.TF32 R212, R176, R204, R76 ;  /* 0x000000ccb0d4723c */ /* 0x000ff6000008104c */
[----:B------:R-:W-:Y:S05]  /*19be0*/  @!UPT UIADD3 URZ, URZ, URZ, URZ ;  /* 0x0000003f3f3ff290 */ /* 0x000fea000fffe03f */
[C---:B-1----:R-:W-:Y:S08]  /*19bf0*/  HMMA.1688.F32.TF32 R80, R64.reuse, R210, R92 ;  /* 0x000000d24050723c */ /* 0x042ff0000008105c */
[----:B------:R-:W-:Y:S01]  /*19c00*/  HMMA.1688.F32.TF32 R92, R64, R206, R212 ;  /* 0x000000ce405c723c */ /* 0x000fe200000810d4 */
[----:B------:R-:W3:Y:S04]  /*19c10*/  LDL.LU.64 R212, [R1] ;  /* 0x0000000001d47983 */ /* 0x000ee80000300a00 */
[----:B------:R-:W3:Y:S03]  /*19c20*/  LDL.LU.64 R214, [R1+0x8] ;  /* 0x0000080001d67983 */ /* 0x000ee60000300a00 */
[-C--:B------:R-:W-:Y:S08]  /*19c30*/  HMMA.1688.F32.TF32 R100, R180, R208.reuse, R100 ;  /* 0x000000d0b464723c */ /* 0x080ff00000081064 */
[----:B------:R-:W-:Y:S08]  /*19c40*/  HMMA.1688.F32.TF32 R96, R184, R208, R96 ;  /* 0x000000d0b860723c */ /* 0x000ff00000081060 */
[----:B------:R-:W-:Y:S08]  /*19c50*/  HMMA.1688.F32.TF32 R220, R180, R204, R84 ;  /* 0x000000ccb4dc723c */ /* 0x000ff00000081054 */
[-C--:B------:R-:W-:Y:S01]  /*19c60*/  HMMA.1688.F32.TF32 R84, R164, R210.reuse, R100 ;  /* 0x000000d2a454723c */ /* 0x080fe20000081064 */
[----:B------:R-:W1:Y:S07]  /*19c70*/  LDSM.16.M88.4 R100, [R252+0x7000] ;  /* 0x00700000fc64783b */ /* 0x000e6e0000000200 */
[----:B------:R-:W-:Y:S08]  /*19c80*/  HMMA.1688.F32.TF32 R76, R168, R210, R96 ;  /* 0x000000d2a84c723c */ /* 0x000ff00000081060 */
[----:B------:R-:W-:Y:S01]  /*19c90*/  HMMA.1688.F32.TF32 R96, R164, R206, R220 ;  /* 0x000000cea460723c */ /* 0x000fe200000810dc */
[----:B------:R-:W4:Y:S07]  /*19ca0*/  LDSM.16.M88.4 R204, [R252+0x8000] ;  /* 0x00800000fccc783b */ /* 0x000f2e0000000200 */
[----:B-1----:R-:W-:Y:S08]  /*19cb0*/  HMMA.1688.F32.TF32 R144, R180, R100, R144 ;  /* 0x00000064b490723c */ /* 0x002ff00000081090 */
[-C--:B----4-:R-:W-:Y:S08]  /*19cc0*/  HMMA.1688.F32.TF32 R208, R188, R204.reuse, R16 ;  /* 0x000000ccbcd0723c */ /* 0x090ff00000081010 */
[-C--:B------:R-:W-:Y:S08]  /*19cd0*/  HMMA.1688.F32.TF32 R16, R180, R204.reuse, R4 ;  /* 0x000000ccb410723c */ /* 0x080ff00000081004 */
[----:B------:R-:W-:Y:S08]  /*19ce0*/  HMMA.1688.F32.TF32 R4, R176, R204, R32 ;  /* 0x000000ccb004723c */ /* 0x000ff00000081020 */
[----:B------:R-:W-:Y:S01]  /*19cf0*/  HMMA.1688.F32.TF32 R32, R164, R102, R144 ;  /* 0x00000066a420723c */ /* 0x000fe20000081090 */
[----:B------:R-:W1:Y:S07]  /*19d00*/  LDSM.16.M88.4 R144, [R252+0x9000] ;  /* 0x00900000fc90783b */ /* 0x000e6e0000000200 */
[-C--:B------:R-:W-:Y:S08]  /*19d10*/  HMMA.1688.F32.TF32 R148, R188, R100.reuse, R148 ;  /* 0x00000064bc94723c */ /* 0x080ff00000081094 */
[C---:B------:R-:W-:Y:S08]  /*19d20*/  HMMA.1688.F32.TF32 R140, R184.reuse, R100, R140 ;  /* 0x00000064b88c723c */ /* 0x040ff0000008108c */
[----:B------:R-:W-:Y:S01]  /*19d30*/  HMMA.1688.F32.TF32 R228, R184, R232, R52 ;  /* 0x000000e8b8e4723c */ /* 0x000fe20000081034 */
[----:B------:R-:W4:Y:S07]  /*19d40*/  LDSM.16.M88.4 R52, [R252+0xc000] ;  /* 0x00c00000fc34783b */ /* 0x000f2e0000000200 */
[----:B------:R-:W-:Y:S08]  /*19d50*/  HMMA.1688.F32.TF32 R148, R172, R102, R148 ;  /* 0x00000066ac94723c */ /* 0x000ff00000081094 */
[----:B------:R-:W-:Y:S08]  /*19d60*/  HMMA.1688.F32.TF32 R104, R184, R204, R40 ;  /* 0x000000ccb868723c */ /* 0x000ff00000081028 */
[----:B------:R-:W-:Y:S08]  /*19d70*/  HMMA.1688.F32.TF32 R40, R168, R102, R140 ;  /* 0x00000066a828723c */ /* 0x000ff0000008108c */
[----:B-1----:R-:W-:Y:S08]  /*19d80*/  HMMA.1688.F32.TF32 R140, R184, R144, R44 ;  /* 0x00000090b88c723c */ /* 0x002ff0000008102c */
[----:B------:R-:W-:Y:S01]  /*19d90*/  HMMA.1688.F32.TF32 R44, R164, R206, R16 ;  /* 0x000000cea42c723c */ /* 0x000fe20000081010 */
[----:B------:R-:W1:Y:S01]  /*19da0*/  LDSM.16.M88.4 R16, [R252+0xa000] ;  /* 0x00a00000fc10783b */ /* 0x000e620000000200 */
[----:B------:R-:W-:-:S02]  /*19db0*/  IMAD.MOV.U32 R117, RZ, RZ, R148 ;  /* 0x000000ffff757224 */ /* 0x000fc400078e0094 */
[----:B------:R-:W-:Y:S02]  /*19dc0*/  IMAD.MOV.U32 R118, RZ, RZ, R149 ;  /* 0x000000ffff767224 */ /* 0x000fe400078e0095 */
[----:B------:R-:W-:Y:S02]  /*19dd0*/  IMAD.MOV.U32 R119, RZ, RZ, R150 ;  /* 0x000000ffff777224 */ /* 0x000fe400078e0096 */
[----:B------:R-:W-:Y:S01]  /*19de0*/  HMMA.1688.F32.TF32 R136, R176, R100, R136 ;  /* 0x00000064b088723c */ /* 0x000fe20000081088 */
[----:B------:R-:W-:-:S07]  /*19df0*/  IMAD.MOV.U32 R111, RZ, RZ, R151 ;  /* 0x000000ffff6f7224 */ /* 0x000fce00078e0097 */
[-C--:B------:R-:W-:Y:S08]  /*19e00*/  HMMA.1688.F32.TF32 R148, R188, R144.reuse, R20 ;  /* 0x00000090bc94723c */ /* 0x080ff00000081014 */
[----:B------:R-:W-:Y:S08]  /*19e10*/  HMMA.1688.F32.TF32 R20, R180, R144, R8 ;  /* 0x00000090b414723c */ /* 0x000ff00000081008 */
[----:B----4-:R-:W-:Y:S01]  /*19e20*/  HMMA.1688.F32.TF32 R236, R188, R52, R68 ;  /* 0x00000034bcec723c */ /* 0x010fe20000081044 */
[----:B------:R-:W2:Y:S07]  /*19e30*/  LDSM.16.M88.4 R68, [R252+0xd000] ;  /* 0x00d00000fc44783b */ /* 0x000eae0000000200 */
[----:B------:R-:W-:Y:S08]  /*19e40*/  HMMA.1688.F32.TF32 R100, R64, R102, R136 ;  /* 0x000000664064723c */ /* 0x000ff00000081088 */
[----:B------:R-:W-:Y:S08]  /*19e50*/  HMMA.1688.F32.TF32 R8, R176, R144, R28 ;  /* 0x00000090b008723c */ /* 0x000ff0000008101c */
[-C--:B------:R-:W-:Y:S08]  /*19e60*/  HMMA.1688.F32.TF32 R136, R64, R206.reuse, R4 ;  /* 0x000000ce4088723c */ /* 0x080ff00000081004 */
[-C--:B------:R-:W-:Y:S08]  /*19e70*/  HMMA.1688.F32.TF32 R28, R172, R206.reuse, R208 ;  /* 0x000000ceac1c723c */ /* 0x080ff000000810d0 */
[----:B------:R-:W-:Y:S08]  /*19e80*/  HMMA.1688.F32.TF32 R104, R168, R206, R104 ;  /* 0x000000cea868723c */ /* 0x000ff00000081068 */
[-C--:B-1----:R-:W-:Y:S08]  /*19e90*/  HMMA.1688.F32.TF32 R4, R188, R16.reuse, R24 ;  /* 0x00000010bc04723c */ /* 0x082ff00000081018 */
[-C--:B------:R-:W-:Y:S08]  /*19ea0*/  HMMA.1688.F32.TF32 R12, R180, R16.reuse, R12 ;  /* 0x00000010b40c723c */ /* 0x080ff0000008100c */
[-C--:B------:R-:W-:Y:S08]  /*19eb0*/  HMMA.1688.F32.TF32 R204, R184, R16.reuse, R48 ;  /* 0x00000010b8cc723c */ /* 0x080ff00000081030 */
[----:B------:R-:W-:Y:S08]  /*19ec0*/  HMMA.1688.F32.TF32 R24, R176, R16, R56 ;  /* 0x00000010b018723c */ /* 0x000ff00000081038 */
[----:B------:R-:W-:Y:S08]  /*19ed0*/  HMMA.1688.F32.TF32 R56, R164, R146, R20 ;  /* 0x00000092a438723c */ /* 0x000ff00000081014 */
[-C--:B------:R-:W-:Y:S08]  /*19ee0*/  HMMA.1688.F32.TF32 R20, R188, R232.reuse, R240 ;  /* 0x000000e8bc14723c */ /* 0x080ff000000810f0 */
[-C--:B------:R-:W-:Y:S08]  /*19ef0*/  HMMA.1688.F32.TF32 R36, R180, R232.reuse, R36 ;  /* 0x000000e8b424723c */ /* 0x080ff00000081024 */
[----:B------:R-:W-:Y:S08]  /*19f00*/  HMMA.1688.F32.TF32 R60, R176, R232, R60 ;  /* 0x000000e8b03c723c */ /* 0x000ff0000008103c */
[-C--:B------:R-:W-:Y:S08]  /*19f10*/  HMMA.1688.F32.TF32 R48, R172, R146.reuse, R148 ;  /* 0x00000092ac30723c */ /* 0x080ff00000081094 */
[-C--:B------:R-:W-:Y:S08]  /*19f20*/  HMMA.1688.F32.TF32 R140, R168, R146.reuse, R140 ;  /* 0x00000092a88c723c */ /* 0x080ff0000008108c */
[----:B------:R-:W-:Y:S08]  /*19f30*/  HMMA.1688.F32.TF32 R144, R64, R146, R8 ;  /* 0x000000924090723c */ /* 0x000ff00000081008 */
[-C--:B------:R-:W-:Y:S08]  /*19f40*/  HMMA.1688.F32.TF32 R8, R164, R18.reuse, R12 ;  /* 0x00000012a408723c */ /* 0x080ff0000008100c */
[-C--:B------:R-:W-:Y:S08]  /*19f50*/  HMMA.1688.F32.TF32 R4, R172, R18.reuse, R4 ;  /* 0x00000012ac04723c */ /* 0x080ff00000081004 */
[-C--:B------:R-:W-:Y:S08]  /*19f60*/  HMMA.1688.F32.TF32 R12, R168, R18.reuse, R204 ;  /* 0x00000012a80c723c */ /* 0x080ff000000810cc */
[----:B------:R-:W-:Y:S08]  /*19f70*/  HMMA.1688.F32.TF32 R16, R64, R18, R24 ;  /* 0x000000124010723c */ /* 0x000ff00000081018 */
[-C--:B------:R-:W-:Y:S08]  /*19f80*/  HMMA.1688.F32.TF32 R20, R172, R234.reuse, R20 ;  /* 0x000000eaac14723c */ /* 0x080ff00000081014 */
[-C--:B------:R-:W-:Y:S01]  /*19f90*/  HMMA.1688.F32.TF32 R24, R164, R234.reuse, R36 ;  /* 0x000000eaa418723c */ /* 0x080fe20000081024 */
[----:B------:R-:W4:Y:S07]  /*19fa0*/  LDSM.16.M88.4 R36, [R252+0xe000] ;  /* 0x00e00000fc24783b */ /* 0x000f2e0000000200 */
[-C--:B------:R-:W-:Y:S08]  /*19fb0*/  HMMA.1688.F32.TF32 R228, R168, R234.reuse, R228 ;  /* 0x000000eaa8e4723c */ /* 0x080ff000000810e4 */
[----:B------:R-:W-:Y:S08]  /*19fc0*/  HMMA.1688.F32.TF32 R232, R64, R234, R60 ;  /* 0x000000ea40e8723c */ /* 0x000ff0000008103c */
[----:B--2---:R-:W-:Y:S01]  /*19fd0*/  HMMA.1688.F32.TF32 R60, R188, R68, R216 ;  /* 0x00000044bc3c723c */ /* 0x004fe200000810d8 */
[----:B------:R-:W4:Y:S04]  /*19fe0*/  LDL.LU.64 R216, [R1+0x150] ;  /* 0x0001500001d87983 */ /* 0x000f280000300a00 */
[----:B------:R-:W4:Y:S03]  /*19ff0*/  LDL.LU.64 R218, [R1+0x158] ;  /* 0x0001580001da7983 */ /* 0x000f260000300a00 */
[-C--:B------:R-:W-:Y:S01]  /*1a000*/  HMMA.1688.F32.TF32 R244, R180, R52.reuse, R128 ;  /* 0x00000034b4f4723c */ /* 0x080fe20000081080 */
[----:B------:R-:W3:Y:S04]  /*1a010*/  LDL.LU.64 R128, [R1+0x90] ;  /* 0x0000900001807983 */ /* 0x000ee80000300a00 */
[----:B------:R-:W3:Y:S03]  /*1a020*/  LDL.LU.64 R130, [R1+0x98] ;  /* 0x0000980001827983 */ /* 0x000ee60000300a00 */
[C---:B------:R-:W-:Y:S01]  /*1a030*/  HMMA.1688.F32.TF32 R248, R184.reuse, R52, R72 ;  /* 0x00000034b8f8723c */ /* 0x040fe20000081048 */
[----:B------:R-:W4:Y:S04]  /*1a040*/  LDL.LU.64 R148, [R1+0x130] ;  /* 0x0001300001947983 */ /* 0x000f280000300a00 */
[----:B------:R-:W4:Y:S03]  /*1a050*/  LDL.LU.64 R150, [R1+0x138] ;  /* 0x0001380001967983 */ /* 0x000f260000300a00 */
[----:B---3--:R-:W-:Y:S01]  /*1a060*/  HMMA.1688.F32.TF32 R72, R184, R68, R212 ;  /* 0x00000044b848723c */ /* 0x008fe200000810d4 */
[----:B------:R-:W3:Y:S04]  /*1a070*/  LDL.LU.64 R212, [R1+0x1b0] ;  /* 0x0001b00001d47983 */ /* 0x000ee80000300a00 */
[----:B------:R-:W3:Y:S04]  /*1a080*/  LDL.LU.64 R214, [R1+0x1b8] ;  /* 0x0001b80001d67983 */ /* 0x000ee80000300a00 */
[----:B------:R-:W3:Y:S04]  /*1a090*/  LDL.LU.64 R208, [R1+0x180] ;  /* 0x0001800001d07983 */ /* 0x000ee80000300a00 */
[----:B------:R-:W3:Y:S01]  /*1a0a0*/  LDL.LU.64 R210, [R1+0x188] ;  /* 0x0001880001d27983 */ /* 0x000ee20000300a00 */
[----:B------:R-:W-:Y:S03]  /*1a0b0*/  HMMA.1688.F32.TF32 R192, R176, R52, R192 ;  /* 0x00000034b0c0723c */ /* 0x000fe600000810c0 */
[----:B------:R-:W3:Y:S04]  /*1a0c0*/  LDL.LU.64 R204, [R1+0x140] ;  /* 0x0001400001cc7983 */ /* 0x000ee80000300a00 */
[----:B------:R-:W3:Y:S01]  /*1a0d0*/  LDL.LU.64 R206, [R1+0x148] ;  /* 0x0001480001ce7983 */ /* 0x000ee20000300a00 */
[-C--:B------:R-:W-:Y:S08]  /*1a0e0*/  HMMA.1688.F32.TF32 R236, R172, R54.reuse, R236 ;  /* 0x00000036acec723c */ /* 0x080ff000000810ec */
[-C--:B------:R-:W-:Y:S08]  /*1a0f0*/  HMMA.1688.F32.TF32 R244, R164, R54.reuse, R244 ;  /* 0x00000036a4f4723c */ /* 0x080ff000000810f4 */
[-C--:B------:R-:W-:Y:S08]  /*1a100*/  HMMA.1688.F32.TF32 R248, R168, R54.reuse, R248 ;  /* 0x00000036a8f8723c */ /* 0x080ff000000810f8 */
[----:B------:R-:W-:Y:S08]  /*1a110*/  HMMA.1688.F32.TF32 R192, R64, R54, R192 ;  /* 0x0000003640c0723c */ /* 0x000ff000000810c0 */
[-C--:B------:R-:W-:Y:S01]  /*1a120*/  HMMA.1688.F32.TF32 R132, R180, R68.reuse, R132 ;  /* 0x00000044b484723c */ /* 0x080fe20000081084 */
[----:B------:R-:W-:Y:S04]  /*1a130*/  STL [R1+0x7e4], R236 ;  /* 0x0007e4ec01007387 */ /* 0x000fe80000100800 */
[----:B------:R-:W-:Y:S03]  /*1a140*/  STL [R1+0x7e0], R237 ;  /* 0x0007e0ed01007387 */ /* 0x000fe60000100800 */
[----:B------:R-:W-:Y:S01]  /*1a150*/  HMMA.1688.F32.TF32 R152, R176, R68, R152 ;  /* 0x00000044b098723c */ /* 0x000fe20000081098 */
        /* <DEDUP_REMOVED lines=10> */
[----:B------:R-:W-:Y:S04]  /*1a200*/  STL.64 [R1], R192 ;  /* 0x000000c001007387 */ /* 0x000fe80000100a00 */
[----:B------:R1:W-:Y:S01]  /*1a210*/  STL.64 [R1+0x8], R194 ;  /* 0x000008c201007387 */ /* 0x0003e20000100a00 */
[-C--:B------:R-:W-:Y:S08]  /*1a220*/  HMMA.1688.F32.TF32 R72, R168, R70.reuse, R72 ;  /* 0x00000046a848723c */ /* 0x080ff00000081048 */
[-C--:B-1----:R-:W-:Y:S08]  /*1a230*/  HMMA.1688.F32.TF32 R192, R172, R70.reuse, R60 ;  /* 0x00000046acc0723c */ /* 0x082ff0000008103c */
[-C--:B------:R-:W-:Y:S08]  /*1a240*/  HMMA.1688.F32.TF32 R60, R164, R70.reuse, R132 ;  /* 0x00000046a43c723c */ /* 0x080ff00000081084 */
[----:B------:R-:W-:Y:S07]  /*1a250*/  HMMA.1688.F32.TF32 R68, R64, R70, R152 ;  /* 0x000000464044723c */ /* 0x000fee0000081098 */
[----:B------:R-:W-:Y:S04]  /*1a260*/  STL.64 [R1+0x1a0], R192 ;  /* 0x0001a0c001007387 */ /* 0x000fe80000100a00 */
[----:B------:R-:W-:Y:S04]  /*1a270*/  STL.64 [R1+0x1a8], R194 ;  /* 0x0001a8c201007387 */ /* 0x000fe80000100a00 */
[----:B------:R-:W-:Y:S04]  /*1a280*/  STL.64 [R1+0x190], R60 ;  /* 0x0001903c01007387 */ /* 0x000fe80000100a00 */
[----:B------:R-:W-:Y:S04]  /*1a290*/  STL.64 [R1+0x198], R62 ;  /* 0x0001983e01007387 */ /* 0x000fe80000100a00 */
[----:B------:R-:W3:Y:S04]  /*1a2a0*/  LDSM.16.M88.4 R60, [R252+0xf000] ;  /* 0x00f00000fc3c783b */ /* 0x000ee80000000200 */
[----:B------:R-:W-:Y:S04]  /*1a2b0*/  STL.64 [R1+0x170], R72 ;  /* 0x0001704801007387 */ /* 0x000fe80000100a00 */
[----:B------:R-:W-:Y:S04]  /*1a2c0*/  STL.64 [R1+0x178], R74 ;  /* 0x0001784a01007387 */ /* 0x000fe80000100a00 */
[----:B------:R-:W-:Y:S04]  /*1a2d0*/  STL.64 [R1+0x160], R68 ;  /* 0x0001604401007387 */ /* 0x000fe80000100a00 */
[----:B------:R1:W-:Y:S04]  /*1a2e0*/  STL.64 [R1+0x168], R70 ;  /* 0x0001684601007387 */ /* 0x0003e80000100a00 */
[----:B------:R-:W2:Y:S01]  /*1a2f0*/  LDL R223, [R1+0x1ec] ;  /* 0x0001ec0001df7983 */ /* 0x000ea20000100800 */
[----:B----4-:R-:W-:Y:S11]  /*1a300*/  HMMA.1688.F32.TF32 R52, R188, R36, R216 ;  /* 0x00000024bc34723c */ /* 0x010ff600000810d8 */
[----:B------:R-:W-:Y:S11]  /*1a310*/  @!UPT UIADD3 URZ, URZ, URZ, URZ ;  /* 0x0000003f3f3ff290 */ /* 0x000ff6000fffe03f */
[----:B------:R-:W-:Y:S02]  /*1a320*/  @!UPT UIADD3 URZ, URZ, URZ, URZ ;  /* 0x0000003f3f3ff290 */ /* 0x000fe4000fffe03f */
[----:B------:R-:W-:Y:S11]  /*1a330*/  HMMA.1688.F32.TF32 R52, R172, R38, R52 ;  /* 0x00000026ac34723c */ /* 0x000ff60000081034 */
[----:B------:R-:W-:Y:S11]  /*1a340*/  @!UPT UIADD3 URZ, URZ, URZ, URZ ;  /* 0x0000003f3f3ff290 */ /* 0x000ff6000fffe03f */
[----:B------:R-:W-:Y:S02]  /*1a350*/  @!UPT UIADD3 URZ, URZ, URZ, URZ ;  /* 0x0000003f3f3ff290 */ /* 0x000fe4000fffe03f */
[----:B------:R-:W-:Y:S02]  /*1a360*/  IMAD.MOV.U32 R248, RZ, RZ, R52 ;  /* 0x000000fffff87224 */ /* 0x000fe400078e0034 */
[----:B------:R-:W2:Y:S01]  /*1a370*/  LDL R52, [R1+0x6a0] ;  /* 0x0006a00001347983 */ /* 0x000ea20000100800 */
[----:B---3--:R-:W-:Y:S08]  /*1a380*/  HMMA.1688.F32.TF32 R188, R188, R60, R212 ;  /* 0x0000003cbcbc723c */ /* 0x008ff000000810d4 */
[----:B------:R-:W-:Y:S11]  /*1a390*/  HMMA.1688.F32.TF32 R148, R184, R36, R148 ;  /* 0x00000024b894723c */ /* 0x000ff60000081094 */
[----:B------:R-:W-:Y:S05]  /*1a3a0*/  @!UPT UIADD3 URZ, URZ, URZ, URZ ;  /* 0x0000003f3f3ff290 */ /* 0x000fea000fffe03f */
[----:B-1----:R-:W-:Y:S08]  /*1a3b0*/  HMMA.1688.F32.TF32 R68, R172, R62, R188 ;  /* 0x0000003eac44723c */ /* 0x002ff000000810bc */
[----:B------:R-:W-:Y:S08]  /*1a3c0*/  HMMA.1688.F32.TF32 R128, R180, R36, R128 ;  /* 0x00000024b480723c */ /* 0x000ff00000081080 */
[----:B------:R-:W-:Y:S08]  /*1a3d0*/  HMMA.1688.F32.TF32 R184, R184, R60, R208 ;  /* 0x0000003cb8b8723c */ /* 0x000ff000000810d0 */
[----:B------:R-:W-:-:S02]  /*1a3e0*/  IMAD.MOV.U32 R237, RZ, RZ, R68 ;  /* 0x000000ffffed7224 */ /* 0x000fc400078e0044 */
[----:B------:R-:W-:Y:S02]  /*1a3f0*/  IMAD.MOV.U32 R238, RZ, RZ, R69 ;  /* 0x000000ffffee7224 */ /* 0x000fe400078e0045 */
[----:B------:R-:W-:Y:S02]  /*1a400*/  IMAD.MOV.U32 R239, RZ, RZ, R70 ;  /* 0x000000ffffef7224 */ /* 0x000fe400078e0046 */
[----:B------:R-:W-:Y:S02]  /*1a410*/  IMAD.MOV.U32 R247, RZ, RZ, R71 ;  /* 0x000000fffff77224 */ /* 0x000fe400078e0047 */
[----:B------:R-:W-:Y:S08]  /*1a420*/  HMMA.1688.F32.TF32 R68, R168, R38, R148 ;  /* 0x00000026a844723c */ /* 0x000ff00000081094 */
[----:B------:R-:W-:Y:S01]  /*1a430*/  HMMA.1688.F32.TF32 R156, R176, R36, R156 ;  /* 0x00000024b09c723c */ /* 0x000fe2000008109c */
[----:B------:R-:W3:Y:S04]  /*1a440*/  LDL.LU R36, [R1+0x1e8] ;  /* 0x0001e80001247983 */ /* 0x000ee80000300800 */
[----:B------:R-:W4:Y:S04]  /*1a450*/  LDL.LU R37, [R1+0x1dc] ;  /* 0x0001dc0001257983 */ /* 0x000f280000300800 */
[----:B------:R-:W3:Y:S04]  /*1a460*/  LDL.LU R242, [R1+0x1e0] ;  /* 0x0001e00001f27983 */ /* 0x000ee80000300800 */
[----:B------:R-:W4:Y:S03]  /*1a470*/  LDL.LU R243, [R1+0x1e4] ;  /* 0x0001e40001f37983 */ /* 0x000f260000300800 */
[----:B------:R-:W-:-:S02]  /*1a480*/  IMAD.MOV.U32 R244, RZ, RZ, R68 ;  /* 0x000000fffff47224 */ /* 0x000fc400078e0044 */
[----:B------:R-:W-:Y:S02]  /*1a490*/  IMAD.MOV.U32 R245, RZ, RZ, R69 ;  /* 0x000000fffff57224 */ /* 0x000fe400078e0045 */
[----:B------:R-:W-:Y:S02]  /*1a4a0*/  IMAD.MOV.U32 R246, RZ, RZ, R70 ;  /* 0x000000fffff67224 */ /* 0x000fe400078e0046 */
[----:B------:R-:W-:Y:S02]  /*1a4b0*/  IMAD.MOV.U32 R236, RZ, RZ, R71 ;  /* 0x000000ffffec7224 */ /* 0x000fe400078e0047 */
[----:B------:R-:W-:Y:S08]  /*1a4c0*/  HMMA.1688.F32.TF32 R68, R164, R38, R128 ;  /* 0x00000026a444723c */ /* 0x000ff00000081080 */
[----:B------:R-:W-:Y:S01]  /*1a4d0*/  HMMA.1688.F32.TF32 R72, R168, R62, R184 ;  /* 0x0000003ea848723c */ /* 0x000fe200000810b8 */
[----:B------:R-:W-:-:S02]  /*1a4e0*/  IMAD.MOV.U32 R251, RZ, RZ, R55 ;  /* 0x000000fffffb7224 */ /* 0x000fc400078e0037 */
[----:B------:R-:W-:Y:S02]  /*1a4f0*/  IMAD.MOV.U32 R250, RZ, RZ, R54 ;  /* 0x000000fffffa7224 */ /* 0x000fe400078e0036 */
[----:B------:R-:W-:Y:S01]  /*1a500*/  IMAD.MOV.U32 R249, RZ, RZ, R53 ;  /* 0x000000fffff97224 */ /* 0x000fe200078e0035 */
[----:B------:R-:W-:Y:S04]  /*1a510*/  STL [R1+0x800], R251 ;  /* 0x000800fb01007387 */ /* 0x000fe80000100800 */
[----:B------:R-:W-:Y:S04]  /*1a520*/  STL [R1+0x7fc], R250 ;  /* 0x0007fcfa01007387 */ /* 0x000fe80000100800 */
[----:B------:R-:W-:Y:S02]  /*1a530*/  STL [R1+0x7f8], R249 ;  /* 0x0007f8f901007387 */ /* 0x000fe40000100800 */
[----:B------:R-:W-:-:S02]  /*1a540*/  IMAD.MOV.U32 R0, RZ, RZ, R71 ;  /* 0x000000ffff007224 */ /* 0x000fc400078e0047 */
[----:B------:R-:W-:Y:S01]  /*1a550*/  STL [R1+0x7f4], R248 ;  /* 0x0007f4f801007387 */ /* 0x000fe20000100800 */
[----:B------:R-:W-:-:S03]  /*1a560*/  IMAD.MOV.U32 R3, RZ, RZ, R70 ;  /* 0x000000ffff037224 */ /* 0x000fc600078e0046 */
[----:B------:R-:W-:Y:S01]  /*1a570*/  STL [R1+0x808], R238 ;  /* 0x000808ee01007387 */ /* 0x000fe20000100800 */
[----:B------:R-:W-:-:S03]  /*1a580*/  IMAD.MOV.U32 R2, RZ, RZ, R69 ;  /* 0x000000ffff027224 */ /* 0x000fc600078e0045 */
[----:B------:R-:W-:Y:S04]  /*1a590*/  STL [R1+0x804], R237 ;  /* 0x000804ed01007387 */ /* 0x000fe80000100800 */
[----:B------:R-:W-:Y:S04]  /*1a5a0*/  STL.64 [R1+0x1b0], R72 ;  /* 0x0001b04801007387 */ /* 0x000fe80000100a00 */
[----:B------:R-:W-:Y:S04]  /*1a5b0*/  STL.64 [R1+0x1b8], R74 ;  /* 0x0001b84a01007387 */ /* 0x000fe80000100a00 */
[----:B------:R1:W-:Y:S04]  /*1a5c0*/  STL [R1+0x110], R68 ;  /* 0x0001104401007387 */ /* 0x0003e80000100800 */
[----:B------:R1:W-:Y:S04]  /*1a5d0*/  STL [R1+0x7c0], R0 ;  /* 0x0007c00001007387 */ /* 0x0003e80000100800 */
[----:B------:R1:W-:Y:S04]  /*1a5e0*/  STL [R1+0x7bc], R3 ;  /* 0x0007bc0301007387 */ /* 0x0003e80000100800 */
[----:B------:R-:W-:Y:S04]  /*1a5f0*/  STL [R1+0x7b8], R2 ;  /* 0x0007b80201007387 */ /* 0x000fe80000100800 */
[----:B------:R-:W4:Y:S04]  /*1a600*/  LDL.LU R168, [R1+0x10] ;  /* 0x0000100001a87983 */ /* 0x000f280000300800 */
[----:B------:R-:W4:Y:S04]  /*1a610*/  LDL.LU R169, [R1+0x14] ;  /* 0x0000140001a97983 */ /* 0x000f280000300800 */
[----:B------:R-:W4:Y:S04]  /*1a620*/  LDL.LU R170, [R1+0x18] ;  /* 0x0000180001aa7983 */ /* 0x000f280000300800 */
[----:B------:R-:W4:Y:S01]  /*1a630*/  LDL.LU R171, [R1+0x1c] ;  /* 0x00001c0001ab7983 */ /* 0x000f220000300800 */
[-C--:B------:R-:W-:Y:S03]  /*1a640*/  HMMA.1688.F32.TF32 R180, R180, R60.reuse, R204 ;  /* 0x0000003cb4b4723c */ /* 0x080fe600000810cc */
        /* <DEDUP_REMOVED lines=12> */
[----:B------:R-:W-:Y:S03]  /*1a710*/  HMMA.1688.F32.TF32 R160, R176, R60, R160 ;  /* 0x0000003cb0a0723c */ /* 0x000fe600000810a0 */
        /* <DEDUP_REMOVED lines=11> */
[----:B------:R-:W-:Y:S01]  /*1a7d0*/  HMMA.1688.F32.TF32 R156, R64, R38, R156 ;  /* 0x00000026409c723c */ /* 0x000fe2000008109c */
[----:B--2---:R-:W-:-:S02]  /*1a7e0*/  IMAD R252, R223, 0x10000, R52 ;  /* 0x00010000dffc7824 */ /* 0x004fc400078e0234 */
[----:B------:R-:W2:Y:S04]  /*1a7f0*/  LDL.LU R223, [R1+0xcc] ;  /* 0x0000cc0001df7983 */ /* 0x000ea80000300800 */
        /* <DEDUP_REMOVED lines=12> */
[----:B------:R-:W-:Y:S04]  /*1a8c0*/  STL [R1+0x90], R156 ;  /* 0x0000909c01007387 */ /* 0x000fe80000100800 */
[----:B------:R-:W2:Y:S04]  /*1a8d0*/  LDL.LU R192, [R1+0x50] ;  /* 0x0000500001c07983 */ /* 0x000ea80000300800 */
[----:B------:R-:W2:Y:S04]  /*1a8e0*/  LDL.LU R193, [R1+0x54] ;  /* 0x0000540001c17983 */ /* 0x000ea80000300800 */
[----:B------:R-:W2:Y:S04]  /*1a8f0*/  LDL.LU R194, [R1+0x58] ;  /* 0x0000580001c27983 */ /* 0x000ea80000300800 */
[----:B------:R-:W2:Y:S04]  /*1a900*/  LDL.LU R195, [R1+0x5c] ;  /* 0x00005c0001c37983 */ /* 0x000ea80000300800 */
[----:B---3--:R-:W-:Y:S04]  /*1a910*/  LDS R72, [R242+0x51000] ;  /* 0x05100000f2487984 */ /* 0x008fe80000000800 */
[----:B------:R-:W-:Y:S04]  /*1a920*/  LDS R74, [R242+0x51400] ;  /* 0x05140000f24a7984 */ /* 0x000fe80000000800 */
[----:B----4-:R-:W-:Y:S04]  /*1a930*/  LDS R73, [R243+0x51000] ;  /* 0x05100000f3497984 */ /* 0x010fe80000000800 */
[----:B------:R-:W-:Y:S04]  /*1a940*/  LDS R75, [R243+0x51400] ;  /* 0x05140000f34b7984 */ /* 0x000fe80000000800 */
[----:B------:R-:W3:Y:S04]  /*1a950*/  LDSM.16.M88.4 R52, [R252+0x2000] ;  /* 0x00200000fc34783b */ /* 0x000ee80000000200 */
[----:B------:R-:W-:Y:S04]  /*1a960*/  LDS R152, [R242+0x51080] ;  /* 0x05108000f2987984 */ /* 0x000fe80000000800 */
[----:B------:R-:W-:Y:S04]  /*1a970*/  LDS R154, [R242+0x51480] ;  /* 0x05148000f29a7984 */ /* 0x000fe80000000800 */
[----:B------:R-:W-:Y:S04]  /*1a980*/  LDS R153, [R243+0x51080] ;  /* 0x05108000f3997984 */ /* 0x000fe80000000800 */
[----:B------:R-:W4:Y:S01]  /*1a990*/  LDS R155, [R243+0x51480] ;  /* 0x05148000f39b7984 */ /* 0x000f220000000800 */
[-C--:B-1----:R-:W-:Y:S03]  /*1a9a0*/  HMMA.1688.F32.TF32 R68, R164, R62.reuse, R180 ;  /* 0x0000003ea444723c */ /* 0x082fe600000810b4 */
[----:B------:R-:W-:Y:S04]  /*1a9b0*/  LDS R132, [R36+0x51080] ;  /* 0x0510800024847984 */ /* 0x000fe80000000800 */
[----:B------:R-:W-:Y:S04]  /*1a9c0*/  LDS R134, [R36+0x51480] ;  /* 0x0514800024867984 */ /* 0x000fe80000000800 */
[----:B------:R-:W-:Y:S04]  /*1a9d0*/  LDS R133, [R37+0x51080] ;  /* 0x0510800025857984 */ /* 0x000fe80000000800 */
[----:B------:R-:W-:Y:S01]  /*1a9e0*/  LDS R135, [R37+0x51480] ;  /* 0x0514800025877984 */ /* 0x000fe20000000800 */
[----:B------:R-:W-:Y:S03]  /*1a9f0*/  HMMA.1688.F32.TF32 R60, R64, R62, R160 ;  /* 0x0000003e403c723c */ /* 0x000fe600000810a0 */
[----:B------:R-:W-:Y:S04]  /*1aa00*/  LDSM.16.M88.4 R184, [R252] ;  /* 0x00000000fcb8783b */ /* 0x000fe80000000200 */
[----:B------:R-:W-:Y:S01]  /*1aa10*/  LDSM.16.M88.4 R172, [R252+0x1000] ;  /* 0x00100000fcac783b */ /* 0x000fe20000000200 */
[----:B------:R-:W-:-:S02]  /*1aa20*/  IMAD.MOV.U32 R0, RZ, RZ, R157 ;  /* 0x000000ffff007224 */ /* 0x000fc400078e009d */
[----:B------:R-:W-:Y:S01]  /*1aa30*/  IMAD.MOV.U32 R3, RZ, RZ, R158 ;  /* 0x000000ffff037224 */ /* 0x000fe200078e009e */
[----:B------:R-:W-:Y:S01]  /*1aa40*/  LDS R156, [R36+0x51800] ;  /* 0x05180000249c7984 */ /* 0x000fe20000000800 */
[-C--:B---3--:R-:W-:Y:S11]  /*1aa50*/  HMMA.1688.F32.TF32 R164, R72, R52.reuse, R168 ;  /* 0x0000003448a4723c */ /* 0x088ff600000810a8 */
[----:B------:R-:W-:Y:S01]  /*1aa60*/  @!UPT UIADD3 URZ, URZ, URZ, URZ ;  /* 0x0000003f3f3ff290 */ /* 0x000fe2000fffe03f */
[----:B------:R-:W-:Y:S01]  /*1aa70*/  IMAD.MOV.U32 R241, RZ, RZ, R61 ;  /* 0x000000fffff17224 */ /* 0x000fe200078e003d */
[----:B------:R-:W-:Y:S01]  /*1aa80*/  LDS R158, [R36+0x51c00] ;  /* 0x051c0000249e7984 */ /* 0x000fe20000000800 */
[----:B------:R-:W-:Y:S02]  /*1aa90*/  IMAD.MOV.U32 R240, RZ, RZ, R60 ;  /* 0x000000fffff07224 */ /* 0x000fe400078e003c */
[----:B------:R-:W-:Y:S01]  /*1aaa0*/  IMAD.MOV.U32 R238, RZ, RZ, R62 ;  /* 0x000000ffffee7224 */ /* 0x000fe200078e003e */
[----:B------:R-:W-:Y:S01]  /*1aab0*/  LDS R157, [R37+0x51800] ;  /* 0x05180000259d7984 */ /* 0x000fe20000000800 */
[----:B----4-:R-:W-:Y:S03]  /*1aac0*/  HMMA.1688.F32.TF32 R168, R152, R52, R124 ;  /* 0x0000003498a8723c */ /* 0x010fe6000008107c */
[----:B------:R-:W1:Y:S01]  /*1aad0*/  LDSM.16.M88.4 R124, [R252+0x3000] ;  /* 0x00300000fc7c783b */ /* 0x000e620000000200 */
[----:B------:R-:W-:-:S02]  /*1aae0*/  IMAD.MOV.U32 R237, RZ, RZ, R63 ;  /* 0x000000ffffed7224 */ /* 0x000fc400078e003f */
[----:B------:R-:W-:Y:S01]  /*1aaf0*/  IMAD.MOV.U32 R251, RZ, RZ, R68 ;  /* 0x000000fffffb7224 */ /* 0x000fe200078e0044 */
[----:B------:R-:W-:Y:S01]  /*1ab00*/  LDS R64, [R242+0x51800] ;  /* 0x05180000f2407984 */ /* 0x000fe20000000800 */
[----:B------:R-:W-:Y:S02]  /*1ab10*/  IMAD.MOV.U32 R250, RZ, RZ, R69 ;  /* 0x000000fffffa7224 */ /* 0x000fe400078e0045 */
[----:B------:R-:W-:Y:S01]  /*1ab20*/  IMAD.MOV.U32 R249, RZ, RZ, R70 ;  /* 0x000000fffff97224 */ /* 0x000fe200078e0046 */
[----:B------:R-:W-:Y:S01]  /*1ab30*/  LDS R68, [R36+0x51000] ;  /* 0x0510000024447984 */ /* 0x000fe20000000800 */
[----:B------:R-:W-:-:S03]  /*1ab40*/  IMAD.MOV.U32 R248, RZ, RZ, R71 ;  /* 0x000000fffff87224 */ /* 0x000fc600078e0047 */
[----:B------:R-:W-:Y:S04]  /*1ab50*/  LDS R70, [R36+0x51400] ;  /* 0x0514000024467984 */ /* 0x000fe80000000800 */
[----:B------:R-:W-:Y:S04]  /*1ab60*/  LDS R69, [R37+0x51000] ;  /* 0x0510000025457984 */ /* 0x000fe80000000800 */
[----:B------:R-:W3:Y:S01]  /*1ab70*/  LDS R71, [R37+0x51400] ;  /* 0x0514000025477984 */ /* 0x000ee20000000800 */
[----:B------:R-:W-:-:S03]  /*1ab80*/  IMAD.MOV.U32 R2, RZ, RZ, R159 ;  /* 0x000000ffff027224 */ /* 0x000fc600078e009f */
[----:B------:R-:W2:Y:S04]  /*1ab90*/  LDS R159, [R37+0x51c00] ;  /* 0x051c0000259f7984 */ /* 0x000ea80000000800 */
[----:B------:R-:W-:Y:S04]  /*1aba0*/  LDS R66, [R242+0x51c00] ;  /* 0x051c0000f2427984 */ /* 0x000fe80000000800 */
[----:B------:R-:W-:Y:S04]  /*1abb0*/  LDS R65, [R243+0x51800] ;  /* 0x05180000f3417984 */ /* 0x000fe80000000800 */
[----:B------:R-:W-:Y:S01]  /*1abc0*/  LDS R67, [R243+0x51c00] ;  /* 0x051c0000f3437984 */ /* 0x000fe20000000800 */
[----:B-1----:R-:W-:Y:S03]  /*1abd0*/  HMMA.1688.F32.TF32 R60, R132, R124, R196 ;  /* 0x0000007c843c723c */ /* 0x002fe600000810c4 */
[----:B------:R-:W4:Y:S04]  /*1abe0*/  LDL.LU R196, [R1+0x30] ;  /* 0x0000300001c47983 */ /* 0x000f280000300800 */
[----:B------:R-:W4:Y:S04]  /*1abf0*/  LDL.LU R197, [R1+0x34] ;  /* 0x0000340001c57983 */ /* 0x000f280000300800 */
[----:B------:R-:W4:Y:S04]  /*1ac00*/  LDL.LU R198, [R1+0x38] ;  /* 0x0000380001c67983 */ /* 0x000f280000300800 */
[----:B------:R-:W4:Y:S01]  /*1ac10*/  LDL.LU R199, [R1+0x3c] ;  /* 0x00003c0001c77983 */ /* 0x000f220000300800 */
[-C--:B------:R-:W-:Y:S03]  /*1ac20*/  HMMA.1688.F32.TF32 R180, R72, R172.reuse, R128 ;  /* 0x000000ac48b4723c */ /* 0x080fe60000081080 */
[----:B------:R-:W-:Y:S04]  /*1ac30*/  LDS R128, [R36+0x51880] ;  /* 0x0518800024807984 */ /* 0x000fe80000000800 */
[----:B------:R-:W-:Y:S04]  /*1ac40*/  LDS R130, [R36+0x51c80] ;  /* 0x051c800024827984 */ /* 0x000fe80000000800 */
[----:B------:R-:W-:Y:S04]  /*1ac50*/  LDS R129, [R37+0x51880] ;  /* 0x0518800025817984 */ /* 0x000fe80000000800 */
[----:B------:R1:W1:Y:S04]  /*1ac60*/  LDS R131, [R37+0x51c80] ;  /* 0x051c800025837984 */ /* 0x0002680000000800 */
[----:B------:R-:W-:Y:S04]  /*1ac70*/  LDS R160, [R242+0x51880] ;  /* 0x05188000f2a07984 */ /* 0x000fe80000000800 */
[----:B------:R-:W-:Y:S04]  /*1ac80*/  LDS R162, [R242+0x51c80] ;  /* 0x051c8000f2a27984 */ /* 0x000fe80000000800 */
[----:B------:R-:W-:Y:S04]  /*1ac90*/  LDS R161, [R243+0x51880] ;  /* 0x05188000f3a17984 */ /* 0x000fe80000000800 */
[----:B------:R-:W1:Y:S01]  /*1aca0*/  LDS R163, [R243+0x51c80] ;  /* 0x051c8000f3a37984 */ /* 0x000e620000000800 */
[----:B---3--:R-:W-:Y:S08]  /*1acb0*/  HMMA.1688.F32.TF32 R176, R68, R172, R176 ;  /* 0x000000ac44b0723c */ /* 0x008ff000000810b0 */
[-C--:B--2---:R-:W-:Y:S08]  /*1acc0*/  HMMA.1688.F32.TF32 R216, R72, R184.reuse, R216 ;  /* 0x000000b848d8723c */ /* 0x084ff000000810d8 */
[-C--:B------:R-:W-:Y:S08]  /*1acd0*/  HMMA.1688.F32.TF32 R208, R68, R184.reuse, R208 ;  /* 0x000000b844d0723c */ /* 0x080ff000000810d0 */
[----:B------:R-:W-:Y:S11]  /*1ace0*/  HMMA.1688.F32.TF32 R212, R132, R184, R212 ;  /* 0x000000b884d4723c */ /* 0x000ff600000810d4 */
[----:B------:R-:W-:Y:S05]  /*1acf0*/  @!UPT UIADD3 URZ, URZ, URZ, URZ ;  /* 0x0000003f3f3ff290 */ /* 0x000fea000fffe03f */
[----:B------:R-:W-:Y:S08]  /*1ad00*/  HMMA.1688.F32.TF32 R208, R156, R186, R208 ;  /* 0x000000ba9cd0723c */ /* 0x000ff000000810d0 */
[-C--:B-1----:R-:W-:Y:S08]  /*1ad10*/  HMMA.1688.F32.TF32 R36, R68, R124.reuse, R192 ;  /* 0x0000007c4424723c */ /* 0x082ff000000810c0 */
[----:B------:R-:W-:Y:S01]  /*1ad20*/  HMMA.1688.F32.TF32 R192, R152, R124, R120 ;  /* 0x0000007c98c0723c */ /* 0x000fe20000081078 */
[----:B------:R-:W2:Y:S04]  /*1ad30*/  LDL.LU R120, [R1+0x40] ;  /* 0x0000400001787983 */ /* 0x000ea80000300800 */
[----:B------:R-:W2:Y:S04]  /*1ad40*/  LDL.LU R121, [R1+0x44] ;  /* 0x0000440001797983 */ /* 0x000ea80000300800 */
[----:B------:R-:W2:Y:S04]  /*1ad50*/  LDL.LU R122, [R1+0x48] ;  /* 0x00004800017a7983 */ /* 0x000ea80000300800 */
[----:B------:R-:W2:Y:S04]  /*1ad60*/  LDL.LU R123, [R1+0x4c] ;  /* 0x00004c00017b7983 */ /* 0x000ea80000300800 */
[----:B------:R-:W-:Y:S04]  /*1ad70*/  STL.64 [R1+0xd0], R208 ;  /* 0x0000d0d001007387 */ /* 0x000fe80000100a00 */
[----:B------:R1:W-:Y:S01]  /*1ad80*/  STL.64 [R1+0xd8], R210 ;  /* 0x0000d8d201007387 */ /* 0x0003e20000100a00 */
[-C--:B------:R-:W-:Y:S08]  /*1ad90*/  HMMA.1688.F32.TF32 R212, R128, R186.reuse, R212 ;  /* 0x000000ba80d4723c */ /* 0x080ff000000810d4 */
[----:B-1----:R-:W-:Y:S08]  /*1ada0*/  HMMA.1688.F32.TF32 R208, R64, R186, R216 ;  /* 0x000000ba40d0723c */ /* 0x002ff000000810d8 */
[----:B------:R-:W-:Y:S01]  /*1adb0*/  HMMA.1688.F32.TF32 R220, R152, R184, R220 ;  /* 0x000000b898dc723c */ /* 0x000fe200000810dc */
[----:B------:R-:W-:-:S02]  /*1adc0*/  IMAD.MOV.U32 R216, RZ, RZ, R113 ;  /* 0x000000ffffd87224 */ /* 0x000fc400078e0071 */
[----:B------:R-:W3:Y:S01]  /*1add0*/  LDL.LU R113, [R1+0x828] ;  /* 0x0008280001717983 */ /* 0x000ee20000300800 */
[----:B------:R-:W-:Y:S02]  /*1ade0*/  IMAD.MOV.U32 R217, RZ, RZ, R114 ;  /* 0x000000ffffd97224 */ /* 0x000fe400078e0072 */
[----:B------:R-:W-:Y:S02]  /*1adf0*/  IMAD.MOV.U32 R218, RZ, RZ, R115 ;  /* 0x000000ffffda7224 */ /* 0x000fe400078e0073 */
[----:B------:R-:W-:-:S07]  /*1ae00*/  IMAD.MOV.U32 R219, RZ, RZ, R116 ;  /* 0x000000ffffdb7224 */ /* 0x000fce00078e0074 */
[----:B------:R1:W-:Y:S04]  /*1ae10*/  STL.64 [R1+0xc0], R208 ;  /* 0x0000c0d001007387 */ /* 0x0003e80000100a00 */
[----:B------:R1:W-:Y:S04]  /*1ae20*/  STL.64 [R1+0xc8], R210 ;  /* 0x0000c8d201007387 */ /* 0x0003e80000100a00 */
[----:B------:R-:W3:Y:S04]  /*1ae30*/  LDL.LU R114, [R1+0x824] ;  /* 0x0008240001727983 */ /* 0x000ee80000300800 */
[----:B------:R-:W3:Y:S01]  /*1ae40*/  LDL.LU R115, [R1+0x820] ;  /* 0x0008200001737983 */ /* 0x000ee20000300800 */
[----:B-1----:R-:W-:-:S02]  /*1ae50*/  IMAD.MOV.U32 R208, RZ, RZ, R117 ;  /* 0x000000ffffd07224 */ /* 0x002fc400078e0075 */
[----:B------:R-:W-:Y:S01]  /*1ae60*/  IMAD.MOV.U32 R209, RZ, RZ, R118 ;  /* 0x000000ffffd17224 */ /* 0x000fe200078e0076 */
[----:B------:R-:W2:Y:S01]  /*1ae70*/  LDL.LU R116, [R1+0x81c] ;  /* 0x00081c0001747983 */ /* 0x000ea20000300800 */
[----:B------:R-:W-:-:S03]  /*1ae80*/  IMAD.MOV.U32 R210, RZ, RZ, R119 ;  /* 0x000000ffffd27224 */ /* 0x000fc600078e0077 */
[----:B------:R-:W2:Y:S01]  /*1ae90*/  LDL.LU R117, [R1+0x818] ;  /* 0x0008180001757983 */ /* 0x000ea20000300800 */
[----:B------:R-:W-:-:S03]  /*1aea0*/  IMAD.MOV.U32 R211, RZ, RZ, R111 ;  /* 0x000000ffffd37224 */ /* 0x000fc600078e006f */
[----:B------:R-:W2:Y:S04]  /*1aeb0*/  LDL.LU R118, [R1+0x814] ;  /* 0x0008140001767983 */ /* 0x000ea80000300800 */
[----:B------:R-:W2:Y:S04]  /*1aec0*/  LDL.LU R119, [R1+0x810] ;  /* 0x0008100001777983 */ /* 0x000ea80000300800 */
[----:B------:R-:W2:Y:S04]  /*1aed0*/  LDL.LU R111, [R1+0x80c] ;  /* 0x00080c00016f7983 */ /* 0x000ea80000300800 */
[----:B------:R-:W-:Y:S04]  /*1aee0*/  STL.64 [R1+0xb0], R212 ;  /* 0x0000b0d401007387 */ /* 0x000fe80000100a00 */
[----:B------:R1:W-:Y:S02]  /*1aef0*/  STL.64 [R1+0xb8], R214 ;  /* 0x0000b8d601007387 */ /* 0x0003e40000100a00 */
[----:B-1----:R-:W-:Y:S02]  /*1af00*/  HMMA.1688.F32.TF32 R212, R160, R186, R220 ;  /* 0x000000baa0d4723c */ /* 0x002fe400000810dc */
[----:B------:R-:W-:Y:S11]  /*1af10*/  LDSM.16.M88.4 R184, [R252+0x4000] ;  /* 0x00400000fcb8783b */ /* 0x000ff60000000200 */
[----:B------:R-:W-:Y:S10]  /*1af20*/  @!UPT UIADD3 URZ, URZ, URZ, URZ ;  /* 0x0000003f3f3ff290 */ /* 0x000ff4000fffe03f */
[----:B------:R-:W-:Y:S04]  /*1af30*/  STL.64 [R1+0x80], R212 ;  /* 0x000080d401007387 */ /* 0x000fe80000100a00 */
[----:B------:R1:W-:Y:S02]  /*1af40*/  STL.64 [R1+0x88], R214 ;  /* 0x000088d601007387 */ /* 0x0003e40000100a00 */
[-C--:B-1----:R-:W-:Y:S08]  /*1af50*/  HMMA.1688.F32.TF32 R212, R156, R174.reuse, R176 ;  /* 0x000000ae9cd4723c */ /* 0x082ff000000810b0 */
[----:B------:R-:W-:Y:S08]  /*1af60*/  HMMA.1688.F32.TF32 R176, R64, R174, R180 ;  /* 0x000000ae40b0723c */ /* 0x000ff000000810b4 */
[-C--:B------:R-:W-:Y:S07]  /*1af70*/  HMMA.1688.F32.TF32 R188, R132, R172.reuse, R188 ;  /* 0x000000ac84bc723c */ /* 0x080fee00000810bc */
[----:B------:R-:W-:Y:S04]  /*1af80*/  STL.64 [R1+0x100], R212 ;  /* 0x000100d401007387 */ /* 0x000fe80000100a00 */
[----:B------:R-:W-:Y:S04]  /*1af90*/  STL.64 [R1+0x108], R214 ;  /* 0x000108d601007387 */ /* 0x000fe80000100a00 */
[----:B------:R-:W-:Y:S04]  /*1afa0*/  STL.64 [R1+0xf0], R176 ;  /* 0x0000f0b001007387 */ /* 0x000fe80000100a00 */
[----:B------:R-:W-:Y:S04]  /*1afb0*/  STL.64 [R1+0xf8], R178 ;  /* 0x0000f8b201007387 */ /* 0x000fe80000100a00 */
[----:B------:R-:W1:Y:S01]  /*1afc0*/  LDSM.16.M88.4 R176, [R252+0x5000] ;  /* 0x00500000fcb0783b */ /* 0x000e620000000200 */
[----:B------:R-:W-:Y:S08]  /*1afd0*/  HMMA.1688.F32.TF32 R204, R152, R172, R204 ;  /* 0x000000ac98cc723c */ /* 0x000ff000000810cc */
[----:B------:R-:W-:Y:S08]  /*1afe0*/  HMMA.1688.F32.TF32 R180, R128, R174, R188 ;  /* 0x000000ae80b4723c */ /* 0x000ff000000810bc */
[----:B------:R-:W-:Y:S08]  /*1aff0*/  HMMA.1688.F32.TF32 R148, R68, R52, R148 ;  /* 0x000000344494723c */ /* 0x000ff00000081094 */
[----:B------:R-:W-:Y:S07]  /*1b000*/  HMMA.1688.F32.TF32 R172, R160, R174, R204 ;  /* 0x000000aea0ac723c */ /* 0x000fee00000810cc */
[----:B------:R-:W-:Y:S04]  /*1b010*/  STL.64 [R1+0xe0], R180 ;  /* 0x0000e0b401007387 */ /* 0x000fe80000100a00 */
[----:B------:R4:W-:Y:S01]  /*1b020*/  STL.64 [R1+0xe8], R182 ;  /* 0x0000e8b601007387 */ /* 0x0009e20000100a00 */
[-C--:B-1----:R-:W-:Y:S08]  /*1b030*/  HMMA.1688.F32.TF32 R188, R72, R176.reuse, R84 ;  /* 0x000000b048bc723c */ /* 0x082ff00000081054 */
[----:B----4-:R-:W-:Y:S08]  /*1b040*/  HMMA.1688.F32.TF32 R180, R68, R176, R196 ;  /* 0x000000b044b4723c */ /* 0x010ff000000810c4 */
[----:B------:R-:W-:Y:S08]  /*1b050*/  HMMA.1688.F32.TF32 R84, R156, R54, R148 ;  /* 0x000000369c54723c */ /* 0x000ff00000081094 */
[----:B------:R-:W-:Y:S08]  /*1b060*/  HMMA.1688.F32.TF32 R196, R132, R176, R76 ;  /* 0x000000b084c4723c */ /* 0x000ff0000008104c */
[----:B------:R-:W-:Y:S01]  /*1b070*/  HMMA.1688.F32.TF32 R76, R64, R54, R164 ;  /* 0x00000036404c723c */ /* 0x000fe200000810a4 */
[----:B------:R-:W-:Y:S04]  /*1b080*/  STL.64 [R1+0xa0], R172 ;  /* 0x0000a0ac01007387 */ /* 0x000fe80000100a00 */
[----:B------:R-:W-:Y:S04]  /*1b090*/  STL.64 [R1+0xa8], R174 ;  /* 0x0000a8ae01007387 */ /* 0x000fe80000100a00 */
[----:B------:R-:W-:Y:S04]  /*1b0a0*/  STL.64 [R1+0x70], R84 ;  /* 0x0000705401007387 */ /* 0x000fe80000100a00 */
[----:B------:R-:W-:Y:S10]  /*1b0b0*/  STL.64 [R1+0x78], R86 ;  /* 0x0000785601007387 */ /* 0x000ff40000100a00 */
[----:B------:R-:W-:Y:S04]  /*1b0c0*/  STL.64 [R1+0x60], R76 ;  /* 0x0000604c01007387 */ /* 0x000fe80000100a00 */
[----:B------:R-:W-:Y:S04]  /*1b0d0*/  STL.64 [R1+0x68], R78 ;  /* 0x0000684e01007387 */ /* 0x000fe80000100a00 */
[----:B------:R-:W1:Y:S01]  /*1b0e0*/  LDSM.16.M88.4 R76, [R252+0x6000] ;  /* 0x00600000fc4c783b */ /* 0x000e620000000200 */
[----:B------:R-:W-:Y:S08]  /*1b0f0*/  HMMA.1688.F32.TF32 R224, R132, R52, R224 ;  /* 0x0000003484e0723c */ /* 0x000ff000000810e0 */
[----:B------:R-:W-:Y:S08]  /*1b100*/  HMMA.1688.F32.TF32 R200, R72, R124, R200 ;  /* 0x0000007c48c8723c */ /* 0x000ff000000810c8 */
[----:B------:R-:W-:Y:S08]  /*1b110*/  HMMA.1688.F32.TF32 R204, R152, R176, R80 ;  /* 0x000000b098cc723c */ /* 0x000ff00000081050 */
[-C--:B------:R-:W-:Y:S08]  /*1b120*/  HMMA.1688.F32.TF32 R80, R128, R54.reuse, R224 ;  /* 0x000000368050723c */ /* 0x080ff000000810e0 */
[----:B------:R-:W-:Y:S08]  /*1b130*/  HMMA.1688.F32.TF32 R52, R160, R54, R168 ;  /* 0x00000036a034723c */ /* 0x000ff000000810a8 */
[----:B-1----:R-:W-:Y:S08]  /*1b140*/  HMMA.1688.F32.TF32 R168, R132, R76, R88 ;  /* 0x0000004c84a8723c */ /* 0x002ff00000081058 */
[-C--:B------:R-:W-:Y:S08]  /*1b150*/  HMMA.1688.F32.TF32 R88, R156, R126.reuse, R36 ;  /* 0x0000007e9c58723c */ /* 0x080ff00000081024 */
[-C--:B------:R-:W-:Y:S01]  /*1b160*/  HMMA.1688.F32.TF32 R36, R64, R126.reuse, R200 ;  /* 0x0000007e4024723c */ /* 0x080fe200000810c8 */
[----:B------:R-:W-:Y:S04]  /*1b170*/  STL.64 [R1+0x50], R80 ;  /* 0x0000505001007387 */ /* 0x000fe80000100a00 */
[----:B------:R-:W-:Y:S04]  /*1b180*/  STL.64 [R1+0x58], R82 ;  /* 0x0000585201007387 */ /* 0x000fe80000100a00 */
[----:B------:R-:W-:Y:S04]  /*1b190*/  STL.64 [R1+0x40], R52 ;  /* 0x0000403401007387 */ /* 0x000fe80000100a00 */
[----:B------:R1:W-:Y:S04]  /*1b1a0*/  STL.64 [R1+0x48], R54 ;  /* 0x0000483601007387 */ /* 0x0003e80000100a00 */
[----:B------:R-:W-:Y:S04]  /*1b1b0*/  STL.64 [R1+0x30], R88 ;  /* 0x0000305801007387 */ /* 0x000fe80000100a00 */
[----:B------:R-:W-:Y:S04]  /*1b1c0*/  STL.64 [R1+0x38], R90 ;  /* 0x0000385a01007387 */ /* 0x000fe80000100a00 */
[----:B------:R-:W-:Y:S04]  /*1b1d0*/  STL.64 [R1+0x20], R36 ;  /* 0x0000202401007387 */ /* 0x000fe80000100a00 */
[----:B------:R-:W-:Y:S04]  /*1b1e0*/  STL.64 [R1+0x28], R38 ;  /* 0x0000282601007387 */ /* 0x000fe80000100a00 */
[----:B------:R-:W4:Y:S01]  /*1b1f0*/  LDSM.16.M88.4 R36, [R252+0x7000] ;  /* 0x00700000fc24783b */ /* 0x000f220000000200 */
[----:B-1----:R-:W-:Y:S11]  /*1b200*/  HMMA.1688.F32.TF32 R52, R128, R126, R60 ;  /* 0x0000007e8034723c */ /* 0x002ff6000008103c */
[----:B------:R-:W-:Y:S11]  /*1b210*/  @!UPT UIADD3 URZ, URZ, URZ, URZ ;  /* 0x0000003f3f3ff290 */ /* 0x000ff6000fffe03f */
[----:B------:R-:W-:Y:S01]  /*1b220*/  @!UPT UIADD3 URZ, URZ, URZ, URZ ;  /* 0x0000003f3f3ff290 */ /* 0x000fe2000fffe03f */
[----:B------:R-:W-:Y:S04]  /*1b230*/  STL.64 [R1+0x10], R52 ;  /* 0x0000103401007387 */ /* 0x000fe80000100a00 */
[----:B------:R4:W-:Y:S02]  /*1b240*/  STL.64 [R1+0x18], R54 ;  /* 0x0000183601007387 */ /* 0x0009e40000100a00 */
[-C--:B----4-:R-:W-:Y:S02]  /*1b250*/  HMMA.1688.F32.TF32 R52, R72, R36.reuse, R32 ;  /* 0x000000244834723c */ /* 0x090fe40000081020 */
[----:B------:R-:W1:Y:S06]  /*1b260*/  LDSM.16.M88.4 R32, [R252+0x8000] ;  /* 0x00800000fc20783b */ /* 0x000e6c0000000200 */
[----:B------:R-:W-:Y:S08]  /*1b270*/  HMMA.1688.F32.TF32 R60, R132, R36, R40 ;  /* 0x00000024843c723c */ /* 0x000ff00000081028 */
[C---:B-1----:R-:W-:Y:S01]  /*1b280*/  HMMA.1688.F32.TF32 R40, R68.reuse, R32, R28 ;  /* 0x000000204428723c */ /* 0x042fe2000008101c */
[----:B------:R-:W1:Y:S07]  /*1b290*/  LDSM.16.M88.4 R28, [R252+0x9000] ;  /* 0x00900000fc1c783b */ /* 0x000e6e0000000200 */
[-C--:B--2---:R-:W-:Y:S08]  /*1b2a0*/  HMMA.1688.F32.TF32 R120, R68, R184.reuse, R120 ;  /* 0x000000b84478723c */ /* 0x084ff00000081078 */
[-C--:B------:R-:W-:Y:S08]  /*1b2b0*/  HMMA.1688.F32.TF32 R116, R72, R184.reuse, R116 ;  /* 0x000000b84874723c */ /* 0x080ff00000081074 */
[-C--:B---3--:R-:W-:Y:S08]  /*1b2c0*/  HMMA.1688.F32.TF32 R112, R132, R184.reuse, R112 ;  /* 0x000000b88470723c */ /* 0x088ff00000081070 */
[----:B------:R-:W-:Y:S08]  /*1b2d0*/  HMMA.1688.F32.TF32 R108, R152, R184, R108 ;  /* 0x000000b8986c723c */ /* 0x000ff0000008106c */
[----:B------:R-:W-:Y:S08]  /*1b2e0*/  HMMA.1688.F32.TF32 R124, R160, R126, R192 ;  /* 0x0000007ea07c723c */ /* 0x000ff000000810c0 */
[-C--:B------:R-:W-:Y:S08]  /*1b2f0*/  HMMA.1688.F32.TF32 R84, R72, R76.reuse, R96 ;  /* 0x0000004c4854723c */ /* 0x080ff00000081060 */
[C---:B------:R-:W-:Y:S08]  /*1b300*/  HMMA.1688.F32.TF32 R172, R152.reuse, R76, R92 ;  /* 0x0000004c98ac723c */ /* 0x040ff0000008105c */
[----:B------:R-:W-:Y:S08]  /*1b310*/  HMMA.1688.F32.TF32 R164, R152, R36, R100 ;  /* 0x0000002498a4723c */ /* 0x000ff00000081064 */
[----:B------:R-:W-:Y:S08]  /*1b320*/  HMMA.1688.F32.TF32 R192, R132, R32, R104 ;  /* 0x0000002084c0723c */ /* 0x000ff00000081068 */
[-C--:B------:R-:W-:Y:S08]  /*1b330*/  HMMA.1688.F32.TF32 R104, R156, R178.reuse, R180 ;  /* 0x000000b29c68723c */ /* 0x080ff000000810b4 */
[-C--:B------:R-:W-:Y:S08]  /*1b340*/  HMMA.1688.F32.TF32 R100, R64, R178.reuse, R188 ;  /* 0x000000b24064723c */ /* 0x080ff000000810bc */
[-C--:B------:R-:W-:Y:S08]  /*1b350*/  HMMA.1688.F32.TF32 R96, R128, R178.reuse, R196 ;  /* 0x000000b28060723c */ /* 0x080ff000000810c4 */
[----:B------:R-:W-:Y:S08]  /*1b360*/  HMMA.1688.F32.TF32 R92, R160, R178, R204 ;  /* 0x000000b2a05c723c */ /* 0x000ff000000810cc */
[----:B-1----:R-:W-:Y:S01]  /*1b370*/  HMMA.1688.F32.TF32 R176, R72, R28, R56 ;  /* 0x0000001c48b0723c */ /* 0x002fe20000081038 */
[----:B------:R-:W1:Y:S07]  /*1b380*/  LDSM.16.M88.4 R56, [R252+0xa000] ;  /* 0x00a00000fc38783b */ /* 0x000e6e0000000200 */
[-C--:B------:R-:W-:Y:S08]  /*1b390*/  HMMA.1688.F32.TF32 R120, R156, R186.reuse, R120 ;  /* 0x000000ba9c78723c */ /* 0x080ff00000081078 */
[-C--:B------:R-:W-:Y:S08]  /*1b3a0*/  HMMA.1688.F32.TF32 R116, R64, R186.reuse, R116 ;  /* 0x000000ba4074723c */ /* 0x080ff00000081074 */
[-C--:B------:R-:W-:Y:S08]  /*1b3b0*/  HMMA.1688.F32.TF32 R112, R128, R186.reuse, R112 ;  /* 0x000000ba8070723c */ /* 0x080ff00000081070 */
[----:B------:R-:W-:Y:S08]  /*1b3c0*/  HMMA.1688.F32.TF32 R108, R160, R186, R108 ;  /* 0x000000baa06c723c */ /* 0x000ff0000008106c */
[-C--:B------:R-:W-:Y:S08]  /*1b3d0*/  HMMA.1688.F32.TF32 R184, R72, R32.reuse, R44 ;  /* 0x0000002048b8723c */ /* 0x080ff0000008102c */
[----:B------:R-:W-:Y:S08]  /*1b3e0*/  HMMA.1688.F32.TF32 R200, R152, R32, R136 ;  /* 0x0000002098c8723c */ /* 0x000ff00000081088 */
[----:B------:R-:W-:Y:S08]  /*1b3f0*/  HMMA.1688.F32.TF32 R44, R68, R28, R48 ;  /* 0x0000001c442c723c */ /* 0x000ff00000081030 */
[-C--:B-1----:R-:W-:Y:S08]  /*1b400*/  HMMA.1688.F32.TF32 R188, R152, R56.reuse, R16 ;  /* 0x0000003898bc723c */ /* 0x082ff00000081010 */
[----:B------:R-:W-:Y:S08]  /*1b410*/  HMMA.1688.F32.TF32 R48, R68, R56, R4 ;  /* 0x000000384430723c */ /* 0x000ff00000081004 */
[-C--:B------:R-:W-:Y:S08]  /*1b420*/  HMMA.1688.F32.TF32 R16, R156, R34.reuse, R40 ;  /* 0x000000229c10723c */ /* 0x080ff00000081028 */
[-C--:B------:R-:W-:Y:S08]  /*1b430*/  HMMA.1688.F32.TF32 R4, R64, R34.reuse, R184 ;  /* 0x000000224004723c */ /* 0x080ff000000810b8 */
[-C--:B------:R-:W-:Y:S01]  /*1b440*/  HMMA.1688.F32.TF32 R40, R128, R34.reuse, R192 ;  /* 0x000000228028723c */ /* 0x080fe200000810c0 */
[----:B------:R-:W-:Y:S07]  /*1b450*/  LDSM.16.M88.4 R192, [R252+0xc000] ;  /* 0x00c00000fcc0783b */ /* 0x000fee0000000200 */
[----:B------:R-:W-:Y:S07]  /*1b460*/  HMMA.1688.F32.TF32 R32, R160, R34, R200 ;  /* 0x00000022a020723c */ /* 0x000fee00000810c8 */
[----:B------:R-:W-:Y:S01]  /*1b470*/  IMAD.MOV.U32 R202, RZ, RZ, R238 ;  /* 0x000000ffffca7224 */ /* 0x000fe200078e00ee */
[----:B------:R-:W-:Y:S01]  /*1b480*/  HMMA.1688.F32.TF32 R80, R68, R76, R216 ;  /* 0x0000004c4450723c */ /* 0x000fe200000810d8 */
[----:B------:R-:W2:Y:S01]  /*1b490*/  LDL.LU R238, [R1+0x808] ;  /* 0x0008080001ee7983 */ /* 0x000ea20000300800 */
[----:B------:R-:W-:-:S03]  /*1b4a0*/  IMAD.MOV.U32 R203, RZ, RZ, R237 ;  /* 0x000000ffffcb7224 */ /* 0x000fc600078e00ed */
[----:B------:R-:W3:Y:S02]  /*1b4b0*/  LDL.LU R237, [R1+0x804] ;  /* 0x0008040001ed7983 */ /* 0x000ee40000300800 */
[----:B------:R-:W-:Y:S02]  /*1b4c0*/  IMAD.MOV.U32 R216, RZ, RZ, R251 ;  /* 0x000000ffffd87224 */ /* 0x000fe400078e00fb */
[----:B------:R-:W4:Y:S01]  /*1b4d0*/  LDL.LU R251, [R1+0x800] ;  /* 0x0008000001fb7983 */ /* 0x000f220000300800 */
[----:B------:R-:W-:Y:S02]  /*1b4e0*/  IMAD.MOV.U32 R217, RZ, RZ, R250 ;  /* 0x000000ffffd97224 */ /* 0x000fe400078e00fa */
[----:B------:R-:W-:Y:S01]  /*1b4f0*/  IMAD.MOV.U32 R218, RZ, RZ, R249 ;  /* 0x000000ffffda7224 */ /* 0x000fe200078e00f9 */
[----:B------:R-:W4:Y:S01]  /*1b500*/  LDL.LU R250, [R1+0x7fc] ;  /* 0x0007fc0001fa7983 */ /* 0x000f220000300800 */
[----:B------:R-:W-:-:S03]  /*1b510*/  IMAD.MOV.U32 R219, RZ, RZ, R248 ;  /* 0x000000ffffdb7224 */ /* 0x000fc600078e00f8 */
[----:B------:R-:W4:Y:S04]  /*1b520*/  LDL.LU R249, [R1+0x7f8] ;  /* 0x0007f80001f97983 */ /* 0x000f280000300800 */
[----:B------:R-:W4:Y:S01]  /*1b530*/  LDL.LU R248, [R1+0x7f4] ;  /* 0x0007f40001f87983 */ /* 0x000f220000300800 */
[----:B------:R-:W-:Y:S08]  /*1b540*/  HMMA.1688.F32.TF32 R180, R132, R28, R140 ;  /* 0x0000001c84b4723c */ /* 0x000ff0000008108c */
[----:B------:R-:W-:Y:S01]  /*1b550*/  HMMA.1688.F32.TF32 R140, R128, R38, R60 ;  /* 0x00000026808c723c */ /* 0x000fe2000008103c */
[----:B------:R-:W1:Y:S07]  /*1b560*/  LDSM.16.M88.4 R60, [R252+0xb000] ;  /* 0x00b00000fc3c783b */ /* 0x000e6e0000000200 */
[-C--:B------:R-:W-:Y:S08]  /*1b570*/  HMMA.1688.F32.TF32 R88, R156, R78.reuse, R80 ;  /* 0x0000004e9c58723c */ /* 0x080ff00000081050 */
[-C--:B------:R-:W-:Y:S08]  /*1b580*/  HMMA.1688.F32.TF32 R84, R64, R78.reuse, R84 ;  /* 0x0000004e4054723c */ /* 0x080ff00000081054 */
[-C--:B------:R-:W-:Y:S08]  /*1b590*/  HMMA.1688.F32.TF32 R80, R128, R78.reuse, R168 ;  /* 0x0000004e8050723c */ /* 0x080ff000000810a8 */
[----:B------:R-:W-:Y:S08]  /*1b5a0*/  HMMA.1688.F32.TF32 R76, R160, R78, R172 ;  /* 0x0000004ea04c723c */ /* 0x000ff000000810ac */
[----:B------:R-:W-:Y:S01]  /*1b5b0*/  HMMA.1688.F32.TF32 R172, R132, R56, R12 ;  /* 0x0000003884ac723c */ /* 0x000fe2000008100c */
[----:B------:R-:W4:Y:S04]  /*1b5c0*/  LDL.LU R12, [R1+0x160] ;  /* 0x00016000010c7983 */ /* 0x000f280000300800 */
[----:B------:R-:W4:Y:S03]  /*1b5d0*/  LDL.LU R13, [R1+0x164] ;  /* 0x00016400010d7983 */ /* 0x000f260000300800 */
[----:B------:R-:W-:Y:S01]  /*1b5e0*/  HMMA.1688.F32.TF32 R148, R68, R36, R208 ;  /* 0x000000244494723c */ /* 0x000fe200000810d0 */
[----:B------:R-:W4:Y:S04]  /*1b5f0*/  LDL.LU R14, [R1+0x168] ;  /* 0x00016800010e7983 */ /* 0x000f280000300800 */
[----:B------:R-:W4:Y:S04]  /*1b600*/  LDL.LU R15, [R1+0x16c] ;  /* 0x00016c00010f7983 */ /* 0x000f280000300800 */
[----:B------:R-:W4:Y:S01]  /*1b610*/  LDL.LU R204, [R1+0x170] ;  /* 0x0001700001cc7983 */ /* 0x000f220000300800 */
[----:B------:R-:W-:Y:S03]  /*1b620*/  HMMA.1688.F32.TF32 R168, R72, R56, R8 ;  /* 0x0000003848a8723c */ /* 0x000fe60000081008 */
[----:B------:R-:W4:Y:S04]  /*1b630*/  LDL.LU R205, [R1+0x174] ;  /* 0x0001740001cd7983 */ /* 0x000f280000300800 */
[----:B------:R-:W4:Y:S04]  /*1b640*/  LDL.LU R206, [R1+0x178] ;  /* 0x0001780001ce7983 */ /* 0x000f280000300800 */
[----:B------:R-:W4:Y:S04]  /*1b650*/  LDL.LU R207, [R1+0x17c] ;  /* 0x00017c0001cf7983 */ /* 0x000f280000300800 */
[----:B------:R-:W4:Y:S04]  /*1b660*/  LDL.LU R8, [R1] ;  /* 0x0000000001087983 */ /* 0x000f280000300800 */
[----:B------:R-:W4:Y:S04]  /*1b670*/  LDL.LU R9, [R1+0x4] ;  /* 0x0000040001097983 */ /* 0x000f280000300800 */
[----:B------:R-:W4:Y:S04]  /*1b680*/  LDL.LU R10, [R1+0x8] ;  /* 0x00000800010a7983 */ /* 0x000f280000300800 */
[----:B------:R-:W4:Y:S01]  /*1b690*/  LDL.LU R11, [R1+0xc] ;  /* 0x00000c00010b7983 */ /* 0x000f220000300800 */
[----:B------:R-:W-:Y:S01]  /*1b6a0*/  HMMA.1688.F32.TF32 R196, R152, R28, R144 ;  /* 0x0000001c98c4723c */ /* 0x000fe20000081090 */
[----:B------:R-:W-:-:S07]  /*1b6b0*/  IMAD.MOV.U32 R210, RZ, RZ, R240 ;  /* 0x000000ffffd27224 */ /* 0x000fce00078e00f0 */
[----:B------:R-:W-:Y:S01]  /*1b6c0*/  HMMA.1688.F32.TF32 R148, R156, R38, R148 ;  /* 0x000000269c94723c */ /* 0x000fe20000081094 */
[----:B------:R-:W-:-:S07]  /*1b6d0*/  IMAD.MOV.U32 R211, RZ, RZ, R241 ;  /* 0x000000ffffd37224 */ /* 0x000fce00078e00f1 */
[-C--:B------:R-:W-:Y:S08]  /*1b6e0*/  HMMA.1688.F32.TF32 R144, R64, R38.reuse, R52 ;  /* 0x000000264090723c */ /* 0x080ff00000081034 */
[----:B------:R-:W-:Y:S08]  /*1b6f0*/  HMMA.1688.F32.TF32 R136, R160, R38, R164 ;  /* 0x00000026a088723c */ /* 0x000ff000000810a4 */
[----:B-1----:R-:W-:Y:S01]  /*1b700*/  HMMA.1688.F32.TF32 R36, R72, R60, R24 ;  /* 0x0000003c4824723c */ /* 0x002fe20000081018 */
[----:B------:R-:W4:Y:S04]  /*1b710*/  LDL.LU R24, [R1+0x190] ;  /* 0x0001900001187983 */ /* 0x000f280000300800 */
[----:B------:R-:W4:Y:S04]  /*1b720*/  LDL.LU R25, [R1+0x194] ;  /* 0x0001940001197983 */ /* 0x000f280000300800 */
[----:B------:R-:W4:Y:S04]  /*1b730*/  LDL.LU R26, [R1+0x198] ;  /* 0x00019800011a7983 */ /* 0x000f280000300800 */
[----:B------:R-:W4:Y:S01]  /*1b740*/  LDL.LU R27, [R1+0x19c] ;  /* 0x00019c00011b7983 */ /* 0x000f220000300800 */
[----:B------:R-:W-:-:S03]  /*1b750*/  IMAD.MOV.U32 R208, RZ, RZ, R244 ;  /* 0x000000ffffd07224 */ /* 0x000fc600078e00f4 */
[----:B------:R-:W4:Y:S01]  /*1b760*/  LDL.LU R224, [R1+0x1a0] ;  /* 0x0001a00001e07983 */ /* 0x000f220000300800 */
[----:B------:R-:W-:-:S03]  /*1b770*/  IMAD.MOV.U32 R200, RZ, RZ, R210 ;  /* 0x000000ffffc87224 */ /* 0x000fc600078e00d2 */
[----:B------:R-:W4:Y:S01]  /*1b780*/  LDL.LU R225, [R1+0x1a4] ;  /* 0x0001a40001e17983 */ /* 0x000f220000300800 */
[----:B------:R-:W-:-:S03]  /*1b790*/  IMAD.MOV.U32 R209, RZ, RZ, R245 ;  /* 0x000000ffffd17224 */ /* 0x000fc600078e00f5 */
[----:B------:R-:W4:Y:S01]  /*1b7a0*/  LDL.LU R226, [R1+0x1a8] ;  /* 0x0001a80001e27983 */ /* 0x000f220000300800 */
[----:B------:R-:W-:-:S03]  /*1b7b0*/  IMAD.MOV.U32 R201, RZ, RZ, R211 ;  /* 0x000000ffffc97224 */ /* 0x000fc600078e00d3 */
[----:B------:R-:W4:Y:S01]  /*1b7c0*/  LDL.LU R227, [R1+0x1ac] ;  /* 0x0001ac0001e37983 */ /* 0x000f220000300800 */
[----:B------:R-:W-:Y:S01]  /*1b7d0*/  IMAD.MOV.U32 R210, RZ, RZ, R246 ;  /* 0x000000ffffd27224 */ /* 0x000fe200078e00f6 */
[----:B------:R-:W-:Y:S02]  /*1b7e0*/  HMMA.1688.F32.TF32 R164, R152, R60, R232 ;  /* 0x0000003c98a4723c */ /* 0x000fe400000810e8 */
[----:B------:R-:W4:Y:S01]  /*1b7f0*/  LDL.LU R244, [R1+0x7f0] ;  /* 0x0007f00001f47983 */ /* 0x000f220000300800 */
[----:B------:R-:W-:-:S03]  /*1b800*/  IMAD.MOV.U32 R211, RZ, RZ, R236 ;  /* 0x000000ffffd37224 */ /* 0x000fc600078e00ec */
[----:B------:R-:W4:Y:S01]  /*1b810*/  LDL.LU R245, [R1+0x7ec] ;  /* 0x0007ec0001f57983 */ /* 0x000f220000300800 */
[----:B------:R-:W-:-:S03]  /*1b820*/  IMAD.MOV.U32 R234, RZ, RZ, R239 ;  /* 0x000000ffffea7224 */ /* 0x000fc600078e00ef */
[----:B------:R-:W4:Y:S01]  /*1b830*/  LDL.LU R246, [R1+0x7e8] ;  /* 0x0007e80001f67983 */ /* 0x000f220000300800 */
[----:B------:R-:W-:Y:S03]  /*1b840*/  HMMA.1688.F32.TF32 R52, R132, R60, R228 ;  /* 0x0000003c8434723c */ /* 0x000fe600000810e4 */
[----:B------:R-:W4:Y:S01]  /*1b850*/  LDL.LU R236, [R1+0x7e4] ;  /* 0x0007e40001ec7983 */ /* 0x000f220000300800 */
[----:B------:R-:W-:Y:S02]  /*1b860*/  IMAD.MOV.U32 R235, RZ, RZ, R247 ;  /* 0x000000ffffeb7224 */ /* 0x000fe400078e00f7 */
[----:B--2---:R-:W-:Y:S02]  /*1b870*/  IMAD.MOV.U32 R233, RZ, RZ, R238 ;  /* 0x000000ffffe97224 */ /* 0x004fe400078e00ee */
[----:B---3--:R-:W-:Y:S02]  /*1b880*/  IMAD.MOV.U32 R232, RZ, RZ, R237 ;  /* 0x000000ffffe87224 */ /* 0x008fe400078e00ed */
[----:B------:R-:W2:Y:S04]  /*1b890*/  LDL.LU R237, [R1+0x7e0] ;  /* 0x0007e00001ed7983 */ /* 0x000ea80000300800 */
[----:B------:R-:W2:Y:S04]  /*1b8a0*/  LDL.LU R238, [R1+0x7dc] ;  /* 0x0007dc0001ee7983 */ /* 0x000ea80000300800 */
[----:B------:R-:W2:Y:S01]  /*1b8b0*/  LDL.LU R239, [R1+0x7d8] ;  /* 0x0007d80001ef7983 */ /* 0x000ea20000300800 */
[----:B----4-:R-:W-:-:S02]  /*1b8c0*/  IMAD.MOV.U32 R230, RZ, RZ, R250 ;  /* 0x000000ffffe67224 */ /* 0x010fc400078e00fa */
[----:B------:R-:W-:Y:S01]  /*1b8d0*/  IMAD.MOV.U32 R229, RZ, RZ, R249 ;  /* 0x000000ffffe57224 */ /* 0x000fe200078e00f9 */
[----:B------:R-:W3:Y:S01]  /*1b8e0*/  LDL.LU R247, [R1+0x7d4] ;  /* 0x0007d40001f77983 */ /* 0x000ee20000300800 */
[----:B------:R-:W-:-:S03]  /*1b8f0*/  IMAD.MOV.U32 R228, RZ, RZ, R248 ;  /* 0x000000ffffe47224 */ /* 0x000fc600078e00f8 */
[----:B------:R-:W4:Y:S01]  /*1b900*/  LDL.LU R248, [R1+0x7d0] ;  /* 0x0007d00001f87983 */ /* 0x000f220000300800 */
[----:B------:R-:W-:-:S03]  /*1b910*/  IMAD.MOV.U32 R231, RZ, RZ, R251 ;  /* 0x000000ffffe77224 */ /* 0x000fc600078e00fb */
[----:B------:R-:W4:Y:S04]  /*1b920*/  LDL.LU R249, [R1+0x7cc] ;  /* 0x0007cc0001f97983 */ /* 0x000f280000300800 */
[----:B------:R-:W4:Y:S04]  /*1b930*/  LDL.LU R250, [R1+0x7c8] ;  /* 0x0007c80001fa7983 */ /* 0x000f280000300800 */
[----:B------:R-:W4:Y:S01]  /*1b940*/  LDL.LU R251, [R1+0x7c4] ;  /* 0x0007c40001fb7983 */ /* 0x000f220000300800 */
[----:B------:R-:W-:Y:S08]  /*1b950*/  HMMA.1688.F32.TF32 R240, R68, R60, R20 ;  /* 0x0000003c44f0723c */ /* 0x000ff00000081014 */
[-C--:B------:R-:W-:Y:S08]  /*1b960*/  HMMA.1688.F32.TF32 R20, R156, R30.reuse, R44 ;  /* 0x0000001e9c14723c */ /* 0x080ff0000008102c */
[----:B------:R-:W-:Y:S08]  /*1b970*/  HMMA.1688.F32.TF32 R44, R128, R30, R180 ;  /* 0x0000001e802c723c */ /* 0x000ff000000810b4 */
[----:B------:R-:W-:Y:S08]  /*1b980*/  HMMA.1688.F32.TF32 R184, R152, R192, R8 ;  /* 0x000000c098b8723c */ /* 0x000ff00000081008 */
[-C--:B------:R-:W-:Y:S01]  /*1b990*/  HMMA.1688.F32.TF32 R8, R64, R30.reuse, R176 ;  /* 0x0000001e4008723c */ /* 0x080fe200000810b0 */
[----:B------:R-:W1:Y:S07]  /*1b9a0*/  LDSM.16.M88.4 R176, [R252+0xd000] ;  /* 0x00d00000fcb0783b */ /* 0x000e6e0000000200 */
[----:B------:R-:W-:Y:S08]  /*1b9b0*/  HMMA.1688.F32.TF32 R28, R160, R30, R196 ;  /* 0x0000001ea01c723c */ /* 0x000ff000000810c4 */
[----:B-1----:R-:W-:Y:S08]  /*1b9c0*/  HMMA.1688.F32.TF32 R196, R72, R176, R24 ;  /* 0x000000b048c4723c */ /* 0x002ff00000081018 */
[-C--:B------:R-:W-:Y:S08]  /*1b9d0*/  HMMA.1688.F32.TF32 R24, R156, R58.reuse, R48 ;  /* 0x0000003a9c18723c */ /* 0x080ff00000081030 */
[----:B------:R-:W-:Y:S08]  /*1b9e0*/  HMMA.1688.F32.TF32 R48, R128, R58, R172 ;  /* 0x0000003a8030723c */ /* 0x000ff000000810ac */
[-C--:B---3--:R-:W-:Y:S01]  /*1b9f0*/  HMMA.1688.F32.TF32 R212, R72, R192.reuse, R244 ;  /* 0x000000c048d4723c */ /* 0x088fe200000810f4 */
[----:B------:R-:W3:Y:S04]  /*1ba00*/  LDL.LU R244, [R1+0x1b0] ;  /* 0x0001b00001f47983 */ /* 0x000ee80000300800 */
[----:B------:R-:W3:Y:S04]  /*1ba10*/  LDL.LU R245, [R1+0x1b4] ;  /* 0x0001b40001f57983 */ /* 0x000ee80000300800 */
[----:B------:R-:W3:Y:S04]  /*1ba20*/  LDL.LU R246, [R1+0x1b8] ;  /* 0x0001b80001f67983 */ /* 0x000ee80000300800 */
[----:B------:R-:W3:Y:S01]  /*1ba30*/  LDL.LU R247, [R1+0x1bc] ;  /* 0x0001bc0001f77983 */ /* 0x000ee20000300800 */
[----:B----4-:R-:W-:Y:S03]  /*1ba40*/  HMMA.1688.F32.TF32 R220, R132, R192, R248 ;  /* 0x000000c084dc723c */ /* 0x010fe600000810f8 */
[----:B------:R-:W4:Y:S04]  /*1ba50*/  LDL.LU R248, [R1+0x90] ;  /* 0x0000900001f87983 */ /* 0x000f280000300800 */
[----:B------:R-:W-:-:S02]  /*1ba60*/  IMAD.MOV.U32 R249, RZ, RZ, R0 ;  /* 0x000000fffff97224 */ /* 0x000fc400078e0000 */
[----:B------:R-:W3:Y:S01]  /*1ba70*/  LDL.LU R0, [R1+0x7c0] ;  /* 0x0007c00001007983 */ /* 0x000ee20000300800 */
[----:B------:R-:W-:Y:S02]  /*1ba80*/  IMAD.MOV.U32 R250, RZ, RZ, R3 ;  /* 0x000000fffffa7224 */ /* 0x000fe400078e0003 */
[----:B------:R-:W-:Y:S01]  /*1ba90*/  IMAD.MOV.U32 R251, RZ, RZ, R2 ;  /* 0x000000fffffb7224 */ /* 0x000fe200078e0002 */
[----:B------:R-:W4:Y:S04]  /*1baa0*/  LDL.LU R3, [R1+0x7bc] ;  /* 0x0007bc0001037983 */ /* 0x000f280000300800 */
        /* <DEDUP_REMOVED lines=8> */
[----:B------:R-:W-:Y:S01]  /*1bb30*/  HMMA.1688.F32.TF32 R60, R160, R62, R164 ;  /* 0x0000003ea03c723c */ /* 0x000fe200000810a4 */
[----:B------:R-:W2:Y:S07]  /*1bb40*/  LDSM.16.M88.4 R164, [R252+0xf000] ;  /* 0x00f00000fca4783b */ /* 0x000eae0000000200 */
[C---:B------:R-:W-:Y:S08]  /*1bb50*/  HMMA.1688.F32.TF32 R224, R68.reuse, R176, R224 ;  /* 0x000000b044e0723c */ /* 0x040ff000000810e0 */
[C---:B-1----:R-:W-:Y:S08]  /*1bb60*/  HMMA.1688.F32.TF32 R228, R68.reuse, R168, R228 ;  /* 0x000000a844e4723c */ /* 0x042ff000000810e4 */
[----:B--2---:R-:W-:Y:S08]  /*1bb70*/  HMMA.1688.F32.TF32 R232, R68, R164, R232 ;  /* 0x000000a444e8723c */ /* 0x004ff000000810e8 */
[----:B------:R-:W-:Y:S08]  /*1bb80*/  HMMA.1688.F32.TF32 R224, R156, R178, R224 ;  /* 0x000000b29ce0723c */ /* 0x000ff000000810e0 */
[----:B------:R-:W-:Y:S08]  /*1bb90*/  HMMA.1688.F32.TF32 R56, R160, R58, R188 ;  /* 0x0000003aa038723c */ /* 0x000ff000000810bc */
[----:B------:R-:W-:Y:S08]  /*1bba0*/  HMMA.1688.F32.TF32 R236, R68, R192, R236 ;  /* 0x000000c044ec723c */ /* 0x000ff000000810ec */
[----:B------:R-:W-:Y:S08]  /*1bbb0*/  HMMA.1688.F32.TF32 R216, R72, R164, R216 ;  /* 0x000000a448d8723c */ /* 0x000ff000000810d8 */
[----:B------:R-:W-:Y:S08]  /*1bbc0*/  HMMA.1688.F32.TF32 R204, R132, R176, R204 ;  /* 0x000000b084cc723c */ /* 0x000ff000000810cc */
[----:B------:R-:W-:Y:S08]  /*1bbd0*/  HMMA.1688.F32.TF32 R200, R152, R164, R200 ;  /* 0x000000a498c8723c */ /* 0x000ff000000810c8 */
[----:B------:R-:W-:Y:S08]  /*1bbe0*/  HMMA.1688.F32.TF32 R208, R132, R168, R208 ;  /* 0x000000a884d0723c */ /* 0x000ff000000810d0 */
[----:B------:R-:W-:Y:S01]  /*1bbf0*/  HMMA.1688.F32.TF32 R68, R156, R194, R236 ;  /* 0x000000c29c44723c */ /* 0x000fe200000810ec */
[----:B---3--:R-:W-:-:S02]  /*1bc00*/  IMAD.MOV.U32 R175, RZ, RZ, R0 ;  /* 0x000000ffffaf7224 */ /* 0x008fc400078e0000 */
[----:B----4-:R-:W-:Y:S02]  /*1bc10*/  IMAD.MOV.U32 R174, RZ, RZ, R3 ;  /* 0x000000ffffae7224 */ /* 0x010fe400078e0003 */
[----:B------:R-:W-:Y:S02]  /*1bc20*/  IMAD.MOV.U32 R173, RZ, RZ, R2 ;  /* 0x000000ffffad7224 */ /* 0x000fe400078e0002 */
[----:B------:R-:W2:Y:S04]  /*1bc30*/  LDL.LU R2, [R1+0x7b4] ;  /* 0x0007b40001027983 */ /* 0x000ea80000300800 */
[----:B------:R-:W3:Y:S01]  /*1bc40*/  LDL.LU R3, [R1+0x7b0] ;  /* 0x0007b00001037983 */ /* 0x000ee20000300800 */
[----:B------:R-:W-:Y:S03]  /*1bc50*/  HMMA.1688.F32.TF32 R188, R72, R168, R172 ;  /* 0x000000a848bc723c */ /* 0x000fe600000810ac */
[----:B------:R-:W4:Y:S05]  /*1bc60*/  LDL.LU R0, [R1+0x7ac] ;  /* 0x0007ac0001007983 */ /* 0x000f2a0000300800 */
[----:B------:R-:W-:Y:S08]  /*1bc70*/  HMMA.1688.F32.TF32 R72, R156, R170, R228 ;  /* 0x000000aa9c48723c */ /* 0x000ff000000810e4 */
[----:B------:R-:W-:Y:S08]  /*1bc80*/  HMMA.1688.F32.TF32 R172, R152, R168, R248 ;  /* 0x000000a898ac723c */ /* 0x000ff000000810f8 */
[----:B------:R-:W-:Y:S01]  /*1bc90*/  HMMA.1688.F32.TF32 R152, R156, R166, R232 ;  /* 0x000000a69c98723c */ /* 0x000fe200000810e8 */
[----:B------:R1:W-:Y:S04]  /*1bca0*/  STL.64 [R1+0x110], R224 ;  /* 0x000110e001007387 */ /* 0x0003e80000100a00 */
[----:B------:R-:W-:Y:S03]  /*1bcb0*/  STL.64 [R1+0x118], R226 ;  /* 0x000118e201007387 */ /* 0x000fe60000100a00 */
[----:B------:R-:W-:Y:S01]  /*1bcc0*/  HMMA.1688.F32.TF32 R132, R132, R164, R244 ;  /* 0x000000a48484723c */ /* 0x000fe200000810f4 */
[----:B-1----:R-:W2:Y:S07]  /*1bcd0*/  LDL.LU R224, [R1+0x1f0] ;  /* 0x0001f00001e07983 */ /* 0x002eae0000300800 */
[C---:B------:R-:W-:Y:S01]  /*1bce0*/  HMMA.1688.F32.TF32 R156, R128.reuse, R178, R204 ;  /* 0x000000b2809c723c */ /* 0x040fe200000810cc */
[----:B------:R-:W-:Y:S04]  /*1bcf0*/  STL.64 [R1+0x150], R72 ;  /* 0x0001504801007387 */ /* 0x000fe80000100a00 */
[----:B------:R-:W-:Y:S04]  /*1bd00*/  STL.64 [R1+0x158], R74 ;  /* 0x0001584a01007387 */ /* 0x000fe80000100a00 */
[----:B------:R-:W-:Y:S04]  /*1bd10*/  STL.64 [R1+0x1b0], R152 ;  /* 0x0001b09801007387 */ /* 0x000fe80000100a00 */
[----:B------:R1:W-:Y:S02]  /*1bd20*/  STL.64 [R1+0x1b8], R154 ;  /* 0x0001b89a01007387 */ /* 0x0003e40000100a00 */
[C---:B-1----:R-:W-:Y:S08]  /*1bd30*/  HMMA.1688.F32.TF32 R152, R128.reuse, R170, R208 ;  /* 0x000000aa8098723c */ /* 0x042ff000000810d0 */
[C---:B------:R-:W-:Y:S01]  /*1bd40*/  HMMA.1688.F32.TF32 R72, R128.reuse, R194, R220 ;  /* 0x000000c28048723c */ /* 0x040fe200000810dc */
[----:B------:R-:W3:Y:S04]  /*1bd50*/  LDL R220, [R1+0x634] ;  /* 0x0006340001dc7983 */ /* 0x000ee80000100800 */
[----:B------:R-:W-:Y:S03]  /*1bd60*/  STL.64 [R1], R156 ;  /* 0x0000009c01007387 */ /* 0x000fe60000100a00 */
[----:B------:R-:W-:Y:S01]  /*1bd70*/  HMMA.1688.F32.TF32 R132, R128, R166, R132 ;  /* 0x000000a68084723c */ /* 0x000fe20000081084 */
[----:B------:R-:W-:Y:S04]  /*1bd80*/  STL.64 [R1+0x8], R158 ;  /* 0x0000089e01007387 */ /* 0x000fe80000100a00 */
[----:B------:R-:W3:Y:S04]  /*1bd90*/  LDL R165, [R1+0x63c] ;  /* 0x00063c0001a57983 */ /* 0x000ee80000100800 */
[----:B------:R-:W-:Y:S04]  /*1bda0*/  STL.64 [R1+0x130], R152 ;  /* 0x0001309801007387 */ /* 0x000fe80000100a00 */
[----:B------:R1:W-:Y:S02]  /*1bdb0*/  STL.64 [R1+0x138], R154 ;  /* 0x0001389a01007387 */ /* 0x0003e40000100a00 */
[C---:B-1----:R-:W-:Y:S08]  /*1bdc0*/  HMMA.1688.F32.TF32 R152, R64.reuse, R170, R188 ;  /* 0x000000aa4098723c */ /* 0x042ff000000810bc */
[----:B------:R-:W-:Y:S04]  /*1bdd0*/  STL.64 [R1+0x180], R132 ;  /* 0x0001808401007387 */ /* 0x000fe80000100a00 */
[----:B------:R1:W-:Y:S04]  /*1bde0*/  STL.64 [R1+0x188], R134 ;  /* 0x0001888601007387 */ /* 0x0003e80000100a00 */
[----:B------:R-:W3:Y:S04]  /*1bdf0*/  LDL R164, [R1+0x648] ;  /* 0x0006480001a47983 */ /* 0x000ee80000100800 */
[----:B------:R-:W3:Y:S04]  /*1be00*/  LDL.LU R169, [R1+0x1d4] ;  /* 0x0001d40001a97983 */ /* 0x000ee80000300800 */
[----:B------:R-:W-:Y:S04]  /*1be10*/  STL.64 [R1+0x90], R152 ;  /* 0x0000909801007387 */ /* 0x000fe80000100a00 */
[----:B------:R1:W-:Y:S04]  /*1be20*/  STL.64 [R1+0x98], R154 ;  /* 0x0000989a01007387 */ /* 0x0003e80000100a00 */
[----:B------:R-:W4:Y:S04]  /*1be30*/  LDL R177, [R1+0x64c] ;  /* 0x00064c0001b17983 */ /* 0x000f280000100800 */
[----:B------:R-:W4:Y:S01]  /*1be40*/  LDL.LU R168, [R1+0x1d0] ;  /* 0x0001d00001a87983 */ /* 0x000f220000300800 */
[C---:B------:R-:W-:Y:S03]  /*1be50*/  HMMA.1688.F32.TF32 R128, R64.reuse, R194, R212 ;  /* 0x000000c24080723c */ /* 0x040fe600000810d4 */
[----:B------:R-:W1:Y:S05]  /*1be60*/  S2R R246, SR_TID.X ;  /* 0x0000000000f67919 */ /* 0x000e6a0000002100 */
[C---:B-1----:R-:W-:Y:S08]  /*1be70*/  HMMA.1688.F32.TF32 R132, R64.reuse, R178, R196 ;  /* 0x000000b24084723c */ /* 0x042ff000000810c4 */
[----:B------:R-:W-:Y:S01]  /*1be80*/  HMMA.1688.F32.TF32 R64, R64, R166, R216 ;  /* 0x000000a64040723c */ /* 0x000fe200000810d8 */
[----:B------:R-:W1:Y:S07]  /*1be90*/  S2R R247, SR_TID.X ;  /* 0x0000000000f77919 */ /* 0x000e6e0000002100 */
[----:B------:R-:W-:Y:S01]  /*1bea0*/  HMMA.1688.F32.TF32 R156, R160, R170, R172 ;  /* 0x000000aaa09c723c */ /* 0x000fe200000810ac */
[----:B------:R-:W-:Y:S01]  /*1beb0*/  SHF.R.U32.HI R246, RZ, 0x6, R246 ;  /* 0x00000006fff67819 */ /* 0x000fe200000116f6 */
[----:B------:R-:W-:-:S03]  /*1bec0*/  IMAD.MOV.U32 R245, RZ, RZ, 0x1f ;  /* 0x0000001ffff57424 */ /* 0x000fc600078e00ff */
[----:B------:R-:W-:-:S10]  /*1bed0*/  SGXT.U32 R246, R246, 0x1 ;  /* 0x00000001f6f6781a */ /* 0x000fd40000000000 */
[----:B------:R1:W-:Y:S04]  /*1bee0*/  STL.64 [R1+0x140], R64 ;  /* 0x0001404001007387 */ /* 0x0003e80000100a00 */
[----:B------:R3:W-:Y:S04]  /*1bef0*/  STL.64 [R1+0x148], R66 ;  /* 0x0001484201007387 */ /* 0x0007e80000100a00 */
[----:B------:R-:W4:Y:S04]  /*1bf00*/  LDL R174, [R1+0x658] ;  /* 0x0006580001ae7983 */ /* 0x000f280000100800 */
[----:B------:R-:W4:Y:S01]  /*1bf10*/  LDL R172, [R1+0x65c] ;  /* 0x00065c0001ac7983 */ /* 0x000f220000100800 */
[----:B------:R-:W-:Y:S03]  /*1bf20*/  HMMA.1688.F32.TF32 R192, R160, R194, R184 ;  /* 0x000000c2a0c0723c */ /* 0x000fe600000810b8 */
[----:B------:R-:W4:Y:S01]  /*1bf30*/  LDL R170, [R1+0x668] ;  /* 0x0006680001aa7983 */ /* 0x000f220000100800 */
[----:B------:R-:W-:-:S02]  /*1bf40*/  LOP3.LUT R221, R246, 0x4, RZ, 0xfc, !PT ;  /* 0x00000004f6dd7812 */ /* 0x000fc400078efcff */
[----:B------:R-:W-:Y:S02]  /*1bf50*/  IADD3 R245, R245, c[0x0][0x180], RZ ;  /* 0x00006000f5f57a10 */ /* 0x000fe40007ffe0ff */
[----:B------:R-:W-:Y:S01]  /*1bf60*/  HMMA.1688.F32.TF32 R152, R160, R178, R180 ;  /* 0x000000b2a098723c */ /* 0x000fe200000810b4 */
[----:B------:R-:W1:Y:S01]  /*1bf70*/  S2R R246, SR_TID.X ;  /* 0x0000000000f67919 */ /* 0x000e620000002100 */
[----:B------:R-:W-:-:S06]  /*1bf80*/  SHF.R.S32.HI R222, RZ, 0x1f, R245 ;  /* 0x0000001fffde7819 */ /* 0x000fcc00000114f5 */
[----:B------:R-:W-:Y:S01]  /*1bf90*/  HMMA.1688.F32.TF32 R160, R160, R166, R200 ;  /* 0x000000a6a0a0723c */ /* 0x000fe200000810c8 */
[----:B------:R-:W4:Y:S01]  /*1bfa0*/  LDL R167, [R1+0x66c] ;  /* 0x00066c0001a77983 */ /* 0x000f220000100800 */
[----:B-1----:R-:W-:Y:S02]  /*1bfb0*/  SHF.R.U32.HI R176, RZ, 0x6, R247 ;  /* 0x00000006ffb07819 */ /* 0x002fe400000116f7 */
[----:B------:R-:W-:Y:S02]  /*1bfc0*/  LEA.HI R222, R222, R245, RZ, 0x5 ;  /* 0x000000f5dede7211 */ /* 0x000fe400078f28ff */
[----:B------:R-:W-:Y:S02]  /*1bfd0*/  SGXT.U32 R176, R176, 0x1 ;  /* 0x00000001b0b0781a */ /* 0x000fe40000000000 */
[----:B------:R-:W-:Y:S01]  /*1bfe0*/  SHF.R.S32.HI R222, RZ, 0x5, R222 ;  /* 0x00000005ffde7819 */ /* 0x000fe200000114de */
[----:B------:R-:W-:Y:S01]  /*1bff0*/  BAR.SYNC.DEFER_BLOCKING 0x0 ;  /* 0x0000000000007b1d */ /* 0x000fe20000010000 */
[----:B------:R-:W-:-:S02]  /*1c000*/  ISETP.GE.AND P1, PT, R176, UR5, PT ;  /* 0x00000005b0007c0c */ /* 0x000fc4000bf26270 */
[----:B------:R-:W-:Y:S02]  /*1c010*/  IADD3 R222, R222, -0x5, RZ ;  /* 0xfffffffbdede7810 */ /* 0x000fe40007ffe0ff */
[----:B------:R-:W-:Y:S02]  /*1c020*/  SEL R65, RZ, 0x4, P1 ;  /* 0x00000004ff417807 */ /* 0x000fe40000800000 */
[----:B------:R-:W-:Y:S02]  /*1c030*/  ISETP.LE.AND P0, PT, R222, UR4, PT ;  /* 0x00000004de007c0c */ /* 0x000fe4000bf03270 */
[----:B------:R-:W-:Y:S02]  /*1c040*/  ISETP.GE.AND P1, PT, R221, UR5, PT ;  /* 0x00000005dd007c0c */ /* 0x000fe4000bf26270 */
[----:B------:R-:W-:Y:S02]  /*1c050*/  SEL R65, R65, RZ, !P0 ;  /* 0x000000ff41417207 */ /* 0x000fe40004000000 */
[----:B------:R-:W-:-:S02]  /*1c060*/  SHF.R.S32.HI R196, RZ, 0x6, R246 ;  /* 0x00000006ffc47819 */ /* 0x000fc400000114f6 */
[----:B------:R-:W-:Y:S02]  /*1c070*/  ISETP.NE.U32.AND P2, PT, R65, RZ, PT ;  /* 0x000000ff4100720c */ /* 0x000fe40003f45070 */
[----:B------:R-:W-:Y:S02]  /*1c080*/  SEL R65, RZ, 0x4, P1 ;  /* 0x00000004ff417807 */ /* 0x000fe40000800000 */
[----:B------:R-:W-:Y:S02]  /*1c090*/  SGXT R196, R196, 0x1 ;  /* 0x00000001c4c4781a */ /* 0x000fe40000000200 */
[----:B--2---:R-:W-:-:S04]  /*1c0a0*/  IADD3 R64, R224, 0x1, RZ ;  /* 0x00000001e0407810 */ /* 0x004fc80007ffe0ff */
[----:B------:R-:W-:-:S04]  /*1c0b0*/  ISETP.GT.AND P1, PT, R64, 0x4, PT ;  /* 0x000000044000780c */ /* 0x000fc80003f24270 */
[----:B------:R-:W-:-:S05]  /*1c0c0*/  SEL R173, R64, RZ, !P1 ;  /* 0x000000ff40ad7207 */ /* 0x000fca0004800000 */
[----:B------:R1:W-:Y:S04]  /*1c0d0*/  STL [R1+0x1f0], R173 ;  /* 0x0001f0ad01007387 */ /* 0x0003e80000100800 */
[----:B------:R-:W2:Y:S04]  /*1c0e0*/  LDL R175, [R1+0x67c] ;  /* 0x00067c0001af7983 */ /* 0x000ea80000100800 */
[----:B------:R-:W2:Y:S04]  /*1c0f0*/  LDL R171, [R1+0x688] ;  /* 0x0006880001ab7983 */ /* 0x000ea80000100800 */
[----:B------:R-:W2:Y:S01]  /*1c100*/  LDL R166, [R1+0x68c] ;  /* 0x00068c0001a67983 */ /* 0x000ea20000100800 */
[----:B---3--:R-:W-:-:S03]  /*1c110*/  IADD3 R66, P3, R169, R220, RZ ;  /* 0x000000dca9427210 */ /* 0x008fc60007f7e0ff */
[----:B------:R-:W3:Y:S01]  /*1c120*/  LDL R179, [R1+0x644] ;  /* 0x0006440001b37983 */ /* 0x000ee20000100800 */
[----:B------:R-:W-:Y:S02]  /*1c130*/  IADD3 R164, P1, R169, R164, RZ ;  /* 0x000000a4a9a47210 */ /* 0x000fe40007f3e0ff */
[----:B------:R-:W-:Y:S01]  /*1c140*/  SHF.R.U32.HI R245, RZ, 0x6, R246 ;  /* 0x00000006fff57819 */ /* 0x000fe200000116f6 */
[----:B------:R-:W2:Y:S01]  /*1c150*/  LDL R180, [R1+0x270] ;  /* 0x0002700001b47983 */ /* 0x000ea20000100800 */
[----:B------:R-:W-:Y:S02]  /*1c160*/  SEL R65, R65, RZ, !P0 ;  /* 0x000000ff41417207 */ /* 0x000fe40004000000 */
[----:B------:R-:W-:Y:S01]  /*1c170*/  SHF.R.U32.HI R247, RZ, 0x6, R247 ;  /* 0x00000006fff77819 */ /* 0x000fe200000116f7 */
[----:B------:R-:W2:Y:S04]  /*1c180*/  LDL R181, [R1+0x430] ;  /* 0x0004300001b57983 */ /* 0x000ea80000100800 */
[----:B------:R-:W2:Y:S04]  /*1c190*/  LDL R182, [R1+0x418] ;  /* 0x0004180001b67983 */ /* 0x000ea80000100800 */
[----:B------:R-:W2:Y:S04]  /*1c1a0*/  LDL R187, [R1+0x58c] ;  /* 0x00058c0001bb7983 */ /* 0x000ea80000100800 */
[----:B------:R-:W2:Y:S01]  /*1c1b0*/  LDL R186, [R1+0x598] ;  /* 0x0005980001ba7983 */ /* 0x000ea20000100800 */
[----:B----4-:R-:W-:Y:S01]  /*1c1c0*/  IMAD.X R67, R168, 0x1, R165, P3 ;  /* 0x00000001a8437824 */ /* 0x010fe200018e06a5 */
[----:B------:R-:W-:-:S02]  /*1c1d0*/  LOP3.LUT R165, R246, 0x3f, RZ, 0xc0, !PT ;  /* 0x0000003ff6a57812 */ /* 0x000fc400078ec0ff */
[----:B------:R-:W4:Y:S03]  /*1c1e0*/  LDL R185, [R1+0x5a8] ;  /* 0x0005a80001b97983 */ /* 0x000f260000100800 */
[----:B------:R-:W-:Y:S01]  /*1c1f0*/  IMAD.SHL.U32 R165, R165, 0x4, RZ ;  /* 0x00000004a5a57824 */ /* 0x000fe200078e00ff */
[----:B------:R-:W2:Y:S04]  /*1c200*/  LDL R184, [R1+0x59c] ;  /* 0x00059c0001b87983 */ /* 0x000ea80000100800 */
[----:B------:R-:W-:Y:S01]  /*1c210*/  LOP3.LUT R165, R165, 0x120, R196, 0x78, !PT ;  /* 0x00000120a5a57812 */ /* 0x000fe200078e78c4 */
[----:B------:R-:W2:Y:S04]  /*1c220*/  LDL R183, [R1+0x5b0] ;  /* 0x0005b00001b77983 */ /* 0x000ea80000100800 */
[----:B------:R-:W-:-:S02]  /*1c230*/  IMAD R64, R173, 0x2000, R165 ;  /* 0x00002000ad407824 */ /* 0x000fc400078e02a5 */
[----:B------:R-:W-:Y:S02]  /*1c240*/  IMAD.X R165, R168, 0x1, R177, P1 ;  /* 0x00000001a8a57824 */ /* 0x000fe400008e06b1 */
[----:B------:R-:W2:Y:S01]  /*1c250*/  LDL R177, [R1+0x678] ;  /* 0x0006780001b17983 */ /* 0x000ea20000100800 */
[----:B------:R-:W-:Y:S02]  /*1c260*/  SGXT.U32 R245, R245, 0x1 ;  /* 0x00000001f5f5781a */ /* 0x000fe40000000000 */
[----:B------:R-:W-:Y:S01]  /*1c270*/  SHF.R.U32.HI R246, RZ, 0x6, R246 ;  /* 0x00000006fff67819 */ /* 0x000fe200000116f6 */
[----:B------:R-:W-:Y:S01]  /*1c280*/  @!PT LDS RZ, [RZ] ;  /* 0x00000000fffff984 */ /* 0x000fe20000000800 */
[----:B------:R-:W-:Y:S01]  /*1c290*/  @!PT LDS RZ, [RZ] ;  /* 0x00000000fffff984 */ /* 0x000fe20000000800 */
[----:B------:R-:W-:Y:S01]  /*1c2a0*/  @!PT LDS RZ, [RZ] ;  /* 0x00000000fffff984 */ /* 0x000fe20000000800 */
[----:B------:R1:W-:Y:S01]  /*1c2b0*/  LDGSTS.E [R64+0x50000], [R66.64], P2 ;  /* 0x5000000042407fae */ /* 0x0003e20009121846 */
[----:B------:R-:W-:Y:S02]  /*1c2c0*/  LOP3.LUT R188, R245, 0x8, RZ, 0xfc, !PT ;  /* 0x00000008f5bc7812 */ /* 0x000fe400078efcff */
[----:B------:R-:W-:Y:S02]  /*1c2d0*/  SGXT.U32 R246, R246, 0x1 ;  /* 0x00000001f6f6781a */ /* 0x000fe40000000000 */
[----:B------:R-:W-:-:S02]  /*1c2e0*/  ISETP.GE.AND P1, PT, R188, UR5, PT ;  /* 0x00000005bc007c0c */ /* 0x000fc4000bf26270 */
[----:B------:R-:W-:Y:S02]  /*1c2f0*/  LOP3.LUT R188, R246, 0xc, RZ, 0xfc, !PT ;  /* 0x0000000cf6bc7812 */ /* 0x000fe400078efcff */
[----:B------:R-:W1:Y:S01]  /*1c300*/  S2R R246, SR_TID.X ;  /* 0x0000000000f67919 */ /* 0x000e620000002100 */
[----:B------:R-:W-:Y:S02]  /*1c310*/  ISETP.NE.U32.AND P3, PT, R65, RZ, PT ;  /* 0x000000ff4100720c */ /* 0x000fe40003f65070 */
[----:B------:R-:W-:Y:S02]  /*1c320*/  SEL R65, RZ, 0x4, P1 ;  /* 0x00000004ff417807 */ /* 0x000fe40000800000 */
[----:B------:R-:W-:Y:S02]  /*1c330*/  ISETP.GE.AND P1, PT, R188, UR5, PT ;  /* 0x00000005bc007c0c */ /* 0x000fe4000bf26270 */
[----:B------:R-:W-:Y:S02]  /*1c340*/  SEL R65, R65, RZ, !P0 ;  /* 0x000000ff41417207 */ /* 0x000fe40004000000 */
[----:B-1----:R-:W-:-:S02]  /*1c350*/  SEL R66, RZ, 0x4, P1 ;  /* 0x00000004ff427807 */ /* 0x002fc40000800000 */
[----:B------:R-:W-:Y:S02]  /*1c360*/  ISETP.NE.U32.AND P1, PT, R65, RZ, PT ;  /* 0x000000ff4100720c */ /* 0x000fe40003f25070 */
[----:B------:R-:W-:Y:S01]  /*1c370*/  SEL R65, R66, RZ, !P0 ;  /* 0x000000ff42417207 */ /* 0x000fe20004000000 */
[----:B------:R1:W-:Y:S01]  /*1c380*/  LDGSTS.E [R64+0x50400], [R164.64], P3 ;  /* 0x50400000a4407fae */ /* 0x0003e20009921846 */
[----:B------:R-:W-:-:S03]  /*1c390*/  IADD3 R66, P3, R169, R174, RZ ;  /* 0x000000aea9427210 */ /* 0x000fc60007f7e0ff */
[----:B------:R-:W3:Y:S02]  /*1c3a0*/  LDL R174, [R1+0x218] ;  /* 0x0002180001ae7983 */ /* 0x000ee40000100800 */
[----:B------:R-:W-:Y:S02]  /*1c3b0*/  IMAD.X R67, R168, 0x1, R172, P3 ;  /* 0x00000001a8437824 */ /* 0x000fe400018e06ac */
[----:B------:R-:W3:Y:S01]  /*1c3c0*/  LDL R172, [R1+0x21c] ;  /* 0x00021c0001ac7983 */ /* 0x000ee20000100800 */
[----:B------:R-:W-:Y:S02]  /*1c3d0*/  SHF.R.U32.HI R245, RZ, 0x6, R246 ;  /* 0x00000006fff57819 */ /* 0x000fe400000116f6 */
[----:B-1----:R-:W-:Y:S01]  /*1c3e0*/  IADD3 R164, P3, R169, R170, RZ ;  /* 0x000000aaa9a47210 */ /* 0x002fe20007f7e0ff */
[----:B------:R1:W-:Y:S01]  /*1c3f0*/  LDGSTS.E [R64+0x50800], [R66.64], P1 ;  /* 0x5080000042407fae */ /* 0x0003e20008921846 */
[----:B------:R-:W-:-:S03]  /*1c400*/  SGXT.U32 R245, R245, 0x1 ;  /* 0x00000001f5f5781a */ /* 0x000fc60000000000 */
[----:B------:R-:W-:Y:S01]  /*1c410*/  IMAD.X R165, R168, 0x1, R167, P3 ;  /* 0x00000001a8a57824 */ /* 0x000fe200018e06a7 */
[----:B------:R-:W-:-:S04]  /*1c420*/  LOP3.LUT R167, R245, 0x10, RZ, 0xfc, !PT ;  /* 0x00000010f5a77812 */ /* 0x000fc800078efcff */
[----:B------:R-:W-:Y:S02]  /*1c430*/  ISETP.GE.AND P1, PT, R167, UR5, PT ;  /* 0x00000005a7007c0c */ /* 0x000fe4000bf26270 */
[----:B------:R-:W4:Y:S01]  /*1c440*/  LDL R167, [R1+0x228] ;  /* 0x0002280001a77983 */ /* 0x000f220000100800 */
[----:B------:R-:W-:-:S04]  /*1c450*/  SHF.R.U32.HI R246, RZ, 0x6, R246 ;  /* 0x00000006fff67819 */ /* 0x000fc800000116f6 */
[----:B------:R-:W-:-:S04]  /*1c460*/  SGXT.U32 R246, R246, 0x1 ;  /* 0x00000001f6f6781a */ /* 0x000fc80000000000 */
[----:B------:R-:W-:Y:S02]  /*1c470*/  LOP3.LUT R170, R246, 0x14, RZ, 0xfc, !PT ;  /* 0x00000014f6aa7812 */ /* 0x000fe400078efcff */
[----:B------:R-:W-:Y:S02]  /*1c480*/  ISETP.NE.U32.AND P2, PT, R65, RZ, PT ;  /* 0x000000ff4100720c */ /* 0x000fe40003f45070 */
[----:B------:R-:W-:Y:S02]  /*1c490*/  SEL R65, RZ, 0x4, P1 ;  /* 0x00000004ff417807 */ /* 0x000fe40000800000 */
[----:B------:R-:W-:Y:S02]  /*1c4a0*/  ISETP.GE.AND P1, PT, R170, UR5, PT ;  /* 0x00000005aa007c0c */ /* 0x000fe4000bf26270 */
[----:B------:R-:W4:Y:S01]  /*1c4b0*/  LDL R170, [R1+0x22c] ;  /* 0x00022c0001aa7983 */ /* 0x000f220000100800 */
[----:B------:R-:W-:Y:S02]  /*1c4c0*/  SEL R65, R65, RZ, !P0 ;  /* 0x000000ff41417207 */ /* 0x000fe40004000000 */
[----:B-1----:R-:W-:Y:S01]  /*1c4d0*/  SEL R66, RZ, 0x4, P1 ;  /* 0x00000004ff427807 */ /* 0x002fe20000800000 */
[----:B------:R-:W1:Y:S01]  /*1c4e0*/  S2R R246, SR_TID.X ;  /* 0x0000000000f67919 */ /* 0x000e620000002100 */
[----:B------:R-:W-:-:S02]  /*1c4f0*/  ISETP.NE.U32.AND P1, PT, R65, RZ, PT ;  /* 0x000000ff4100720c */ /* 0x000fc40003f25070 */
[----:B------:R-:W-:Y:S01]  /*1c500*/  SEL R65, R66, RZ, !P0 ;  /* 0x000000ff42417207 */ /* 0x000fe20004000000 */
[----:B------:R1:W-:Y:S03]  /*1c510*/  LDGSTS.E [R64+0x50c00], [R164.64], P2 ;  /* 0x50c00000a4407fae */ /* 0x0003e60009121846 */
[----:B------:R-:W-:Y:S02]  /*1c520*/  ISETP.NE.U32.AND P2, PT, R65, RZ, PT ;  /* 0x000000ff4100720c */ /* 0x000fe40003f45070 */
[----:B-1----:R-:W-:-:S04]  /*1c530*/  SHF.R.U32.HI R246, RZ, 0x6, R246 ;  /* 0x00000006fff67819 */ /* 0x002fc800000116f6 */
[----:B------:R-:W-:Y:S02]  /*1c540*/  SGXT.U32 R246, R246, 0x1 ;  /* 0x00000001f6f6781a */ /* 0x000fe40000000000 */
[----:B--2---:R-:W-:-:S05]  /*1c550*/  IADD3 R66, P3, R169, R177, RZ ;  /* 0x000000b1a9427210 */ /* 0x004fca0007f7e0ff */
[----:B------:R-:W-:Y:S02]  /*1c560*/  IMAD.X R67, R168, 0x1, R175, P3 ;  /* 0x00000001a8437824 */ /* 0x000fe400018e06af */
[----:B------:R-:W2:Y:S01]  /*1c570*/  LDL R175, [R1+0x640] ;  /* 0x0006400001af7983 */ /* 0x000ea20000100800 */
[----:B------:R-:W-:Y:S02]  /*1c580*/  IADD3 R164, P3, R169, R171, RZ ;  /* 0x000000aba9a47210 */ /* 0x000fe40007f7e0ff */
[----:B------:R-:W-:Y:S01]  /*1c590*/  LOP3.LUT R171, R246, 0x18, RZ, 0xfc, !PT ;  /* 0x00000018f6ab7812 */ /* 0x000fe200078efcff */
[----:B------:R1:W-:Y:S02]  /*1c5a0*/  LDGSTS.E [R64+0x51000], [R66.64], P1 ;  /* 0x5100000042407fae */ /* 0x0003e40008921846 */
[----:B------:R-:W-:Y:S01]  /*1c5b0*/  IMAD.X R165, R168, 0x1, R166, P3 ;  /* 0x00000001a8a57824 */ /* 0x000fe200018e06a6 */
[----:B------:R-:W-:Y:S02]  /*1c5c0*/  LOP3.LUT R166, R246, 0x1c, RZ, 0xfc, !PT ;  /* 0x0000001cf6a67812 */ /* 0x000fe400078efcff */
[----:B------:R-:W-:-:S02]  /*1c5d0*/  ISETP.GE.AND P1, PT, R171, UR5, PT ;  /* 0x00000005ab007c0c */ /* 0x000fc4000bf26270 */
[----:B------:R-:W2:Y:S02]  /*1c5e0*/  LDL R171, [R1+0x654] ;  /* 0x0006540001ab7983 */ /* 0x000ea40000100800 */
[----:B------:R-:W-:Y:S02]  /*1c5f0*/  SEL R65, RZ, 0x4, P1 ;  /* 0x00000004ff417807 */ /* 0x000fe40000800000 */
[----:B------:R-:W-:Y:S01]  /*1c600*/  ISETP.GE.AND P1, PT, R166, UR5, PT ;  /* 0x00000005a6007c0c */ /* 0x000fe2000bf26270 */
[----:B------:R4:W-:Y:S04]  /*1c610*/  LDGSTS.E [R64+0x51400], [R164.64], P2 ;  /* 0x51400000a4407fae */ /* 0x0009e80009121846 */
[----:B------:R-:W2:Y:S04]  /*1c620*/  LDL R166, [R1+0x650] ;  /* 0x0006500001a67983 */ /* 0x000ea80000100800 */
[----:B------:R-:W4:Y:S01]  /*1c630*/  S2R R246, SR_TID.X ;  /* 0x0000000000f67919 */ /* 0x000f220000002100 */
[----:B------:R-:W-:-:S02]  /*1c640*/  SEL R65, R65, RZ, !P0 ;  /* 0x000000ff41417207 */ /* 0x000fc40004000000 */
[----:B-1----:R-:W-:Y:S02]  /*1c650*/  SEL R66, RZ, 0x4, P1 ;  /* 0x00000004ff427807 */ /* 0x002fe40000800000 */
[----:B------:R-:W-:Y:S02]  /*1c660*/  ISETP.NE.U32.AND P1, PT, R65, RZ, PT ;  /* 0x000000ff4100720c */ /* 0x000fe40003f25070 */
[----:B------:R-:W-:Y:S02]  /*1c670*/  SEL R65, R66, RZ, !P0 ;  /* 0x000000ff42417207 */ /* 0x000fe40004000000 */
[----:B---3--:R-:W-:Y:S02]  /*1c680*/  IADD3 R66, P3, R169, R174, RZ ;  /* 0x000000aea9427210 */ /* 0x008fe40007f7e0ff */
[--C-:B----4-:R-:W-:Y:S01]  /*1c690*/  SHF.R.U32.HI R245, RZ, 0x6, R246.reuse ;  /* 0x00000006fff57819 */ /* 0x110fe200000116f6 */
[----:B------:R-:W3:Y:S01]  /*1c6a0*/  LDL R174, [R1+0x664] ;  /* 0x0006640001ae7983 */ /* 0x000ee20000100800 */
[----:B------:R-:W-:-:S02]  /*1c6b0*/  SHF.R.U32.HI R246, RZ, 0x6, R246 ;  /* 0x00000006fff67819 */ /* 0x000fc400000116f6 */
[----:B------:R-:W-:Y:S01]  /*1c6c0*/  SGXT.U32 R245, R245, 0x1 ;  /* 0x00000001f5f5781a */ /* 0x000fe20000000000 */
[----:B------:R-:W-:Y:S01]  /*1c6d0*/  IMAD.X R67, R168, 0x1, R172, P3 ;  /* 0x00000001a8437824 */ /* 0x000fe200018e06ac */
[----:B------:R-:W-:Y:S01]  /*1c6e0*/  IADD3 R164, P3, R169, R167, RZ ;  /* 0x000000a7a9a47210 */ /* 0x000fe20007f7e0ff */
[----:B------:R-:W4:Y:S01]  /*1c6f0*/  LDL R172, [R1+0x674] ;  /* 0x0006740001ac7983 */ /* 0x000f220000100800 */
[----:B------:R-:W-:Y:S02]  /*1c700*/  LOP3.LUT R167, R245, 0x2, RZ, 0xfc, !PT ;  /* 0x00000002f5a77812 */ /* 0x000fe400078efcff */
[----:B------:R-:W-:Y:S01]  /*1c710*/  SGXT.U32 R246, R246, 0x1 ;  /* 0x00000001f6f6781a */ /* 0x000fe20000000000 */
[----:B------:R1:W-:Y:S01]  /*1c720*/  LDGSTS.E [R64+0x51800], [R66.64], P1 ;  /* 0x5180000042407fae */ /* 0x0003e20008921846 */
[----:B------:R-:W-:Y:S02]  /*1c730*/  ISETP.GE.AND P1, PT, R167, UR5, PT ;  /* 0x00000005a7007c0c */ /* 0x000fe4000bf26270 */
[----:B------:R-:W-:-:S02]  /*1c740*/  LOP3.LUT R167, R246, 0x6, RZ, 0xfc, !PT ;  /* 0x00000006f6a77812 */ /* 0x000fc400078efcff */
[----:B------:R-:W1:Y:S01]  /*1c750*/  S2R R246, SR_TID.X ;  /* 0x0000000000f67919 */ /* 0x000e620000002100 */
[----:B------:R-:W-:Y:S01]  /*1c760*/  ISETP.NE.U32.AND P2, PT, R65, RZ, PT ;  /* 0x000000ff4100720c */ /* 0x000fe20003f45070 */
[----:B------:R-:W-:Y:S02]  /*1c770*/  IMAD.X R165, R168, 0x1, R170, P3 ;  /* 0x00000001a8a57824 */ /* 0x000fe400018e06aa */
[----:B------:R-:W3:Y:S10]  /*1c780*/  LDL R170, [R1+0x660] ;  /* 0x0006600001aa7983 */ /* 0x000ef40000100800 */
[----:B------:R1:W-:Y:S02]  /*1c790*/  LDGSTS.E [R64+0x51c00], [R164.64], P2 ;  /* 0x51c00000a4407fae */ /* 0x0003e40009121846 */
[----:B-1----:R-:W-:-:S02]  /*1c7a0*/  SHF.R.S32.HI R178, RZ, 0x6, R246 ;  /* 0x00000006ffb27819 */ /* 0x002fc400000114f6 */
[----:B------:R-:W-:Y:S01]  /*1c7b0*/  SEL R64, RZ, 0x4, P1 ;  /* 0x00000004ff407807 */ /* 0x000fe20000800000 */
[----:B------:R-:W4:Y:S01]  /*1c7c0*/  LDL R164, [R1+0x680] ;  /* 0x0006800001a47983 */ /* 0x000f220000100800 */
[----:B------:R-:W-:Y:S02]  /*1c7d0*/  LOP3.LUT R177, R246, 0x3f, RZ, 0xc0, !PT ;  /* 0x0000003ff6b17812 */ /* 0x000fe400078ec0ff */
[----:B------:R-:W-:Y:S01]  /*1c7e0*/  SHF.R.U32.HI R246, RZ, 0x6, R246 ;  /* 0x00000006fff67819 */ /* 0x000fe200000116f6 */
[----:B------:R-:W4:Y:S01]  /*1c7f0*/  LDL R165, [R1+0x684] ;  /* 0x0006840001a57983 */ /* 0x000f220000100800 */
[----:B------:R-:W-:Y:S02]  /*1c800*/  SEL R64, R64, RZ, !P0 ;  /* 0x000000ff40407207 */ /* 0x000fe40004000000 */
[----:B------:R-:W-:Y:S02]  /*1c810*/  SGXT.U32 R246, R246, 0x1 ;  /* 0x00000001f6f6781a */ /* 0x000fe40000000000 */
[----:B------:R-:W-:Y:S01]  /*1c820*/  ISETP.NE.U32.AND P3, PT, R64, RZ, PT ;  /* 0x000000ff4000720c */ /* 0x000fe20003f65070 */
[----:B------:R-:W-:Y:S01]  /*1c830*/  IMAD.SHL.U32 R177, R177, 0x4, RZ ;  /* 0x00000004b1b17824 */ /* 0x000fe200078e00ff */
[----:B------:R-:W-:-:S02]  /*1c840*/  ISETP.GE.AND P1, PT, R167, UR5, PT ;  /* 0x00000005a7007c0c */ /* 0x000fc4000bf26270 */
[----:B------:R-:W-:Y:S01]  /*1c850*/  SGXT R178, R178, 0x1 ;  /* 0x00000001b2b2781a */ /* 0x000fe20000000200 */
[----:B------:R-:W4:Y:S01]  /*1c860*/  LDL R167, [R1+0x670] ;  /* 0x0006700001a77983 */ /* 0x000f220000100800 */
[----:B------:R-:W-:Y:S02]  /*1c870*/  SEL R65, RZ, 0x4, P1 ;  /* 0x00000004ff417807 */ /* 0x000fe40000800000 */
[----:B------:R-:W-:Y:S02]  /*1c880*/  LOP3.LUT R177, R177, 0x120, R178, 0x78, !PT ;  /* 0x00000120b1b17812 */ /* 0x000fe400078e78b2 */
[----:B------:R-:W-:Y:S01]  /*1c890*/  SEL R65, R65, RZ, !P0 ;  /* 0x000000ff41417207 */ /* 0x000fe20004000000 */
[----:B------:R-:W4:Y:S01]  /*1c8a0*/  LDL R178, [R1+0x290] ;  /* 0x0002900001b27983 */ /* 0x000f220000100800 */
[----:B------:R-:W-:Y:S02]  /*1c8b0*/  LOP3.LUT R177, R177, 0x40, RZ, 0x3c, !PT ;  /* 0x00000040b1b17812 */ /* 0x000fe400078e3cff */
[----:B------:R-:W-:-:S03]  /*1c8c0*/  ISETP.NE.U32.AND P1, PT, R65, RZ, PT ;  /* 0x000000ff4100720c */ /* 0x000fc60003f25070 */
[----:B------:R-:W-:Y:S01]  /*1c8d0*/  IMAD R67, R173, 0x2000, R177 ;  /* 0x00002000ad437824 */ /* 0x000fe200078e02b1 */
[----:B------:R-:W-:Y:S01]  /*1c8e0*/  SGXT.U32 R247, R247, 0x1 ;  /* 0x00000001f7f7781a */ /* 0x000fe20000000000 */
[----:B------:R-:W4:Y:S01]  /*1c8f0*/  LDL R177, [R1+0x2b0] ;  /* 0x0002b00001b17983 */ /* 0x000f220000100800 */
[----:B--2---:R-:W-:Y:S02]  /*1c900*/  IADD3 R64, P2, R169, R175, RZ ;  /* 0x000000afa9407210 */ /* 0x004fe40007f5e0ff */
[----:B------:R-:W-:Y:S02]  /*1c910*/  LOP3.LUT R175, R246, 0xa, RZ, 0xfc, !PT ;  /* 0x0000000af6af7812 */ /* 0x000fe400078efcff */
[----:B------:R-:W1:Y:S01]  /*1c920*/  S2R R246, SR_TID.X ;  /* 0x0000000000f67919 */ /* 0x000e620000002100 */
[----:B------:R-:W-:Y:S01]  /*1c930*/  IMAD.X R65, R168, 0x1, R179, P2 ;  /* 0x00000001a8417824 */ /* 0x000fe200010e06b3 */
[----:B------:R-:W-:Y:S02]  /*1c940*/  ISETP.GE.AND P2, PT, R175, UR5, PT ;  /* 0x00000005af007c0c */ /* 0x000fe4000bf46270 */
[----:B------:R-:W2:Y:S02]  /*1c950*/  LDL R179, [R1+0x250] ;  /* 0x0002500001b37983 */ /* 0x000ea40000100800 */
[----:B------:R-:W-:-:S02]  /*1c960*/  SEL R66, RZ, 0x4, P2 ;  /* 0x00000004ff427807 */ /* 0x000fc40001000000 */
[----:B------:R1:W-:Y:S02]  /*1c970*/  LDGSTS.E [R67+0x50200], [R64.64], P3 ;  /* 0x5020000040437fae */ /* 0x0003e40009921846 */
[----:B-1----:R-:W-:-:S04]  /*1c980*/  SHF.R.U32.HI R246, RZ, 0x6, R246 ;  /* 0x00000006fff67819 */ /* 0x002fc800000116f6 */
[----:B------:R-:W-:Y:S02]  /*1c990*/  SGXT.U32 R246, R246, 0x1 ;  /* 0x00000001f6f6781a */ /* 0x000fe40000000000 */
[----:B------:R-:W-:Y:S02]  /*1c9a0*/  IADD3 R64, P2, R169, R166, RZ ;  /* 0x000000a6a9407210 */ /* 0x000fe40007f5e0ff */
[----:B------:R-:W-:-:S03]  /*1c9b0*/  LOP3.LUT R166, R246, 0xe, RZ, 0xfc, !PT ;  /* 0x0000000ef6a67812 */ /* 0x000fc600078efcff */
[----:B------:R-:W-:Y:S01]  /*1c9c0*/  IMAD.X R65, R168, 0x1, R171, P2 ;  /* 0x00000001a8417824 */ /* 0x000fe200010e06ab */
[----:B------:R-:W-:Y:S01]  /*1c9d0*/  ISETP.GE.AND P2, PT, R166, UR5, PT ;  /* 0x00000005a6007c0c */ /* 0x000fe2000bf46270 */
[----:B------:R-:W1:Y:S04]  /*1c9e0*/  S2R R246, SR_TID.X ;  /* 0x0000000000f67919 */ /* 0x000e680000002100 */
[----:B------:R-:W2:Y:S04]  /*1c9f0*/  LDL R166, [R1+0x690] ;  /* 0x0006900001a67983 */ /* 0x000ea80000100800 */
[----:B------:R3:W-:Y:S01]  /*1ca00*/  LDGSTS.E [R67+0x50600], [R64.64], P1 ;  /* 0x5060000040437fae */ /* 0x0007e20008921846 */
[----:B------:R-:W-:-:S03]  /*1ca10*/  SEL R66, R66, RZ, !P0 ;  /* 0x000000ff42427207 */ /* 0x000fc60004000000 */
[----:B------:R-:W2:Y:S01]  /*1ca20*/  LDL R171, [R1+0x694] ;  /* 0x0006940001ab7983 */ /* 0x000ea20000100800 */
[----:B-1----:R-:W-:-:S04]  /*1ca30*/  SHF.R.U32.HI R246, RZ, 0x6, R246 ;  /* 0x00000006fff67819 */ /* 0x002fc800000116f6 */
[----:B------:R-:W-:Y:S02]  /*1ca40*/  SGXT.U32 R246, R246, 0x1 ;  /* 0x00000001f6f6781a */ /* 0x000fe40000000000 */
[----:B---3--:R-:W-:Y:S02]  /*1ca50*/  IADD3 R64, P1, R169, R170, RZ ;  /* 0x000000aaa9407210 */ /* 0x008fe40007f3e0ff */
[----:B------:R-:W-:Y:S02]  /*1ca60*/  LOP3.LUT R170, R246, 0x12, RZ, 0xfc, !PT ;  /* 0x00000012f6aa7812 */ /* 0x000fe400078efcff */
[----:B------:R-:W1:Y:S01]  /*1ca70*/  S2R R246, SR_TID.X ;  /* 0x0000000000f67919 */ /* 0x000e620000002100 */
[----:B------:R-:W-:Y:S02]  /*1ca80*/  ISETP.NE.U32.AND P3, PT, R66, RZ, PT ;  /* 0x000000ff4200720c */ /* 0x000fe40003f65070 */
[----:B------:R-:W-:Y:S01]  /*1ca90*/  SEL R66, RZ, 0x4, P2 ;  /* 0x00000004ff427807 */ /* 0x000fe20001000000 */
[----:B------:R-:W-:Y:S01]  /*1caa0*/  IMAD.X R65, R168, 0x1, R174, P1 ;  /* 0x00000001a8417824 */ /* 0x000fe200008e06ae */
[----:B------:R-:W-:Y:S01]  /*1cab0*/  ISETP.GE.AND P1, PT, R170, UR5, PT ;  /* 0x00000005aa007c0c */ /* 0x000fe2000bf26270 */
[----:B------:R-:W3:Y:S01]  /*1cac0*/  LDL R174, [R1+0x220] ;  /* 0x0002200001ae7983 */ /* 0x000ee20000100800 */
[----:B------:R-:W-:-:S03]  /*1cad0*/  SEL R66, R66, RZ, !P0 ;  /* 0x000000ff42427207 */ /* 0x000fc60004000000 */
[----:B------:R-:W3:Y:S01]  /*1cae0*/  LDL R170, [R1+0x224] ;  /* 0x0002240001aa7983 */ /* 0x000ee20000100800 */
[----:B------:R-:W-:Y:S02]  /*1caf0*/  ISETP.NE.U32.AND P2, PT, R66, RZ, PT ;  /* 0x000000ff4200720c */ /* 0x000fe40003f45070 */
[----:B------:R-:W-:Y:S01]  /*1cb00*/  SEL R66, RZ, 0x4, P1 ;  /* 0x00000004ff427807 */ /* 0x000fe20000800000 */
[----:B------:R4:W-:Y:S01]  /*1cb10*/  LDGSTS.E [R67+0x50a00], [R64.64], P3 ;  /* 0x50a0000040437fae */ /* 0x0009e20009921846 */
[----:B-1----:R-:W-:-:S04]  /*1cb20*/  SHF.R.U32.HI R246, RZ, 0x6, R246 ;  /* 0x00000006fff67819 */ /* 0x002fc800000116f6 */
[----:B------:R-:W-:Y:S02]  /*1cb30*/  SGXT.U32 R246, R246, 0x1 ;  /* 0x00000001f6f6781a */ /* 0x000fe40000000000 */
[----:B----4-:R-:W-:Y:S02]  /*1cb40*/  IADD3 R64, P1, R169, R167, RZ ;  /* 0x000000a7a9407210 */ /* 0x010fe40007f3e0ff */
[----:B------:R-:W-:Y:S02]  /*1cb50*/  LOP3.LUT R167, R246, 0x16, RZ, 0xfc, !PT ;  /* 0x00000016f6a77812 */ /* 0x000fe400078efcff */
[----:B------:R-:W-:Y:S01]  /*1cb60*/  SEL R66, R66, RZ, !P0 ;  /* 0x000000ff42427207 */ /* 0x000fe20004000000 */
[----:B------:R-:W-:Y:S01]  /*1cb70*/  IMAD.X R65, R168, 0x1, R172, P1 ;  /* 0x00000001a8417824 */ /* 0x000fe200008e06ac */
[----:B------:R-:W-:Y:S01]  /*1cb80*/  ISETP.GE.AND P1, PT, R167, UR5, PT ;  /* 0x00000005a7007c0c */ /* 0x000fe2000bf26270 */
[----:B------:R-:W4:Y:S01]  /*1cb90*/  LDL R172, [R1+0x230] ;  /* 0x0002300001ac7983 */ /* 0x000f220000100800 */
[----:B------:R-:W-:-:S02]  /*1cba0*/  ISETP.NE.U32.AND P3, PT, R66, RZ, PT ;  /* 0x000000ff4200720c */ /* 0x000fc40003f65070 */
[----:B------:R-:W-:Y:S01]  /*1cbb0*/  SEL R66, RZ, 0x4, P1 ;  /* 0x00000004ff427807 */ /* 0x000fe20000800000 */
[----:B------:R1:W-:Y:S03]  /*1cbc0*/  LDGSTS.E [R67+0x50e00], [R64.64], P2 ;  /* 0x50e0000040437fae */ /* 0x0003e60009121846 */
[----:B------:R-:W-:Y:S01]  /*1cbd0*/  SEL R66, R66, RZ, !P0 ;  /* 0x000000ff42427207 */ /* 0x000fe20004000000 */
[----:B------:R-:W4:Y:S01]  /*1cbe0*/  LDL R167, [R1+0x234] ;  /* 0x0002340001a77983 */ /* 0x000f220000100800 */
[----:B-1----:R-:W-:Y:S02]  /*1cbf0*/  IADD3 R64, P1, R169, R164, RZ ;  /* 0x000000a4a9407210 */ /* 0x002fe40007f3e0ff */
[----:B------:R-:W-:-:S03]  /*1cc00*/  LOP3.LUT R164, R247, 0x1a, RZ, 0xfc, !PT ;  /* 0x0000001af7a47812 */ /* 0x000fc600078efcff */
[----:B------:R-:W-:Y:S01]  /*1cc10*/  IMAD.X R65, R168, 0x1, R165, P1 ;  /* 0x00000001a8417824 */ /* 0x000fe200008e06a5 */
[----:B------:R-:W-:Y:S01]  /*1cc20*/  ISETP.GE.AND P1, PT, R164, UR5, PT ;  /* 0x00000005a4007c0c */ /* 0x000fe2000bf26270 */
[----:B------:R-:W4:Y:S01]  /*1cc30*/  LDL R165, [R1+0x698] ;  /* 0x0006980001a57983 */ /* 0x000f220000100800 */
[----:B------:R-:W-:Y:S02]  /*1cc40*/  ISETP.NE.U32.AND P2, PT, R66, RZ, PT ;  /* 0x000000ff4200720c */ /* 0x000fe40003f45070 */
[----:B------:R-:W-:Y:S01]  /*1cc50*/  SEL R66, RZ, 0x4, P1 ;  /* 0x00000004ff427807 */ /* 0x000fe20000800000 */
[----:B------:R2:W-:Y:S04]  /*1cc60*/  LDGSTS.E [R67+0x51200], [R64.64], P3 ;  /* 0x5120000040437fae */ /* 0x0005e80009921846 */
[----:B------:R-:W1:Y:S01]  /*1cc70*/  S2R R247, SR_TID.X ;  /* 0x0000000000f77919 */ /* 0x000e620000002100 */
[----:B------:R-:W-:-:S02]  /*1cc80*/  LOP3.LUT R175, R176, 0x1e, RZ, 0xfc, !PT ;  /* 0x0000001eb0af7812 */ /* 0x000fc400078efcff */
[----:B------:R-:W-:Y:S01]  /*1cc90*/  SEL R66, R66, RZ, !P0 ;  /* 0x000000ff42427207 */ /* 0x000fe20004000000 */
[----:B------:R-:W4:Y:S01]  /*1cca0*/  LDL R164, [R1+0x240] ;  /* 0x0002400001a47983 */ /* 0x000f220000100800 */
[----:B--2---:R-:W-:-:S03]  /*1ccb0*/  IADD3 R64, P1, R169, R166, RZ ;  /* 0x000000a6a9407210 */ /* 0x004fc60007f3e0ff */
[----:B------:R-:W2:Y:S04]  /*1ccc0*/  LDL R176, [R1+0x260] ;  /* 0x0002600001b07983 */ /* 0x000ea80000100800 */
[----:B------:R-:W2:Y:S01]  /*1ccd0*/  LDL R166, [R1+0x69c] ;  /* 0x00069c0001a67983 */ /* 0x000ea20000100800 */
[----:B------:R-:W-:Y:S01]  /*1cce0*/  IMAD.X R65, R168, 0x1, R171, P1 ;  /* 0x00000001a8417824 */ /* 0x000fe200008e06ab */
[----:B------:R-:W-:Y:S02]  /*1ccf0*/  ISETP.GE.AND P1, PT, R175, UR5, PT ;  /* 0x00000005af007c0c */ /* 0x000fe4000bf26270 */
[----:B------:R-:W2:Y:S01]  /*1cd00*/  LDL R171, [R1+0x244] ;  /* 0x0002440001ab7983 */ /* 0x000ea20000100800 */
[----:B------:R-:W-:Y:S02]  /*1cd10*/  ISETP.NE.U32.AND P3, PT, R66, RZ, PT ;  /* 0x000000ff4200720c */ /* 0x000fe40003f65070 */
[----:B------:R-:W-:Y:S01]  /*1cd20*/  SEL R66, RZ, 0x4, P1 ;  /* 0x00000004ff427807 */ /* 0x000fe20000800000 */
[----:B------:R3:W-:Y:S03]  /*1cd30*/  LDGSTS.E [R67+0x51600], [R64.64], P2 ;  /* 0x5160000040437fae */ /* 0x0007e60009121846 */
[----:B------:R-:W-:Y:S01]  /*1cd40*/  SEL R66, R66, RZ, !P0 ;  /* 0x000000ff42427207 */ /* 0x000fe20004000000 */
[----:B------:R-:W2:Y:S01]  /*1cd50*/  LDL R175, [R1+0x254] ;  /* 0x0002540001af7983 */ /* 0x000ea20000100800 */
[----:B---3--:R-:W-:-:S03]  /*1cd60*/  IADD3 R64, P1, R169, R174, RZ ;  /* 0x000000aea9407210 */ /* 0x008fc60007f3e0ff */
[----:B------:R-:W3:Y:S02]  /*1cd70*/  LDL R174, [R1+0x280] ;  /* 0x0002800001ae7983 */ /* 0x000ee40000100800 */
[----:B------:R-:W-:Y:S01]  /*1cd80*/  IMAD.X R65, R168, 0x1, R170, P1 ;  /* 0x00000001a8417824 */ /* 0x000fe200008e06aa */
[----:B-1----:R-:W-:-:S04]  /*1cd90*/  LOP3.LUT R170, R247, 0x1f, RZ, 0xc0, !PT ;  /* 0x0000001ff7aa7812 */ /* 0x002fc800078ec0ff */
[----:B------:R-:W-:Y:S01]  /*1cda0*/  ISETP.GE.AND P2, PT, R170, UR5, PT ;  /* 0x00000005aa007c0c */ /* 0x000fe2000bf46270 */
[----:B------:R4:W-:Y:S01]  /*1cdb0*/  LDGSTS.E [R67+0x51a00], [R64.64], P3 ;  /* 0x51a0000040437fae */ /* 0x0009e20009921846 */
[----:B------:R-:W-:-:S03]  /*1cdc0*/  ISETP.NE.U32.AND P1, PT, R66, RZ, PT ;  /* 0x000000ff4200720c */ /* 0x000fc60003f25070 */
[----:B------:R-:W3:Y:S01]  /*1cdd0*/  LDL R170, [R1+0x264] ;  /* 0x0002640001aa7983 */ /* 0x000ee20000100800 */
[----:B------:R-:W-:-:S04]  /*1cde0*/  SEL R66, RZ, 0x4, P2 ;  /* 0x00000004ff427807 */ /* 0x000fc80001000000 */
[----:B------:R-:W-:-:S04]  /*1cdf0*/  SEL R66, R66, RZ, !P0 ;  /* 0x000000ff42427207 */ /* 0x000fc80004000000 */
[----:B------:R-:W-:Y:S02]  /*1ce00*/  ISETP.NE.U32.AND P0, PT, R66, RZ, PT ;  /* 0x000000ff4200720c */ /* 0x000fe40003f05070 */
[----:B----4-:R-:W-:Y:S02]  /*1ce10*/  IADD3 R64, P2, R169, R172, RZ ;  /* 0x000000aca9407210 */ /* 0x010fe40007f5e0ff */
[----:B------:R-:W4:Y:S03]  /*1ce20*/  LDL R172, [R1+0x274] ;  /* 0x0002740001ac7983 */ /* 0x000f260000100800 */
[----:B------:R-:W-:Y:S02]  /*1ce30*/  IMAD.X R65, R168, 0x1, R167, P2 ;  /* 0x00000001a8417824 */ /* 0x000fe400010e06a7 */
[----:B------:R-:W4:Y:S04]  /*1ce40*/  LDL R167, [R1+0x284] ;  /* 0x0002840001a77983 */ /* 0x000f280000100800 */
[----:B------:R1:W-:Y:S04]  /*1ce50*/  LDGSTS.E [R67+0x51e00], [R64.64], P1 ;  /* 0x51e0000040437fae */ /* 0x0003e80008921846 */
[----:B------:R-:W0:Y:S01]  /*1ce60*/  LDGDEPBAR ;  /* 0x00000000000079af */ /* 0x000e220000000000 */
[----:B------:R-:W-:-:S03]  /*1ce70*/  IADD3 R66, P2, R2, R165, RZ ;  /* 0x000000a502427210 */ /* 0x000fc60007f5e0ff */
[----:B-1----:R-:W4:Y:S02]  /*1ce80*/  LDL R65, [R1+0x294] ;  /* 0x0002940001417983 */ /* 0x002f240000100800 */
[----:B--2---:R-:W-:Y:S02]  /*1ce90*/  IMAD.X R67, R3, 0x1, R166, P2 ;  /* 0x0000000103437824 */ /* 0x004fe400010e06a6 */
[----:B------:R-:W2:Y:S01]  /*1cea0*/  LDL R166, [R1+0x2a0] ;  /* 0x0002a00001a67983 */ /* 0x000ea20000100800 */
[----:B------:R-:W-:Y:S01]  /*1ceb0*/  IADD3 R164, P1, R2, R164, RZ ;  /* 0x000000a402a47210 */ /* 0x000fe20007f3e0ff */
[----:B------:R-:W-:-:S04]  /*1cec0*/  IMAD R64, R173, 0x10000, R0 ;  /* 0x00010000ad407824 */ /* 0x000fc800078e0200 */
[----:B------:R-:W-:Y:S01]  /*1ced0*/  IMAD.X R165, R3, 0x1, R171, P1 ;  /* 0x0000000103a57824 */ /* 0x000fe200008e06ab */
[----:B------:R1:W-:Y:S04]  /*1cee0*/  LDGSTS.E [R64], [R66.64], P0 ;  /* 0x0000000042407fae */ /* 0x0003e80008121846 */
[----:B------:R-:W2:Y:S04]  /*1cef0*/  LDL R171, [R1+0x2a4] ;  /* 0x0002a40001ab7983 */ /* 0x000ea80000100800 */
[----:B------:R1:W-:Y:S02]  /*1cf00*/  LDGSTS.E [R64+0x400], [R164.64], P0 ;  /* 0x00400000a4407fae */ /* 0x0003e40008121846 */
[----:B-1----:R-:W-:-:S02]  /*1cf10*/  IADD3 R66, P1, R2, R179, RZ ;  /* 0x000000b302427210 */ /* 0x002fc40007f3e0ff */
[----:B------:R-:W2:Y:S01]  /*1cf20*/  LDL R179, [R1+0x2c0] ;  /* 0x0002c00001b37983 */ /* 0x000ea20000100800 */
[----:B------:R-:W-:-:S03]  /*1cf30*/  IADD3 R164, P2, R2, R176, RZ ;  /* 0x000000b002a47210 */ /* 0x000fc60007f5e0ff */
[----:B------:R-:W2:Y:S01]  /*1cf40*/  LDL R176, [R1+0x2b4] ;  /* 0x0002b40001b07983 */ /* 0x000ea20000100800 */
[----:B------:R-:W-:-:S03]  /*1cf50*/  IMAD.X R67, R3, 0x1, R175, P1 ;  /* 0x0000000103437824 */ /* 0x000fc600008e06af */
[----:B------:R-:W2:Y:S04]  /*1cf60*/  LDL R175, [R1+0x2c4] ;  /* 0x0002c40001af7983 */ /* 0x000ea80000100800 */
[----:B------:R1:W-:Y:S01]  /*1cf70*/  LDGSTS.E [R64+0x800], [R66.64], P0 ;  /* 0x0080000042407fae */ /* 0x0003e20008121846 */
[----:B---3--:R-:W-:-:S03]  /*1cf80*/  IMAD.X R165, R3, 0x1, R170, P2 ;  /* 0x0000000103a57824 */ /* 0x008fc600010e06aa */
[----:B------:R-:W3:Y:S01]  /*1cf90*/  LDL R170, [R1+0x2d0] ;  /* 0x0002d00001aa7983 */ /* 0x000ee20000100800 */
[----:B-1----:R-:W-:-:S03]  /*1cfa0*/  IADD3 R66, P1, R2, R180, RZ ;  /* 0x000000b402427210 */ /* 0x002fc60007f3e0ff */
[----:B------:R1:W-:Y:S04]  /*1cfb0*/  LDGSTS.E [R64+0xc00], [R164.64], P0 ;  /* 0x00c00000a4407fae */ /* 0x0003e80008121846 */
[----:B------:R-:W3:Y:S01]  /*1cfc0*/  LDL R180, [R1+0x2e0] ;  /* 0x0002e00001b47983 */ /* 0x000ee20000100800 */
[----:B-1----:R-:W-:-:S03]  /*1cfd0*/  IADD3 R164, P2, R2, R174, RZ ;  /* 0x000000ae02a47210 */ /* 0x002fc60007f5e0ff */
[----:B------:R-:W3:Y:S01]  /*1cfe0*/  LDL R174, [R1+0x2d4] ;  /* 0x0002d40001ae7983 */ /* 0x000ee20000100800 */
[----:B----4-:R-:W-:-:S03]  /*1cff0*/  IMAD.X R67, R3, 0x1, R172, P1 ;  /* 0x0000000103437824 */ /* 0x010fc600008e06ac */
[----:B------:R-:W4:Y:S01]  /*1d000*/  LDL R172, [R1+0x2e4] ;  /* 0x0002e40001ac7983 */ /* 0x000f220000100800 */
[----:B------:R-:W-:-:S03]  /*1d010*/  IMAD.X R165, R3, 0x1, R167, P2 ;  /* 0x0000000103a57824 */ /* 0x000fc600010e06a7 */
[----:B------:R-:W4:Y:S04]  /*1d020*/  LDL R167, [R1+0x2f0] ;  /* 0x0002f00001a77983 */ /* 0x000f280000100800 */
[----:B------:R1:W-:Y:S04]  /*1d030*/  LDGSTS.E [R64+0x1000], [R66.64], P0 ;  /* 0x0100000042407fae */ /* 0x0003e80008121846 */
[----:B------:R2:W-:Y:S01]  /*1d040*/  LDGSTS.E [R64+0x1400], [R164.64], P0 ;  /* 0x01400000a4407fae */ /* 0x0005e20008121846 */
[----:B-1----:R-:W-:-:S03]  /*1d050*/  IADD3 R66, P1, R2, R178, RZ ;  /* 0x000000b202427210 */ /* 0x002fc60007f3e0ff */
[----:B------:R-:W4:Y:S02]  /*1d060*/  LDL R178, [R1+0x300] ;  /* 0x0003000001b27983 */ /* 0x000f240000100800 */
[----:B------:R-:W-:Y:S02]  /*1d070*/  IMAD.X R67, R3, 0x1, R65, P1 ;  /* 0x0000000103437824 */ /* 0x000fe400008e0641 */
[----:B------:R-:W4:Y:S04]  /*1d080*/  LDL R65, [R1+0x304] ;  /* 0x0003040001417983 */ /* 0x000f280000100800 */
[----:B------:R1:W-:Y:S01]  /*1d090*/  LDGSTS.E [R64+0x1800], [R66.64], P0 ;  /* 0x0180000042407fae */ /* 0x0003e20008121846 */
[----:B--2---:R-:W-:-:S03]  /*1d0a0*/  IADD3 R164, P2, R2, R166, RZ ;  /* 0x000000a602a47210 */ /* 0x004fc60007f5e0ff */
[----:B------:R-:W2:Y:S01]  /*1d0b0*/  LDL R166, [R1+0x2f4] ;  /* 0x0002f40001a67983 */ /* 0x000ea20000100800 */
[----:B-1----:R-:W-:-:S03]  /*1d0c0*/  IADD3 R66, P1, R2, R177, RZ ;  /* 0x000000b102427210 */ /* 0x002fc60007f3e0ff */
[----:B------:R-:W2:Y:S01]  /*1d0d0*/  LDL R177, [R1+0x320] ;  /* 0x0003200001b17983 */ /* 0x000ea20000100800 */
[----:B------:R-:W-:-:S03]  /*1d0e0*/  IMAD.X R165, R3, 0x1, R171, P2 ;  /* 0x0000000103a57824 */ /* 0x000fc600010e06ab */
[----:B------:R-:W2:Y:S04]  /*1d0f0*/  LDL R171, [R1+0x310] ;  /* 0x0003100001ab7983 */ /* 0x000ea80000100800 */
[----:B------:R1:W-:Y:S02]  /*1d100*/  LDGSTS.E [R64+0x1c00], [R164.64], P0 ;  /* 0x01c00000a4407fae */ /* 0x0003e40008121846 */
[----:B-1----:R-:W-:Y:S01]  /*1d110*/  IADD3 R164, P2, R2, R179, RZ ;  /* 0x000000b302a47210 */ /* 0x002fe20007f5e0ff */
[C---:B------:R-:W-:Y:S01]  /*1d120*/  IMAD.X R67, R3.reuse, 0x1, R176, P1 ;  /* 0x0000000103437824 */ /* 0x040fe200008e06b0 */
[----:B------:R-:W2:Y:S04]  /*1d130*/  LDL R179, [R1+0x314] ;  /* 0x0003140001b37983 */ /* 0x000ea80000100800 */
[----:B------:R-:W2:Y:S01]  /*1d140*/  LDL R176, [R1+0x324] ;  /* 0x0003240001b07983 */ /* 0x000ea20000100800 */
[----:B------:R-:W-:-:S03]  /*1d150*/  IMAD.X R165, R3, 0x1, R175, P2 ;  /* 0x0000000103a57824 */ /* 0x000fc600010e06af */
[----:B------:R3:W-:Y:S04]  /*1d160*/  LDGSTS.E [R64+0x2000], [R66.64], P0 ;  /* 0x0200000042407fae */ /* 0x0007e80008121846 */
[----:B------:R-:W2:Y:S04]  /*1d170*/  LDL R175, [R1+0x330] ;  /* 0x0003300001af7983 */ /* 0x000ea80000100800 */
[----:B------:R1:W-:Y:S01]  /*1d180*/  LDGSTS.E [R64+0x2400], [R164.64], P0 ;  /* 0x02400000a4407fae */ /* 0x0003e20008121846 */
[----:B---3--:R-:W-:-:S03]  /*1d190*/  IADD3 R66, P1, R2, R170, RZ ;  /* 0x000000aa02427210 */ /* 0x008fc60007f3e0ff */
[----:B------:R-:W3:Y:S01]  /*1d1a0*/  LDL R170, [R1+0x340] ;  /* 0x0003400001aa7983 */ /* 0x000ee20000100800 */
[----:B-1----:R-:W-:-:S03]  /*1d1b0*/  IADD3 R164, P2, R2, R180, RZ ;  /* 0x000000b402a47210 */ /* 0x002fc60007f5e0ff */
[----:B------:R-:W3:Y:S01]  /*1d1c0*/  LDL R180, [R1+0x334] ;  /* 0x0003340001b47983 */ /* 0x000ee20000100800 */
[----:B------:R-:W-:-:S03]  /*1d1d0*/  IMAD.X R67, R3, 0x1, R174, P1 ;  /* 0x0000000103437824 */ /* 0x000fc600008e06ae */
[----:B------:R-:W3:Y:S01]  /*1d1e0*/  LDL R174, [R1+0x344] ;  /* 0x0003440001ae7983 */ /* 0x000ee20000100800 */
[----:B----4-:R-:W-:-:S03]  /*1d1f0*/  IMAD.X R165, R3, 0x1, R172, P2 ;  /* 0x0000000103a57824 */ /* 0x010fc600010e06ac */
[----:B------:R1:W-:Y:S04]  /*1d200*/  LDGSTS.E [R64+0x2800], [R66.64], P0 ;  /* 0x0280000042407fae */ /* 0x0003e80008121846 */
[----:B------:R-:W4:Y:S04]  /*1d210*/  LDL R172, [R1+0x350] ;  /* 0x0003500001ac7983 */ /* 0x000f280000100800 */
[----:B------:R1:W-:Y:S02]  /*1d220*/  LDGSTS.E [R64+0x2c00], [R164.64], P0 ;  /* 0x02c00000a4407fae */ /* 0x0003e40008121846 */
[----:B-1----:R-:W-:-:S02]  /*1d230*/  IADD3 R66, P1, R2, R167, RZ ;  /* 0x000000a702427210 */ /* 0x002fc40007f3e0ff */
[----:B------:R-:W4:Y:S01]  /*1d240*/  LDL R167, [R1+0x360] ;  /* 0x0003600001a77983 */ /* 0x000f220000100800 */
[----:B------:R-:W-:-:S03]  /*1d250*/  IADD3 R164, P2, R2, R178, RZ ;  /* 0x000000b202a47210 */ /* 0x000fc60007f5e0ff */
[----:B------:R-:W4:Y:S02]  /*1d260*/  LDL R178, [R1+0x354] ;  /* 0x0003540001b27983 */ /* 0x000f240000100800 */
[C---:B------:R-:W-:Y:S02]  /*1d270*/  IMAD.X R165, R3.reuse, 0x1, R65, P2 ;  /* 0x0000000103a57824 */ /* 0x040fe400010e0641 */
[----:B------:R-:W4:Y:S01]  /*1d280*/  LDL R65, [R1+0x370] ;  /* 0x0003700001417983 */ /* 0x000f220000100800 */
[----:B--2---:R-:W-:-:S03]  /*1d290*/  IMAD.X R67, R3, 0x1, R166, P1 ;  /* 0x0000000103437824 */ /* 0x004fc600008e06a6 */
[----:B------:R-:W2:Y:S04]  /*1d2a0*/  LDL R166, [R1+0x364] ;  /* 0x0003640001a67983 */ /* 0x000ea80000100800 */
[----:B------:R1:W-:Y:S04]  /*1d2b0*/  LDGSTS.E [R64+0x3000], [R66.64], P0 ;  /* 0x0300000042407fae */ /* 0x0003e80008121846 */
[----:B------:R1:W-:Y:S02]  /*1d2c0*/  LDGSTS.E [R64+0x3400], [R164.64], P0 ;  /* 0x03400000a4407fae */ /* 0x0003e40008121846 */
[----:B-1----:R-:W-:-:S02]  /*1d2d0*/  IADD3 R66, P1, R2, R171, RZ ;  /* 0x000000ab02427210 */ /* 0x002fc40007f3e0ff */
[----:B------:R-:W2:Y:S01]  /*1d2e0*/  LDL R171, [R1+0x380] ;  /* 0x0003800001ab7983 */ /* 0x000ea20000100800 */
[----:B------:R-:W-:-:S03]  /*1d2f0*/  IADD3 R164, P2, R2, R177, RZ ;  /* 0x000000b102a47210 */ /* 0x000fc60007f5e0ff */
[----:B------:R-:W2:Y:S01]  /*1d300*/  LDL R177, [R1+0x374] ;  /* 0x0003740001b17983 */ /* 0x000ea20000100800 */
[----:B------:R-:W-:-:S03]  /*1d310*/  IMAD.X R67, R3, 0x1, R179, P1 ;  /* 0x0000000103437824 */ /* 0x000fc600008e06b3 */
[----:B------:R-:W2:Y:S01]  /*1d320*/  LDL R179, [R1+0x384] ;  /* 0x0003840001b37983 */ /* 0x000ea20000100800 */
[----:B------:R-:W-:-:S03]  /*1d330*/  IMAD.X R165, R3, 0x1, R176, P2 ;  /* 0x0000000103a57824 */ /* 0x000fc600010e06b0 */
[----:B------:R-:W2:Y:S04]  /*1d340*/  LDL R176, [R1+0x390] ;  /* 0x0003900001b07983 */ /* 0x000ea80000100800 */
[----:B------:R1:W-:Y:S04]  /*1d350*/  LDGSTS.E [R64+0x3800], [R66.64], P0 ;  /* 0x0380000042407fae */ /* 0x0003e80008121846 */
[----:B------:R3:W-:Y:S01]  /*1d360*/  LDGSTS.E [R64+0x3c00], [R164.64], P0 ;  /* 0x03c00000a4407fae */ /* 0x0007e20008121846 */
[----:B-1----:R-:W-:-:S03]  /*1d370*/  IADD3 R66, P1, R2, R175, RZ ;  /* 0x000000af02427210 */ /* 0x002fc60007f3e0ff */
[----:B------:R-:W2:Y:S01]  /*1d380*/  LDL R175, [R1+0x3a0] ;  /* 0x0003a00001af7983 */ /* 0x000ea20000100800 */
[----:B---3--:R-:W-:-:S03]  /*1d390*/  IADD3 R164, P2, R2, R170, RZ ;  /* 0x000000aa02a47210 */ /* 0x008fc60007f5e0ff */
[----:B------:R-:W3:Y:S01]  /*1d3a0*/  LDL R170, [R1+0x394] ;  /* 0x0003940001aa7983 */ /* 0x000ee20000100800 */
[----:B------:R-:W-:-:S03]  /*1d3b0*/  IMAD.X R67, R3, 0x1, R180, P1 ;  /* 0x0000000103437824 */ /* 0x000fc600008e06b4 */
[----:B------:R-:W3:Y:S01]  /*1d3c0*/  LDL R180, [R1+0x3a4] ;  /* 0x0003a40001b47983 */ /* 0x000ee20000100800 */
[----:B------:R-:W-:-:S03]  /*1d3d0*/  IMAD.X R165, R3, 0x1, R174, P2 ;  /* 0x0000000103a57824 */ /* 0x000fc600010e06ae */
[----:B------:R4:W-:Y:S04]  /*1d3e0*/  LDGSTS.E [R64+0x4000], [R66.64], P0 ;  /* 0x0400000042407fae */ /* 0x0009e80008121846 */
[----:B------:R-:W3:Y:S04]  /*1d3f0*/  LDL R174, [R1+0x3b0] ;  /* 0x0003b00001ae7983 */ /* 0x000ee80000100800 */
[----:B------:R1:W-:Y:S01]  /*1d400*/  LDGSTS.E [R64+0x4400], [R164.64], P0 ;  /* 0x04400000a4407fae */ /* 0x0003e20008121846 */
[----:B----4-:R-:W-:-:S03]  /*1d410*/  IADD3 R66, P1, R2, R172, RZ ;  /* 0x000000ac02427210 */ /* 0x010fc60007f3e0ff */
[----:B------:R-:W4:Y:S01]  /*1d420*/  LDL R172, [R1+0x3c0] ;  /* 0x0003c00001ac7983 */ /* 0x000f220000100800 */
[----:B-1----:R-:W-:-:S03]  /*1d430*/  IADD3 R164, P2, R2, R167, RZ ;  /* 0x000000a702a47210 */ /* 0x002fc60007f5e0ff */
[----:B------:R-:W4:Y:S01]  /*1d440*/  LDL R167, [R1+0x3b4] ;  /* 0x0003b40001a77983 */ /* 0x000f220000100800 */
[----:B------:R-:W-:-:S03]  /*1d450*/  IMAD.X R67, R3, 0x1, R178, P1 ;  /* 0x0000000103437824 */ /* 0x000fc600008e06b2 */
[----:B------:R-:W4:Y:S04]  /*1d460*/  LDL R178, [R1+0x3c4] ;  /* 0x0003c40001b27983 */ /* 0x000f280000100800 */
[----:B------:R1:W-:Y:S02]  /*1d470*/  LDGSTS.E [R64+0x4800], [R66.64], P0 ;  /* 0x0480000042407fae */ /* 0x0003e40008121846 */
[----:B-1----:R-:W-:Y:S02]  /*1d480*/  IADD3 R66, P1, R2, R65, RZ ;  /* 0x0000004102427210 */ /* 0x002fe40007f3e0ff */
[----:B------:R-:W4:Y:S01]  /*1d490*/  LDL R65, [R1+0x3e0] ;  /* 0x0003e00001417983 */ /* 0x000f220000100800 */
[----:B--2---:R-:W-:-:S03]  /*1d4a0*/  IMAD.X R165, R3, 0x1, R166, P2 ;  /* 0x0000000103a57824 */ /* 0x004fc600010e06a6 */
[----:B------:R-:W2:Y:S04]  /*1d4b0*/  LDL R166, [R1+0x3d0] ;  /* 0x0003d00001a67983 */ /* 0x000ea80000100800 */
[----:B------:R1:W-:Y:S02]  /*1d4c0*/  LDGSTS.E [R64+0x4c00], [R164.64], P0 ;  /* 0x04c00000a4407fae */ /* 0x0003e40008121846 */
[----:B-1----:R-:W-:Y:S02]  /*1d4d0*/  IADD3 R164, P2, R2, R171, RZ ;  /* 0x000000ab02a47210 */ /* 0x002fe40007f5e0ff */
[----:B------:R-:W2:Y:S01]  /*1d4e0*/  LDL R171, [R1+0x3d4] ;  /* 0x0003d40001ab7983 */ /* 0x000ea20000100800 */
[----:B------:R-:W-:-:S03]  /*1d4f0*/  IMAD.X R67, R3, 0x1, R177, P1 ;  /* 0x0000000103437824 */ /* 0x000fc600008e06b1 */
[----:B------:R-:W2:Y:S04]  /*1d500*/  LDL R177, [R1+0x3e4] ;  /* 0x0003e40001b17983 */ /* 0x000ea80000100800 */
[----:B------:R1:W-:Y:S01]  /*1d510*/  LDGSTS.E [R64+0x5000], [R66.64], P0 ;  /* 0x0500000042407fae */ /* 0x0003e20008121846 */
[----:B------:R-:W-:-:S03]  /*1d520*/  IMAD.X R165, R3, 0x1, R179, P2 ;  /* 0x0000000103a57824 */ /* 0x000fc600010e06b3 */
[----:B------:R-:W2:Y:S04]  /*1d530*/  LDL R179, [R1+0x3f0] ;  /* 0x0003f00001b37983 */ /* 0x000ea80000100800 */
        /* <DEDUP_REMOVED lines=11> */
[----:B-1----:R-:W-:-:S03]  /*1d5f0*/  IADD3 R66, P1, R2, R174, RZ ;  /* 0x000000ae02427210 */ /* 0x002fc60007f3e0ff */
[----:B------:R-:W3:Y:S01]  /*1d600*/  LDL R174, [R1+0x420] ;  /* 0x0004200001ae7983 */ /* 0x000ee20000100800 */
[----:B----4-:R-:W-:-:S03]  /*1d610*/  IADD3 R164, P2, R2, R172, RZ ;  /* 0x000000ac02a47210 */ /* 0x010fc60007f5e0ff */
[----:B------:R-:W4:Y:S01]  /*1d620*/  LDL R172, [R1+0x414] ;  /* 0x0004140001ac7983 */ /* 0x000f220000100800 */
[----:B------:R-:W-:-:S03]  /*1d630*/  IMAD.X R67, R3, 0x1, R167, P1 ;  /* 0x0000000103437824 */ /* 0x000fc600008e06a7 */
[----:B------:R-:W4:Y:S04]  /*1d640*/  LDL R167, [R1+0x424] ;  /* 0x0004240001a77983 */ /* 0x000f280000100800 */
[----:B------:R2:W-:Y:S01]  /*1d650*/  LDGSTS.E [R64+0x6000], [R66.64], P0 ;  /* 0x0600000042407fae */ /* 0x0005e20008121846 */
[----:B------:R-:W-:-:S03]  /*1d660*/  IMAD.X R165, R3, 0x1, R178, P2 ;  /* 0x0000000103a57824 */ /* 0x000fc600010e06b2 */
[----:B------:R-:W4:Y:S04]  /*1d670*/  LDL R178, [R1+0x450] ;  /* 0x0004500001b27983 */ /* 0x000f280000100800 */
[----:B------:R1:W-:Y:S02]  /*1d680*/  LDGSTS.E [R64+0x6400], [R164.64], P0 ;  /* 0x06400000a4407fae */ /* 0x0003e40008121846 */
[C---:B-1----:R-:W-:Y:S02]  /*1d690*/  IADD3 R164, P2, R2.reuse, R65, RZ ;  /* 0x0000004102a47210 */ /* 0x042fe40007f5e0ff */
[----:B------:R-:W4:Y:S01]  /*1d6a0*/  LDL R65, [R1+0x434] ;  /* 0x0004340001417983 */ /* 0x000f220000100800 */
[----:B--2---:R-:W-:-:S03]  /*1d6b0*/  IADD3 R66, P1, R2, R166, RZ ;  /* 0x000000a602427210 */ /* 0x004fc60007f3e0ff */
[----:B------:R-:W2:Y:S02]  /*1d6c0*/  LDL R166, [R1+0x440] ;  /* 0x0004400001a67983 */ /* 0x000ea40000100800 */
[C---:B------:R-:W-:Y:S02]  /*1d6d0*/  IMAD.X R67, R3.reuse, 0x1, R171, P1 ;  /* 0x0000000103437824 */ /* 0x040fe400008e06ab */
[----:B------:R-:W2:Y:S01]  /*1d6e0*/  LDL R171, [R1+0x444] ;  /* 0x0004440001ab7983 */ /* 0x000ea20000100800 */
[----:B------:R-:W-:-:S03]  /*1d6f0*/  IMAD.X R165, R3, 0x1, R177, P2 ;  /* 0x0000000103a57824 */ /* 0x000fc600010e06b1 */
[----:B------:R1:W-:Y:S04]  /*1d700*/  LDGSTS.E [R64+0x6800], [R66.64], P0 ;  /* 0x0680000042407fae */ /* 0x0003e80008121846 */
[----:B------:R1:W-:Y:S04]  /*1d710*/  LDGSTS.E [R64+0x6c00], [R164.64], P0 ;  /* 0x06c00000a4407fae */ /* 0x0003e80008121846 */
[----:B------:R-:W2:Y:S01]  /*1d720*/  LDL R177, [R1+0x460] ;  /* 0x0004600001b17983 */ /* 0x000ea20000100800 */
[----:B-1----:R-:W-:-:S03]  /*1d730*/  IADD3 R66, P1, R2, R179, RZ ;  /* 0x000000b302427210 */ /* 0x002fc60007f3e0ff */
[----:B------:R-:W2:Y:S01]  /*1d740*/  LDL R179, [R1+0x464] ;  /* 0x0004640001b37983 */ /* 0x000ea20000100800 */
[----:B------:R-:W-:-:S03]  /*1d750*/  IADD3 R164, P2, R2, R176, RZ ;  /* 0x000000b002a47210 */ /* 0x000fc60007f5e0ff */
[----:B------:R-:W2:Y:S01]  /*1d760*/  LDL R176, [R1+0x454] ;  /* 0x0004540001b07983 */ /* 0x000ea20000100800 */
[----:B---3--:R-:W-:-:S03]  /*1d770*/  IMAD.X R67, R3, 0x1, R175, P1 ;  /* 0x0000000103437824 */ /* 0x008fc600008e06af */
[----:B------:R-:W3:Y:S01]  /*1d780*/  LDL R175, [R1+0x480] ;  /* 0x0004800001af7983 */ /* 0x000ee20000100800 */
[----:B------:R-:W-:-:S03]  /*1d790*/  IMAD.X R165, R3, 0x1, R170, P2 ;  /* 0x0000000103a57824 */ /* 0x000fc600010e06aa */
[----:B------:R-:W3:Y:S04]  /*1d7a0*/  LDL R170, [R1+0x470] ;  /* 0x0004700001aa7983 */ /* 0x000ee80000100800 */
[----:B------:R1:W-:Y:S04]  /*1d7b0*/  LDGSTS.E [R64+0x7000], [R66.64], P0 ;  /* 0x0700000042407fae */ /* 0x0003e80008121846 */
[----:B------:R1:W-:Y:S02]  /*1d7c0*/  LDGSTS.E [R64+0x7400], [R164.64], P0 ;  /* 0x07400000a4407fae */ /* 0x0003e40008121846 */
[----:B-1----:R-:W-:-:S02]  /*1d7d0*/  IADD3 R66, P1, R2, R180, RZ ;  /* 0x000000b402427210 */ /* 0x002fc40007f3e0ff */
[----:B------:R-:W3:Y:S01]  /*1d7e0*/  LDL R180, [R1+0x484] ;  /* 0x0004840001b47983 */ /* 0x000ee20000100800 */
[----:B------:R-:W-:-:S03]  /*1d7f0*/  IADD3 R164, P2, R2, R174, RZ ;  /* 0x000000ae02a47210 */ /* 0x000fc60007f5e0ff */
        /* <DEDUP_REMOVED lines=19> */
[----:B-1----:R-:W-:Y:S02]  /*1d930*/  IADD3 R164, P2, R2, R177, RZ ;  /* 0x000000b102a47210 */ /* 0x002fe40007f5e0ff */
[----:B------:R-:W2:Y:S01]  /*1d940*/  LDL R177, [R1+0x4b4] ;  /* 0x0004b40001b17983 */ /* 0x000ea20000100800 */
[----:B------:R-:W-:-:S03]  /*1d950*/  IMAD.X R67, R3, 0x1, R176, P1 ;  /* 0x0000000103437824 */ /* 0x000fc600008e06b0 */
        /* <DEDUP_REMOVED lines=10> */
[----:B------:R-:W3:Y:S04]  /*1da00*/  LDL R174, [R1+0x4e4] ;  /* 0x0004e40001ae7983 */ /* 0x000ee80000100800 */
[----:B------:R4:W-:Y:S01]  /*1da10*/  LDGSTS.E [R64+0x9000], [R66.64], P0 ;  /* 0x0900000042407fae */ /* 0x0009e20008121846 */
[----:B------:R-:W-:-:S03]  /*1da20*/  IMAD.X R165, R3, 0x1, R180, P2 ;  /* 0x0000000103a57824 */ /* 0x000fc600010e06b4 */
[----:B------:R-:W3:Y:S04]  /*1da30*/  LDL R180, [R1+0x4f4] ;  /* 0x0004f40001b47983 */ /* 0x000ee80000100800 */
[----:B------:R1:W-:Y:S01]  /*1da40*/  LDGSTS.E [R64+0x9400], [R164.64], P0 ;  /* 0x09400000a4407fae */ /* 0x0003e20008121846 */
[----:B----4-:R-:W-:-:S03]  /*1da50*/  IADD3 R66, P1, R2, R167, RZ ;  /* 0x000000a702427210 */ /* 0x010fc60007f3e0ff */
[----:B------:R-:W4:Y:S01]  /*1da60*/  LDL R167, [R1+0x4f0] ;  /* 0x0004f00001a77983 */ /* 0x000f220000100800 */
[----:B-1----:R-:W-:-:S03]  /*1da70*/  IADD3 R164, P2, R2, R172, RZ ;  /* 0x000000ac02a47210 */ /* 0x002fc60007f5e0ff */
        /* <DEDUP_REMOVED lines=29> */
[C---:B-1----:R-:W-:Y:S01]  /*1dc50*/  IADD3 R164, P2, R2.reuse, R181, RZ ;  /* 0x000000b502a47210 */ /* 0x042fe20007f5e0ff */
[----:B------:R-:W-:Y:S02]  /*1dc60*/  IMAD.X R67, R3, 0x1, R180, P1 ;  /* 0x0000000103437824 */ /* 0x000fe400008e06b4 */
[----:B------:R-:W4:Y:S04]  /*1dc70*/  LDL R181, [R1+0x5d4] ;  /* 0x0005d40001b57983 */ /* 0x000f280000100800 */
[----:B------:R-:W4:Y:S04]  /*1dc80*/  LDL R180, [R1+0x564] ;  /* 0x0005640001b47983 */ /* 0x000f280000100800 */
[----:B------:R1:W-:Y:S02]  /*1dc90*/  LDGSTS.E [R64+0xb000], [R66.64], P0 ;  /* 0x0b00000042407fae */ /* 0x0003e40008121846 */
[----:B-1----:R-:W-:-:S02]  /*1dca0*/  IADD3 R66, P1, R2, R65, RZ ;  /* 0x0000004102427210 */ /* 0x002fc40007f3e0ff */
[----:B------:R-:W4:Y:S01]  /*1dcb0*/  LDL R65, [R1+0x580] ;  /* 0x0005800001417983 */ /* 0x000f220000100800 */
[----:B--2---:R-:W-:-:S03]  /*1dcc0*/  IMAD.X R165, R3, 0x1, R166, P2 ;  /* 0x0000000103a57824 */ /* 0x004fc600010e06a6 */
[----:B------:R-:W2:Y:S04]  /*1dcd0*/  LDL R166, [R1+0x570] ;  /* 0x0005700001a67983 */ /* 0x000ea80000100800 */
[----:B------:R1:W-:Y:S02]  /*1dce0*/  LDGSTS.E [R64+0xb400], [R164.64], P0 ;  /* 0x0b400000a4407fae */ /* 0x0003e40008121846 */
[C---:B-1----:R-:W-:Y:S01]  /*1dcf0*/  IADD3 R164, P2, R2.reuse, R172, RZ ;  /* 0x000000ac02a47210 */ /* 0x042fe20007f5e0ff */
[C---:B------:R-:W-:Y:S01]  /*1dd00*/  IMAD.X R67, R3.reuse, 0x1, R171, P1 ;  /* 0x0000000103437824 */ /* 0x040fe200008e06ab */
[----:B------:R-:W2:Y:S03]  /*1dd10*/  LDL R172, [R1+0x574] ;  /* 0x0005740001ac7983 */ /* 0x000ea60000100800 */
[----:B------:R-:W-:Y:S01]  /*1dd20*/  IMAD.X R165, R3, 0x1, R178, P2 ;  /* 0x0000000103a57824 */ /* 0x000fe200010e06b2 */
[----:B------:R-:W2:Y:S04]  /*1dd30*/  LDL R171, [R1+0x584] ;  /* 0x0005840001ab7983 */ /* 0x000ea80000100800 */
        /* <DEDUP_REMOVED lines=10> */
[----:B------:R1:W-:Y:S04]  /*1dde0*/  LDGSTS.E [R64+0xc000], [R66.64], P0 ;  /* 0x0c00000042407fae */ /* 0x0003e80008121846 */
[----:B------:R1:W-:Y:S04]  /*1ddf0*/  LDGSTS.E [R64+0xc400], [R164.64], P0 ;  /* 0x0c400000a4407fae */ /* 0x0003e80008121846 */
[----:B------:R-:W3:Y:S01]  /*1de00*/  LDL R179, [R1+0x5b8] ;  /* 0x0005b80001b37983 */ /* 0x000ee20000100800 */
[----:B-1----:R-:W-:-:S03]  /*1de10*/  IADD3 R66, P1, R2, R175, RZ ;  /* 0x000000af02427210 */ /* 0x002fc60007f3e0ff */
[----:B------:R-:W3:Y:S01]  /*1de20*/  LDL R175, [R1+0x5b4] ;  /* 0x0005b40001af7983 */ /* 0x000ee20000100800 */
[----:B------:R-:W-:-:S03]  /*1de30*/  IADD3 R164, P2, R2, R174, RZ ;  /* 0x000000ae02a47210 */ /* 0x000fc60007f5e0ff */
[----:B------:R-:W3:Y:S01]  /*1de40*/  LDL R174, [R1+0x5c4] ;  /* 0x0005c40001ae7983 */ /* 0x000ee20000100800 */
[----:B----4-:R-:W-:-:S03]  /*1de50*/  IMAD.X R67, R3, 0x1, R167, P1 ;  /* 0x0000000103437824 */ /* 0x010fc600008e06a7 */
        /* <DEDUP_REMOVED lines=13> */
[----:B------:R-:W2:Y:S04]  /*1df30*/  LDL R171, [R1+0x604] ;  /* 0x0006040001ab7983 */ /* 0x000ea80000100800 */
[----:B------:R1:W-:Y:S02]  /*1df40*/  LDGSTS.E [R64+0xd400], [R164.64], P0 ;  /* 0x0d400000a4407fae */ /* 0x0003e40008121846 */
[----:B-1----:R-:W-:-:S02]  /*1df50*/  IADD3 R66, P1, R2, R178, RZ ;  /* 0x000000b202427210 */ /* 0x002fc40007f3e0ff */
[----:B------:R-:W2:Y:S01]  /*1df60*/  LDL R178, [R1+0x5f8] ;  /* 0x0005f80001b27983 */ /* 0x000ea20000100800 */
[----:B------:R-:W-:Y:S02]  /*1df70*/  IADD3 R164, P2, R2, R177, RZ ;  /* 0x000000b102a47210 */ /* 0x000fe40007f5e0ff */
[C---:B------:R-:W-:Y:S01]  /*1df80*/  IMAD.X R67, R3.reuse, 0x1, R176, P1 ;  /* 0x0000000103437824 */ /* 0x040fe200008e06b0 */
[----:B------:R-:W2:Y:S04]  /*1df90*/  LDL R177, [R1+0x608] ;  /* 0x0006080001b17983 */ /* 0x000ea80000100800 */
[----:B------:R-:W2:Y:S04]  /*1dfa0*/  LDL R176, [R1+0x614] ;  /* 0x0006140001b07983 */ /* 0x000ea80000100800 */
[----:B------:R1:W-:Y:S01]  /*1dfb0*/  LDGSTS.E [R64+0xd800], [R66.64], P0 ;  /* 0x0d80000042407fae */ /* 0x0003e20008121846 */
[----:B---3--:R-:W-:-:S03]  /*1dfc0*/  IMAD.X R165, R3, 0x1, R170, P2 ;  /* 0x0000000103a57824 */ /* 0x008fc600010e06aa */
[----:B------:R-:W3:Y:S04]  /*1dfd0*/  LDL R170, [R1+0x624] ;  /* 0x0006240001aa7983 */ /* 0x000ee80000100800 */
[----:B------:R1:W-:Y:S02]  /*1dfe0*/  LDGSTS.E [R64+0xdc00], [R164.64], P0 ;  /* 0x0dc00000a4407fae */ /* 0x0003e40008121846 */
[C---:B-1----:R-:W-:Y:S02]  /*1dff0*/  IADD3 R66, P1, R2.reuse, R175, RZ ;  /* 0x000000af02427210 */ /* 0x042fe40007f3e0ff */
[----:B------:R-:W3:Y:S01]  /*1e000*/  LDL R175, [R1+0x618] ;  /* 0x0006180001af7983 */ /* 0x000ee20000100800 */
[----:B------:R-:W-:Y:S02]  /*1e010*/  IADD3 R164, P2, R2, R174, RZ ;  /* 0x000000ae02a47210 */ /* 0x000fe40007f5e0ff */
[C---:B------:R-:W-:Y:S01]  /*1e020*/  IMAD.X R67, R3.reuse, 0x1, R179, P1 ;  /* 0x0000000103437824 */ /* 0x040fe200008e06b3 */
[----:B------:R-:W3:Y:S04]  /*1e030*/  LDL R174, [R1+0x628] ;  /* 0x0006280001ae7983 */ /* 0x000ee80000100800 */
[----:B------:R-:W3:Y:S04]  /*1e040*/  LDL R179, [R1+0x238] ;  /* 0x0002380001b37983 */ /* 0x000ee80000100800 */
[----:B------:R1:W-:Y:S01]  /*1e050*/  LDGSTS.E [R64+0xe000], [R66.64], P0 ;  /* 0x0e00000042407fae */ /* 0x0003e20008121846 */
[----:B----4-:R-:W-:-:S03]  /*1e060*/  IMAD.X R165, R3, 0x1, R167, P2 ;  /* 0x0000000103a57824 */ /* 0x010fc600010e06a7 */
[----:B------:R-:W4:Y:S04]  /*1e070*/  LDL R167, [R1+0x248] ;  /* 0x0002480001a77983 */ /* 0x000f280000100800 */
[----:B------:R2:W-:Y:S02]  /*1e080*/  LDGSTS.E [R64+0xe400], [R164.64], P0 ;  /* 0x0e400000a4407fae */ /* 0x0005e40008121846 */
[----:B--2---:R-:W-:Y:S02]  /*1e090*/  IADD3 R164, P2, R2, R166, RZ ;  /* 0x000000a602a47210 */ /* 0x004fe40007f5e0ff */
[----:B------:R-:W2:Y:S03]  /*1e0a0*/  LDL R166, [R1+0x23c] ;  /* 0x00023c0001a67983 */ /* 0x000ea60000100800 */
[----:B------:R-:W-:-:S02]  /*1e0b0*/  IMAD.X R165, R3, 0x1, R65, P2 ;  /* 0x0000000103a57824 */ /* 0x000fc400010e0641 */
[----:B------:R-:W2:Y:S01]  /*1e0c0*/  LDL R65, [R1+0x24c] ;  /* 0x00024c0001417983 */ /* 0x000ea20000100800 */
[----:B-1----:R-:W-:-:S03]  /*1e0d0*/  IADD3 R66, P1, R2, R181, RZ ;  /* 0x000000b502427210 */ /* 0x002fc60007f3e0ff */
[----:B------:R-:W2:Y:S02]  /*1e0e0*/  LDL R181, [R1+0x358] ;  /* 0x0003580001b57983 */ /* 0x000ea40000100800 */
[----:B------:R-:W-:Y:S02]  /*1e0f0*/  IMAD.X R67, R3, 0x1, R180, P1 ;  /* 0x0000000103437824 */ /* 0x000fe400008e06b4 */
[----:B------:R-:W2:Y:S04]  /*1e100*/  LDL R180, [R1+0x298] ;  /* 0x0002980001b47983 */ /* 0x000ea80000100800 */
[----:B------:R1:W-:Y:S04]  /*1e110*/  LDGSTS.E [R64+0xe800], [R66.64], P0 ;  /* 0x0e80000042407fae */ /* 0x0003e80008121846 */
[----:B------:R1:W-:Y:S02]  /*1e120*/  LDGSTS.E [R64+0xec00], [R164.64], P0 ;  /* 0x0ec00000a4407fae */ /* 0x0003e40008121846 */
[----:B-1----:R-:W-:-:S02]  /*1e130*/  IADD3 R66, P1, R2, R172, RZ ;  /* 0x000000ac02427210 */ /* 0x002fc40007f3e0ff */
[----:B------:R-:W2:Y:S01]  /*1e140*/  LDL R172, [R1+0x258] ;  /* 0x0002580001ac7983 */ /* 0x000ea20000100800 */
[----:B------:R-:W-:Y:S02]  /*1e150*/  IADD3 R164, P2, R2, R171, RZ ;  /* 0x000000ab02a47210 */ /* 0x000fe40007f5e0ff */
[C---:B------:R-:W-:Y:S01]  /*1e160*/  IMAD.X R67, R3.reuse, 0x1, R178, P1 ;  /* 0x0000000103437824 */ /* 0x040fe200008e06b2 */
[----:B------:R-:W2:Y:S04]  /*1e170*/  LDL R171, [R1+0x268] ;  /* 0x0002680001ab7983 */ /* 0x000ea80000100800 */
[----:B------:R-:W2:Y:S01]  /*1e180*/  LDL R178, [R1+0x25c] ;  /* 0x00025c0001b27983 */ /* 0x000ea20000100800 */
[----:B------:R-:W-:-:S03]  /*1e190*/  IMAD.X R165, R3, 0x1, R177, P2 ;  /* 0x0000000103a57824 */ /* 0x000fc600010e06b1 */
[----:B------:R1:W-:Y:S04]  /*1e1a0*/  LDGSTS.E [R64+0xf000], [R66.64], P0 ;  /* 0x0f00000042407fae */ /* 0x0003e80008121846 */
        /* <DEDUP_REMOVED lines=12> */
[C---:B-1----:R-:W-:Y:S02]  /*1e270*/  IADD3 R66, P1, R2.reuse, R179, RZ ;  /* 0x000000b302427210 */ /* 0x042fe40007f3e0ff */
[----:B----4-:R-:W-:-:S02]  /*1e280*/  IADD3 R164, P2, R2, R167, RZ ;  /* 0x000000a702a47210 */ /* 0x010fc40007f5e0ff */
[----:B------:R-:W4:Y:S01]  /*1e290*/  LDL R167, [R1+0x2a8] ;  /* 0x0002a80001a77983 */ /* 0x000f220000100800 */
[----:B--2---:R-:W-:-:S03]  /*1e2a0*/  IMAD.X R67, R3, 0x1, R166, P1 ;  /* 0x0000000103437824 */ /* 0x004fc600008e06a6 */
[----:B------:R-:W2:Y:S01]  /*1e2b0*/  LDL R166, [R1+0x29c] ;  /* 0x00029c0001a67983 */ /* 0x000ea20000100800 */
[----:B------:R-:W-:-:S03]  /*1e2c0*/  IMAD.X R165, R3, 0x1, R65, P2 ;  /* 0x0000000103a57824 */ /* 0x000fc600010e0641 */
[----:B------:R-:W2:Y:S01]  /*1e2d0*/  LDL R65, [R1+0x2b8] ;  /* 0x0002b80001417983 */ /* 0x000ea20000100800 */
[----:B------:R-:W-:-:S05]  /*1e2e0*/  LOP3.LUT R179, R0, 0x40, RZ, 0x3c, !PT ;  /* 0x0000004000b37812 */ /* 0x000fca00078e3cff */
[----:B------:R-:W-:Y:S02]  /*1e2f0*/  IMAD R64, R173, 0x10000, R179 ;  /* 0x00010000ad407824 */ /* 0x000fe400078e02b3 */
        /* <DEDUP_REMOVED lines=19> */
[----:B------:R-:W3:Y:S04]  /*1e430*/  LDL R175, [R1+0x2f8] ;  /* 0x0002f80001af7983 */ /* 0x000ee80000100800 */
[----:B------:R1:W-:Y:S01]  /*1e440*/  LDGSTS.E [R64+0x1200], [R66.64], P0 ;  /* 0x0120000042407fae */ /* 0x0003e20008121846 */
[----:B------:R-:W-:-:S03]  /*1e450*/  IMAD.X R165, R3, 0x1, R174, P2 ;  /* 0x0000000103a57824 */ /* 0x000fc600010e06ae */
[----:B------:R-:W3:Y:S04]  /*1e460*/  LDL R174, [R1+0x308] ;  /* 0x0003080001ae7983 */ /* 0x000ee80000100800 */
[----:B------:R4:W-:Y:S01]  /*1e470*/  LDGSTS.E [R64+0x1600], [R164.64], P0 ;  /* 0x01600000a4407fae */ /* 0x0009e20008121846 */
[----:B-1----:R-:W-:-:S03]  /*1e480*/  IADD3 R66, P1, R2, R180, RZ ;  /* 0x000000b402427210 */ /* 0x002fc60007f3e0ff */
[----:B------:R-:W3:Y:S01]  /*1e490*/  LDL R180, [R1+0x368] ;  /* 0x0003680001b47983 */ /* 0x000ee20000100800 */
[----:B----4-:R-:W-:-:S03]  /*1e4a0*/  IADD3 R164, P2, R2, R167, RZ ;  /* 0x000000a702a47210 */ /* 0x010fc60007f5e0ff */
        /* <DEDUP_REMOVED lines=10> */
[----:B------:R-:W2:Y:S01]  /*1e550*/  LDL R171, [R1+0x32c] ;  /* 0x00032c0001ab7983 */ /* 0x000ea20000100800 */
[----:B-1----:R-:W-:-:S03]  /*1e560*/  IADD3 R164, P2, R2, R172, RZ ;  /* 0x000000ac02a47210 */ /* 0x002fc60007f5e0ff */
[----:B------:R1:W-:Y:S04]  /*1e570*/  LDGSTS.E [R64+0x2200], [R66.64], P0 ;  /* 0x0220000042407fae */ /* 0x0003e80008121846 */
[----:B------:R-:W2:Y:S01]  /*1e580*/  LDL R172, [R1+0x31c] ;  /* 0x00031c0001ac7983 */ /* 0x000ea20000100800 */
[----:B------:R-:W-:-:S03]  /*1e590*/  IMAD.X R165, R3, 0x1, R179, P2 ;  /* 0x0000000103a57824 */ /* 0x000fc600010e06b3 */
[----:B------:R-:W2:Y:S04]  /*1e5a0*/  LDL R179, [R1+0x338] ;  /* 0x0003380001b37983 */ /* 0x000ea80000100800 */
[----:B------:R3:W-:Y:S01]  /*1e5b0*/  LDGSTS.E [R64+0x2600], [R164.64], P0 ;  /* 0x02600000a4407fae */ /* 0x0007e20008121846 */
[----:B-1----:R-:W-:-:S03]  /*1e5c0*/  IADD3 R66, P1, R2, R178, RZ ;  /* 0x000000b202427210 */ /* 0x002fc60007f3e0ff */
[----:B------:R-:W2:Y:S01]  /*1e5d0*/  LDL R178, [R1+0x348] ;  /* 0x0003480001b27983 */ /* 0x000ea20000100800 */
[----:B---3--:R-:W-:-:S03]  /*1e5e0*/  IADD3 R164, P2, R2, R177, RZ ;  /* 0x000000b102a47210 */ /* 0x008fc60007f5e0ff */
[----:B------:R-:W3:Y:S01]  /*1e5f0*/  LDL R177, [R1+0x33c] ;  /* 0x00033c0001b17983 */ /* 0x000ee20000100800 */
[C---:B------:R-:W-:Y:S02]  /*1e600*/  IMAD.X R67, R3.reuse, 0x1, R170, P1 ;  /* 0x0000000103437824 */ /* 0x040fe400008e06aa */
[----:B------:R-:W-:Y:S01]  /*1e610*/  IMAD.X R165, R3, 0x1, R176, P2 ;  /* 0x0000000103a57824 */ /* 0x000fe200010e06b0 */
[----:B------:R-:W3:Y:S04]  /*1e620*/  LDL R170, [R1+0x34c] ;  /* 0x00034c0001aa7983 */ /* 0x000ee80000100800 */
        /* <DEDUP_REMOVED lines=10> */
[----:B--2---:R-:W-:-:S03]  /*1e6d0*/  IMAD.X R165, R3, 0x1, R166, P2 ;  /* 0x0000000103a57824 */ /* 0x004fc600010e06a6 */
[----:B------:R-:W2:Y:S04]  /*1e6e0*/  LDL R166, [R1+0x378] ;  /* 0x0003780001a67983 */ /* 0x000ea80000100800 */
[----:B------:R1:W-:Y:S02]  /*1e6f0*/  LDGSTS.E [R64+0x3600], [R164.64], P0 ;  /* 0x03600000a4407fae */ /* 0x0003e40008121846 */
[C---:B-1----:R-:W-:Y:S02]  /*1e700*/  IADD3 R164, P2, R2.reuse, R65, RZ ;  /* 0x0000004102a47210 */ /* 0x042fe40007f5e0ff */
[----:B------:R-:W2:Y:S01]  /*1e710*/  LDL R65, [R1+0x37c] ;  /* 0x00037c0001417983 */ /* 0x000ea20000100800 */
[----:B------:R-:W-:-:S03]  /*1e720*/  IADD3 R66, P1, R2, R173, RZ ;  /* 0x000000ad02427210 */ /* 0x000fc60007f3e0ff */
[----:B------:R-:W2:Y:S02]  /*1e730*/  LDL R173, [R1+0x398] ;  /* 0x0003980001ad7983 */ /* 0x000ea40000100800 */
[C---:B------:R-:W-:Y:S02]  /*1e740*/  IMAD.X R67, R3.reuse, 0x1, R172, P1 ;  /* 0x0000000103437824 */ /* 0x040fe400008e06ac */
[----:B------:R-:W2:Y:S04]  /*1e750*/  LDL R172, [R1+0x3a8] ;  /* 0x0003a80001ac7983 */ /* 0x000ea80000100800 */
[----:B------:R1:W-:Y:S01]  /*1e760*/  LDGSTS.E [R64+0x3a00], [R66.64], P0 ;  /* 0x03a0000042407fae */ /* 0x0003e20008121846 */
[----:B------:R-:W-:-:S03]  /*1e770*/  IMAD.X R165, R3, 0x1, R171, P2 ;  /* 0x0000000103a57824 */ /* 0x000fc600010e06ab */
[----:B------:R-:W2:Y:S04]  /*1e780*/  LDL R171, [R1+0x39c] ;  /* 0x00039c0001ab7983 */ /* 0x000ea80000100800 */
[----:B------:R3:W-:Y:S01]  /*1e790*/  LDGSTS.E [R64+0x3e00], [R164.64], P0 ;  /* 0x03e00000a4407fae */ /* 0x0007e20008121846 */
[----:B-1----:R-:W-:-:S03]  /*1e7a0*/  IADD3 R66, P1, R2, R179, RZ ;  /* 0x000000b302427210 */ /* 0x002fc60007f3e0ff */
[----:B------:R-:W2:Y:S02]  /*1e7b0*/  LDL R179, [R1+0x3ac] ;  /* 0x0003ac0001b37983 */ /* 0x000ea40000100800 */
[----:B---3--:R-:W-:Y:S02]  /*1e7c0*/  IMAD.X R67, R3, 0x1, R177, P1 ;  /* 0x0000000103437824 */ /* 0x008fe400008e06b1 */
[----:B------:R-:W3:Y:S01]  /*1e7d0*/  LDL R177, [R1+0x3c8] ;  /* 0x0003c80001b17983 */ /* 0x000ee20000100800 */
[----:B------:R-:W-:-:S03]  /*1e7e0*/  IADD3 R164, P2, R2, R178, RZ ;  /* 0x000000b202a47210 */ /* 0x000fc60007f5e0ff */
[----:B------:R1:W-:Y:S04]  /*1e7f0*/  LDGSTS.E [R64+0x4200], [R66.64], P0 ;  /* 0x0420000042407fae */ /* 0x0003e80008121846 */
[----:B------:R-:W3:Y:S01]  /*1e800*/  LDL R178, [R1+0x3b8] ;  /* 0x0003b80001b27983 */ /* 0x000ee20000100800 */
[----:B------:R-:W-:-:S03]  /*1e810*/  IMAD.X R165, R3, 0x1, R170, P2 ;  /* 0x0000000103a57824 */ /* 0x000fc600010e06aa */
[----:B------:R-:W3:Y:S01]  /*1e820*/  LDL R170, [R1+0x3bc] ;  /* 0x0003bc0001aa7983 */ /* 0x000ee20000100800 */
[----:B-1----:R-:W-:-:S03]  /*1e830*/  IADD3 R66, P1, R2, R181, RZ ;  /* 0x000000b502427210 */ /* 0x002fc60007f3e0ff */
[----:B------:R1:W-:Y:S02]  /*1e840*/  LDGSTS.E [R64+0x4600], [R164.64], P0 ;  /* 0x04600000a4407fae */ /* 0x0003e40008121846 */
[----:B------:R-:W-:Y:S02]  /*1e850*/  IMAD.X R67, R3, 0x1, R176, P1 ;  /* 0x0000000103437824 */ /* 0x000fe400008e06b0 */
[----:B------:R-:W3:Y:S04]  /*1e860*/  LDL R181, [R1+0x428] ;  /* 0x0004280001b57983 */ /* 0x000ee80000100800 */
[----:B------:R-:W3:Y:S01]  /*1e870*/  LDL R176, [R1+0x3cc] ;  /* 0x0003cc0001b07983 */ /* 0x000ee20000100800 */
[----:B-1----:R-:W-:-:S03]  /*1e880*/  IADD3 R164, P2, R2, R180, RZ ;  /* 0x000000b402a47210 */ /* 0x002fc60007f5e0ff */
[----:B------:R2:W-:Y:S02]  /*1e890*/  LDGSTS.E [R64+0x4a00], [R66.64], P0 ;  /* 0x04a0000042407fae */ /* 0x0005e40008121846 */
[----:B----4-:R-:W-:Y:S02]  /*1e8a0*/  IMAD.X R165, R3, 0x1, R167, P2 ;  /* 0x0000000103a57824 */ /* 0x010fe400010e06a7 */
[----:B------:R-:W4:Y:S04]  /*1e8b0*/  LDL R180, [R1+0x438] ;  /* 0x0004380001b47983 */ /* 0x000f280000100800 */
[----:B------:R-:W4:Y:S04]  /*1e8c0*/  LDL R167, [R1+0x3d8] ;  /* 0x0003d80001a77983 */ /* 0x000f280000100800 */
[----:B------:R1:W-:Y:S01]  /*1e8d0*/  LDGSTS.E [R64+0x4e00], [R164.64], P0 ;  /* 0x04e00000a4407fae */ /* 0x0003e20008121846 */
[----:B--2---:R-:W-:-:S03]  /*1e8e0*/  IADD3 R66, P1, R2, R166, RZ ;  /* 0x000000a602427210 */ /* 0x004fc60007f3e0ff */
[----:B------:R-:W2:Y:S02]  /*1e8f0*/  LDL R166, [R1+0x3e8] ;  /* 0x0003e80001a67983 */ /* 0x000ea40000100800 */
[----:B------:R-:W-:Y:S02]  /*1e900*/  IMAD.X R67, R3, 0x1, R65, P1 ;  /* 0x0000000103437824 */ /* 0x000fe400008e0641 */
        /* <DEDUP_REMOVED lines=29> */
[----:B--2---:R-:W-:-:S03]  /*1eae0*/  IADD3 R164, P2, R2, R166, RZ ;  /* 0x000000a602a47210 */ /* 0x004fc60007f5e0ff */
[----:B------:R-:W2:Y:S02]  /*1eaf0*/  LDL R166, [R1+0x43c] ;  /* 0x00043c0001a67983 */ /* 0x000ea40000100800 */
[C---:B------:R-:W-:Y:S02]  /*1eb00*/  IMAD.X R165, R3.reuse, 0x1, R65, P2 ;  /* 0x0000000103a57824 */ /* 0x040fe400010e0641 */
[----:B------:R-:W2:Y:S01]  /*1eb10*/  LDL R65, [R1+0x45c] ;  /* 0x00045c0001417983 */ /* 0x000ea20000100800 */
[----:B------:R-:W-:-:S03]  /*1eb20*/  IMAD.X R67, R3, 0x1, R175, P1 ;  /* 0x0000000103437824 */ /* 0x000fc600008e06af */
        /* <DEDUP_REMOVED lines=34> */
[----:B------:R1:W-:Y:S04]  /*1ed50*/  LDGSTS.E [R64+0x8600], [R164.64], P0 ;  /* 0x08600000a4407fae */ /* 0x0003e80008121846 */
[----:B------:R-:W2:Y:S04]  /*1ed60*/  LDL R65, [R1+0x4c8] ;  /* 0x0004c80001417983 */ /* 0x000ea80000100800 */
[----:B------:R1:W-:Y:S02]  /*1ed70*/  LDGSTS.E [R64+0x8a00], [R66.64], P0 ;  /* 0x08a0000042407fae */ /* 0x0003e40008121846 */
[----:B-1----:R-:W-:-:S02]  /*1ed80*/  IADD3 R164, P2, R2, R175, RZ ;  /* 0x000000af02a47210 */ /* 0x002fc40007f5e0ff */
[----:B------:R-:W2:Y:S03]  /*1ed90*/  LDL R179, [R1+0x50c] ;  /* 0x00050c0001b37983 */ /* 0x000ea60000100800 */
[----:B------:R-:W-:Y:S01]  /*1eda0*/  IMAD.X R165, R3, 0x1, R174, P2 ;  /* 0x0000000103a57824 */ /* 0x000fe200010e06ae */
[----:B------:R-:W2:Y:S01]  /*1edb0*/  LDL R175, [R1+0x4bc] ;  /* 0x0004bc0001af7983 */ /* 0x000ea20000100800 */
[----:B------:R-:W-:-:S03]  /*1edc0*/  IADD3 R66, P1, R2, R178, RZ ;  /* 0x000000b202427210 */ /* 0x000fc60007f3e0ff */
[----:B------:R1:W-:Y:S02]  /*1edd0*/  LDGSTS.E [R64+0x8e00], [R164.64], P0 ;  /* 0x08e00000a4407fae */ /* 0x0003e40008121846 */
[----:B------:R-:W-:Y:S02]  /*1ede0*/  IMAD.X R67, R3, 0x1, R172, P1 ;  /* 0x0000000103437824 */ /* 0x000fe400008e06ac */
[----:B------:R-:W2:Y:S04]  /*1edf0*/  LDL R174, [R1+0x4cc] ;  /* 0x0004cc0001ae7983 */ /* 0x000ea80000100800 */
[----:B------:R-:W2:Y:S01]  /*1ee00*/  LDL R172, [R1+0x4dc] ;  /* 0x0004dc0001ac7983 */ /* 0x000ea20000100800 */
[----:B-1----:R-:W-:-:S03]  /*1ee10*/  IADD3 R164, P2, R2, R173, RZ ;  /* 0x000000ad02a47210 */ /* 0x002fc60007f5e0ff */
[----:B------:R3:W-:Y:S04]  /*1ee20*/  LDGSTS.E [R64+0x9200], [R66.64], P0 ;  /* 0x0920000042407fae */ /* 0x0007e80008121846 */
[----:B------:R-:W2:Y:S01]  /*1ee30*/  LDL R173, [R1+0x4d8] ;  /* 0x0004d80001ad7983 */ /* 0x000ea20000100800 */
[----:B------:R-:W-:-:S03]  /*1ee40*/  IMAD.X R165, R3, 0x1, R171, P2 ;  /* 0x0000000103a57824 */ /* 0x000fc600010e06ab */
[----:B------:R-:W2:Y:S04]  /*1ee50*/  LDL R171, [R1+0x4ec] ;  /* 0x0004ec0001ab7983 */ /* 0x000ea80000100800 */
[----:B------:R1:W-:Y:S04]  /*1ee60*/  LDGSTS.E [R64+0x9600], [R164.64], P0 ;  /* 0x09600000a4407fae */ /* 0x0003e80008121846 */
[----:B------:R-:W2:Y:S01]  /*1ee70*/  LDL R178, [R1+0x518] ;  /* 0x0005180001b27983 */ /* 0x000ea20000100800 */
[----:B---3--:R-:W-:-:S03]  /*1ee80*/  IADD3 R66, P1, R2, R177, RZ ;  /* 0x000000b102427210 */ /* 0x008fc60007f3e0ff */
[----:B------:R-:W3:Y:S01]  /*1ee90*/  LDL R177, [R1+0x528] ;  /* 0x0005280001b17983 */ /* 0x000ee20000100800 */
[----:B-1----:R-:W-:-:S03]  /*1eea0*/  IADD3 R164, P2, R2, R170, RZ ;  /* 0x000000aa02a47210 */ /* 0x002fc60007f5e0ff */
        /* <DEDUP_REMOVED lines=16> */
[----:B------:R1:W-:Y:S02]  /*1efb0*/  LDGSTS.E [R64+0xa600], [R164.64], P0 ;  /* 0x0a600000a4407fae */ /* 0x0003e40008121846 */
[C---:B-1----:R-:W-:Y:S02]  /*1efc0*/  IADD3 R66, P1, R2.reuse, R173, RZ ;  /* 0x000000ad02427210 */ /* 0x042fe40007f3e0ff */
[----:B------:R-:W2:Y:S03]  /*1efd0*/  LDL R173, [R1+0x558] ;  /* 0x0005580001ad7983 */ /* 0x000ea60000100800 */
[C---:B------:R-:W-:Y:S01]  /*1efe0*/  IMAD.X R67, R3.reuse, 0x1, R172, P1 ;  /* 0x0000000103437824 */ /* 0x040fe200008e06ac */
[----:B------:R-:W-:Y:S01]  /*1eff0*/  IADD3 R164, P2, R2, R182, RZ ;  /* 0x000000b602a47210 */ /* 0x000fe20007f5e0ff */
        /* <DEDUP_REMOVED lines=10> */
[----:B------:R1:W-:Y:S02]  /*1f0a0*/  LDGSTS.E [R64+0xb200], [R66.64], P0 ;  /* 0x0b20000042407fae */ /* 0x0003e40008121846 */
[----:B------:R-:W-:Y:S02]  /*1f0b0*/  IMAD.X R165, R3, 0x1, R179, P2 ;  /* 0x0000000103a57824 */ /* 0x000fe400010e06b3 */
[----:B------:R-:W3:Y:S04]  /*1f0c0*/  LDL R170, [R1+0x56c] ;  /* 0x00056c0001aa7983 */ /* 0x000ee80000100800 */
[----:B------:R4:W-:Y:S01]  /*1f0d0*/  LDGSTS.E [R64+0xb600], [R164.64], P0 ;  /* 0x0b600000a4407fae */ /* 0x0009e20008121846 */
[----:B-1----:R-:W-:-:S03]  /*1f0e0*/  IADD3 R66, P1, R2, R178, RZ ;  /* 0x000000b202427210 */ /* 0x002fc60007f3e0ff */
[----:B------:R-:W3:Y:S02]  /*1f0f0*/  LDL R180, [R1+0x5c0] ;  /* 0x0005c00001b47983 */ /* 0x000ee40000100800 */
[----:B----4-:R-:W-:Y:S02]  /*1f100*/  IMAD.X R67, R3, 0x1, R167, P1 ;  /* 0x0000000103437824 */ /* 0x010fe400008e06a7 */
[----:B------:R-:W4:Y:S04]  /*1f110*/  LDL R179, [R1+0x5d0] ;  /* 0x0005d00001b37983 */ /* 0x000f280000100800 */
[----:B------:R-:W4:Y:S04]  /*1f120*/  LDL R167, [R1+0x578] ;  /* 0x0005780001a77983 */ /* 0x000f280000100800 */
[----:B------:R1:W-:Y:S01]  /*1f130*/  LDGSTS.E [R64+0xba00], [R66.64], P0 ;  /* 0x0ba0000042407fae */ /* 0x0003e20008121846 */
[----:B------:R-:W-:-:S03]  /*1f140*/  IADD3 R164, P2, R2, R177, RZ ;  /* 0x000000b102a47210 */ /* 0x000fc60007f5e0ff */
[----:B------:R-:W4:Y:S04]  /*1f150*/  LDL R178, [R1+0x5dc] ;  /* 0x0005dc0001b27983 */ /* 0x000f280000100800 */
[----:B------:R-:W4:Y:S01]  /*1f160*/  LDL R177, [R1+0x5ec] ;  /* 0x0005ec0001b17983 */ /* 0x000f220000100800 */
[----:B--2---:R-:W-:-:S03]  /*1f170*/  IMAD.X R165, R3, 0x1, R166, P2 ;  /* 0x0000000103a57824 */ /* 0x004fc600010e06a6 */
[----:B------:R-:W2:Y:S04]  /*1f180*/  LDL R166, [R1+0x588] ;  /* 0x0005880001a67983 */ /* 0x000ea80000100800 */
[----:B------:R1:W-:Y:S02]  /*1f190*/  LDGSTS.E [R64+0xbe00], [R164.64], P0 ;  /* 0x0be00000a4407fae */ /* 0x0003e40008121846 */
[C---:B-1----:R-:W-:Y:S02]  /*1f1a0*/  IADD3 R66, P1, R2.reuse, R65, RZ ;  /* 0x0000004102427210 */ /* 0x042fe40007f3e0ff */
        /* <DEDUP_REMOVED lines=16> */
[----:B---3--:R-:W-:-:S03]  /*1f2b0*/  IMAD.X R165, R3, 0x1, R170, P2 ;  /* 0x0000000103a57824 */ /* 0x008fc600010e06aa */
[----:B------:R-:W3:Y:S04]  /*1f2c0*/  LDL R170, [R1+0x61c] ;  /* 0x00061c0001aa7983 */ /* 0x000ee80000100800 */
[----:B------:R2:W-:Y:S01]  /*1f2d0*/  LDGSTS.E [R64+0xce00], [R164.64], P0 ;  /* 0x0ce00000a4407fae */ /* 0x0005e20008121846 */
[----:B----4-:R-:W-:-:S03]  /*1f2e0*/  IADD3 R66, P1, R2, R167, RZ ;  /* 0x000000a702427210 */ /* 0x010fc60007f3e0ff */
[----:B------:R-:W4:Y:S01]  /*1f2f0*/  LDL R167, [R1+0x62c] ;  /* 0x00062c0001a77983 */ /* 0x000f220000100800 */
[----:B--2---:R-:W-:-:S03]  /*1f300*/  IADD3 R164, P2, R2, R166, RZ ;  /* 0x000000a602a47210 */ /* 0x004fc60007f5e0ff */
[----:B------:R-:W2:Y:S01]  /*1f310*/  LDL R166, [R1+0x620] ;  /* 0x0006200001a67983 */ /* 0x000ea20000100800 */
[----:B------:R-:W-:-:S03]  /*1f320*/  IMAD.X R67, R3, 0x1, R65, P1 ;  /* 0x0000000103437824 */ /* 0x000fc600008e0641 */
[----:B------:R-:W2:Y:S01]  /*1f330*/  LDL R65, [R1+0x638] ;  /* 0x0006380001417983 */ /* 0x000ea20000100800 */
[----:B------:R-:W-:-:S03]  /*1f340*/  IMAD.X R165, R3, 0x1, R187, P2 ;  /* 0x0000000103a57824 */ /* 0x000fc600010e06bb */
[----:B------:R1:W-:Y:S04]  /*1f350*/  LDGSTS.E [R64+0xd200], [R66.64], P0 ;  /* 0x0d20000042407fae */ /* 0x0003e80008121846 */
[----:B------:R1:W-:Y:S02]  /*1f360*/  LDGSTS.E [R64+0xd600], [R164.64], P0 ;  /* 0x0d600000a4407fae */ /* 0x0003e40008121846 */
[C---:B-1----:R-:W-:Y:S02]  /*1f370*/  IADD3 R66, P1, R2.reuse, R186, RZ ;  /* 0x000000ba02427210 */ /* 0x042fe40007f3e0ff */
[----:B------:R-:W-:-:S03]  /*1f380*/  IADD3 R164, P2, R2, R185, RZ ;  /* 0x000000b902a47210 */ /* 0x000fc60007f5e0ff */
[C---:B------:R-:W-:Y:S02]  /*1f390*/  IMAD.X R67, R3.reuse, 0x1, R184, P1 ;  /* 0x0000000103437824 */ /* 0x040fe400008e06b8 */
        /* <DEDUP_REMOVED lines=14> */
[----:B------:R3:W-:Y:S01]  /*1f480*/  LDGSTS.E [R64+0xee00], [R164.64], P0 ;  /* 0x0ee00000a4407fae */ /* 0x0007e20008121846 */
[C---:B-1----:R-:W-:Y:S02]  /*1f490*/  IADD3 R66, P1, R2.reuse, R174, RZ ;  /* 0x000000ae02427210 */ /* 0x042fe40007f3e0ff */
[----:B---3--:R-:W-:-:S03]  /*1f4a0*/  IADD3 R164, P2, R2, R173, RZ ;  /* 0x000000ad02a47210 */ /* 0x008fc60007f5e0ff */
[C---:B------:R-:W-:Y:S02]  /*1f4b0*/  IMAD.X R67, R3.reuse, 0x1, R172, P1 ;  /* 0x0000000103437824 */ /* 0x040fe400008e06ac */
[----:B------:R-:W-:-:S03]  /*1f4c0*/  IMAD.X R165, R3, 0x1, R171, P2 ;  /* 0x0000000103a57824 */ /* 0x000fc600010e06ab */
[----:B------:R1:W-:Y:S04]  /*1f4d0*/  LDGSTS.E [R64+0xf200], [R66.64], P0 ;  /* 0x0f20000042407fae */ /* 0x0003e80008121846 */
[----:B------:R4:W-:Y:S01]  /*1f4e0*/  LDGSTS.E [R64+0xf600], [R164.64], P0 ;  /* 0x0f600000a4407fae */ /* 0x0009e20008121846 */
[----:B------:R-:W-:-:S04]  /*1f4f0*/  IMAD.MOV.U32 R247, RZ, RZ, c[0x0][0x188] ;  /* 0x00006200fff77624 */ /* 0x000fc800078e00ff */
[----:B------:R-:W-:Y:S01]  /*1f500*/  IMAD.SHL.U32 R247, R247, 0x20, RZ ;  /* 0x00000020f7f77824 */ /* 0x000fe200078e00ff */
[----:B----4-:R-:W-:Y:S01]  /*1f510*/  IADD3 R164, P2, R2, R167, RZ ;  /* 0x000000a702a47210 */ /* 0x010fe20007f5e0ff */
[----:B------:R-:W-:-:S03]  /*1f520*/  IMAD.MOV.U32 R245, RZ, RZ, 0x1f ;  /* 0x0000001ffff57424 */ /* 0x000fc600078e00ff */
[----:B------:R-:W-:Y:S02]  /*1f530*/  SHF.R.S32.HI R247, RZ, 0x1f, R247 ;  /* 0x0000001ffff77819 */ /* 0x000fe400000114f7 */
[----:B------:R-:W-:Y:S02]  /*1f540*/  IADD3 R245, R245, c[0x0][0x180], RZ ;  /* 0x00006000f5f57a10 */ /* 0x000fe40007ffe0ff */
[----:B-1----:R-:W-:Y:S02]  /*1f550*/  IADD3 R66, P1, R2, R170, RZ ;  /* 0x000000aa02427210 */ /* 0x002fe40007f3e0ff */
[----:B------:R-:W-:Y:S01]  /*1f560*/  SHF.R.S32.HI R167, RZ, 0x1f, R245 ;  /* 0x0000001fffa77819 */ /* 0x000fe200000114f5 */
[----:B------:R-:W-:-:S03]  /*1f570*/  UIADD3 UR4, UR4, 0x1, URZ ;  /* 0x0000000104047890 */ /* 0x000fc6000fffe03f */
[----:B------:R-:W-:Y:S01]  /*1f580*/  LEA.HI R167, R167, R245, RZ, 0x5 ;  /* 0x000000f5a7a77211 */ /* 0x000fe200078f28ff */
[----:B------:R-:W-:-:S03]  /*1f590*/  IMAD.MOV.U32 R246, RZ, RZ, c[0x0][0x18c] ;  /* 0x00006300fff67624 */ /* 0x000fc600078e00ff */
[----:B------:R-:W-:Y:S01]  /*1f5a0*/  SHF.R.S32.HI R167, RZ, 0x5, R167 ;  /* 0x00000005ffa77819 */ /* 0x000fe200000114a7 */
[----:B------:R-:W-:-:S05]  /*1f5b0*/  IMAD.SHL.U32 R246, R246, 0x20, RZ ;  /* 0x00000020f6f67824 */ /* 0x000fca00078e00ff */
[----:B------:R-:W-:Y:S01]  /*1f5c0*/  SHF.R.S32.HI R246, RZ, 0x1f, R246 ;  /* 0x0000001ffff67819 */ /* 0x000fe200000114f6 */
[----:B------:R-:W-:Y:S01]  /*1f5d0*/  UIADD3 UR5, UR5, -0x20, URZ ;  /* 0xffffffe005057890 */ /* 0x000fe2000fffe03f */
[C---:B--2---:R-:W-:Y:S02]  /*1f5e0*/  IMAD.X R67, R3.reuse, 0x1, R166, P1 ;  /* 0x0000000103437824 */ /* 0x044fe400008e06a6 */
[----:B------:R-:W-:-:S03]  /*1f5f0*/  IMAD.X R165, R3, 0x1, R65, P2 ;  /* 0x0000000103a57824 */ /* 0x000fc600010e0641 */
[----:B------:R1:W-:Y:S01]  /*1f600*/  LDGSTS.E [R64+0xfa00], [R66.64], P0 ;  /* 0x0fa0000042407fae */ /* 0x0003e20008121846 */
[----:B------:R-:W-:Y:S02]  /*1f610*/  IMAD.MOV.U32 R65, RZ, RZ, c[0x0][0x188] ;  /* 0x00006200ff417624 */ /* 0x000fe400078e00ff */
[----:B------:R-:W-:Y:S01]  /*1f620*/  IMAD.MOV.U32 R166, RZ, RZ, c[0x0][0x18c] ;  /* 0x00006300ffa67624 */ /* 0x000fe200078e00ff */
[----:B------:R1:W-:Y:S01]  /*1f630*/  LDGSTS.E [R64+0xfe00], [R164.64], P0 ;  /* 0x0fe00000a4407fae */ /* 0x0003e20008121846 */
[----:B------:R-:W-:Y:S01]  /*1f640*/  IMAD.SHL.U32 R65, R65, 0x20, RZ ;  /* 0x0000002041417824 */ /* 0x000fe200078e00ff */
[----:B------:R-:W-:Y:S01]  /*1f650*/  ISETP.NE.U32.AND P0, PT, R167, UR4, PT ;  /* 0x00000004a7007c0c */ /* 0x000fe2000bf05070 */
[----:B------:R-:W-:Y:S01]  /*1f660*/  IMAD.SHL.U32 R166, R166, 0x20, RZ ;  /* 0x00000020a6a67824 */ /* 0x000fe200078e00ff */
[----:B------:R-:W0:Y:S02]  /*1f670*/  LDGDEPBAR ;  /* 0x00000000000079af */ /* 0x000e240000000000 */
[----:B------:R-:W-:-:S02]  /*1f680*/  LEA R169, P2, R65, R169, 0x2 ;  /* 0x000000a941a97211 */ /* 0x000fc400078410ff */
[----:B------:R-:W-:-:S05]  /*1f690*/  SHF.L.U64.HI R65, R65, 0x2, R247 ;  /* 0x0000000241417819 */ /* 0x000fca00000102f7 */
[----:B------:R-:W-:Y:S01]  /*1f6a0*/  IMAD.X R168, R168, 0x1, R65, P2 ;  /* 0x00000001a8a87824 */ /* 0x000fe200010e0641 */
[----:B------:R1:W-:Y:S04]  /*1f6b0*/  STL [R1+0x1d4], R169 ;  /* 0x0001d4a901007387 */ /* 0x0003e80000100800 */
[----:B------:R1:W-:Y:S01]  /*1f6c0*/  STL [R1+0x1d0], R168 ;  /* 0x0001d0a801007387 */ /* 0x0003e20000100800 */
[C---:B------:R-:W-:Y:S02]  /*1f6d0*/  LEA R2, P1, R166.reuse, R2, 0x2 ;  /* 0x00000002a6027211 */ /* 0x040fe400078210ff */
[----:B------:R-:W-:-:S05]  /*1f6e0*/  SHF.L.U64.HI R166, R166, 0x2, R246 ;  /* 0x00000002a6a67819 */ /* 0x000fca00000102f6 */
[----:B------:R-:W-:Y:S01]  /*1f6f0*/  IMAD.X R3, R3, 0x1, R166, P1 ;  /* 0x0000000103037824 */ /* 0x000fe200008e06a6 */
[----:B------:R-:W-:Y:S01]  /*1f700*/  @!P0 CALL.REL.NOINC `(.L_x_0) ;  /* 0x0000001000008944 */ /* 0x000fe20003c00000 */
[----:B------:R-:W-:Y:S05]  /*1f710*/  BRA `(.L_x_1) ;  /* 0xffff986000007947 */ /* 0x000fea000383ffff */
.L_x_0:
[----:B------:R-:W2:Y:S01]  /*1f720*/  LDL.LU R248, [R1+0x200] ;  /* 0x0002000001f87983 */ /* 0x000ea20000300800 */
[----:B------:R-:W-:-:S04]  /*1f730*/  DEPBAR.LE SB0, 0x0 ;  /* 0x000080000000791a */ /* 0x000fc80000000000 */
[----:B-1----:R-:W2:Y:S04]  /*1f740*/  LDL.LU R64, [R1+0xd0] ;  /* 0x0000d00001407983 */ /* 0x002ea80000300800 */
[----:B------:R-:W2:Y:S04]  /*1f750*/  LDL.LU R65, [R1+0x100] ;  /* 0x0001000001417983 */ /* 0x000ea80000300800 */
[----:B------:R-:W2:Y:S04]  /*1f760*/  LDL.LU R66, [R1+0x70] ;  /* 0x0000700001427983 */ /* 0x000ea80000300800 */
[----:B------:R-:W2:Y:S04]  /*1f770*/  LDL.LU R67, [R1+0x30] ;  /* 0x0000300001437983 */ /* 0x000ea80000300800 */
[----:B------:R-:W-:Y:S06]  /*1f780*/  BAR.SYNC.DEFER_BLOCKING 0x0 ;  /* 0x0000000000007b1d */ /* 0x000fec0000010000 */
[----:B------:R-:W3:Y:S04]  /*1f790*/  LDL.LU R176, [R1+0xd4] ;  /* 0x0000d40001b07983 */ /* 0x000ee80000300800 */
[----:B------:R-:W3:Y:S04]  /*1f7a0*/  LDL.LU R177, [R1+0x104] ;  /* 0x0001040001b17983 */ /* 0x000ee80000300800 */
[----:B------:R-:W3:Y:S04]  /*1f7b0*/  LDL.LU R178, [R1+0x74] ;  /* 0x0000740001b27983 */ /* 0x000ee80000300800 */
[----:B------:R-:W3:Y:S04]  /*1f7c0*/  LDL.LU R179, [R1+0x34] ;  /* 0x0000340001b37983 */ /* 0x000ee80000300800 */
[----:B------:R-:W4:Y:S04]  /*1f7d0*/  LDL.LU R172, [R1+0xd8] ;  /* 0x0000d80001ac7983 */ /* 0x000f280000300800 */
[----:B------:R-:W4:Y:S04]  /*1f7e0*/  LDL.LU R173, [R1+0x108] ;  /* 0x0001080001ad7983 */ /* 0x000f280000300800 */
[----:B------:R-:W4:Y:S04]  /*1f7f0*/  LDL.LU R174, [R1+0x78] ;  /* 0x0000780001ae7983 */ /* 0x000f280000300800 */
[----:B------:R-:W4:Y:S04]  /*1f800*/  LDL.LU R175, [R1+0x38] ;  /* 0x0000380001af7983 */ /* 0x000f280000300800 */
[----:B------:R-:W5:Y:S04]  /*1f810*/  LDL.LU R168, [R1+0xdc] ;  /* 0x0000dc0001a87983 */ /* 0x000f680000300800 */
[----:B------:R-:W5:Y:S04]  /*1f820*/  LDL.LU R169, [R1+0x10c] ;  /* 0x00010c0001a97983 */ /* 0x000f680000300800 */
[----:B------:R-:W5:Y:S04]  /*1f830*/  LDL.LU R170, [R1+0x7c] ;  /* 0x00007c0001aa7983 */ /* 0x000f680000300800 */
[----:B------:R-:W5:Y:S04]  /*1f840*/  LDL.LU R171, [R1+0x3c] ;  /* 0x00003c0001ab7983 */ /* 0x000f680000300800 */
[----:B------:R-:W5:Y:S04]  /*1f850*/  LDL.LU R164, [R1+0xc0] ;  /* 0x0000c00001a47983 */ /* 0x000f680000300800 */
[----:B------:R-:W5:Y:S04]  /*1f860*/  LDL.LU R165, [R1+0xf0] ;  /* 0x0000f00001a57983 */ /* 0x000f680000300800 */
[----:B------:R-:W5:Y:S04]  /*1f870*/  LDL.LU R166, [R1+0x60] ;  /* 0x0000600001a67983 */ /* 0x000f680000300800 */
[----:B------:R-:W5:Y:S04]  /*1f880*/  LDL.LU R167, [R1+0x20] ;  /* 0x0000200001a77983 */ /* 0x000f680000300800 */
[----:B--2---:R1:W-:Y:S04]  /*1f890*/  STS.128 [R248], R64 ;  /* 0x00000040f8007388 */ /* 0x0043e80000000c00 */
[----:B-1----:R-:W2:Y:S04]  /*1f8a0*/  LDL.LU R64, [R1+0xc4] ;  /* 0x0000c40001407983 */ /* 0x002ea80000300800 */
[----:B------:R-:W2:Y:S04]  /*1f8b0*/  LDL.LU R65, [R1+0xf4] ;  /* 0x0000f40001417983 */ /* 0x000ea80000300800 */
[----:B------:R-:W2:Y:S04]  /*1f8c0*/  LDL.LU R66, [R1+0x64] ;  /* 0x0000640001427983 */ /* 0x000ea80000300800 */
[----:B------:R-:W2:Y:S04]  /*1f8d0*/  LDL.LU R67, [R1+0x24] ;  /* 0x0000240001437983 */ /* 0x000ea80000300800 */
[----:B---3--:R-:W-:Y:S04]  /*1f8e0*/  STS.128 [R248+0x400], R176 ;  /* 0x000400b0f8007388 */ /* 0x008fe80000000c00 */
[----:B----4-:R-:W-:Y:S04]  /*1f8f0*/  STS.128 [R248+0x80], R172 ;  /* 0x000080acf8007388 */ /* 0x010fe80000000c00 */
[----:B-----5:R-:W-:Y:S04]  /*1f900*/  STS.128 [R248+0x480], R168 ;  /* 0x000480a8f8007388 */ /* 0x020fe80000000c00 */
[----:B------:R-:W-:Y:S04]  /*1f910*/  STS.128 [R248+0x100], R164 ;  /* 0x000100a4f8007388 */ /* 0x000fe80000000c00 */
[----:B--2---:R1:W-:Y:S04]  /*1f920*/  STS.128 [R248+0x500], R64 ;  /* 0x00050040f8007388 */ /* 0x0043e80000000c00 */
[----:B-1----:R-:W2:Y:S04]  /*1f930*/  LDL.LU R64, [R1+0xc8] ;  /* 0x0000c80001407983 */ /* 0x002ea80000300800 */
[----:B------:R-:W2:Y:S04]  /*1f940*/  LDL.LU R65, [R1+0xf8] ;  /* 0x0000f80001417983 */ /* 0x000ea80000300800 */
[----:B------:R-:W2:Y:S04]  /*1f950*/  LDL.LU R66, [R1+0x68] ;  /* 0x0000680001427983 */ /* 0x000ea80000300800 */
[----:B------:R-:W2:Y:S04]  /*1f960*/  LDL.LU R67, [R1+0x28] ;  /* 0x0000280001437983 */ /* 0x000ea80000300800 */
        /* <DEDUP_REMOVED lines=12> */
[----:B------:R-:W4:Y:S04]  /*1fa30*/  LDL.LU R176, [R1+0xb8] ;  /* 0x0000b80001b07983 */ /* 0x000f280000300800 */
        /* <DEDUP_REMOVED lines=9> */
[----:B------:R-:W5:Y:S01]  /*1fad0*/  LDL.LU R186, [R1+0x40] ;  /* 0x0000400001ba7983 */ /* 0x000f620000300800 */
[----:B------:R-:W-:-:S03]  /*1fae0*/  IMAD.MOV.U32 R187, RZ, RZ, R124 ;  /* 0x000000ffffbb7224 */ /* 0x000fc600078e007c */
[----:B--2---:R1:W-:Y:S04]  /*1faf0*/  STS.128 [R248+0x180], R64 ;  /* 0x00018040f8007388 */ /* 0x0043e80000000c00 */
[----:B-1----:R-:W2:Y:S04]  /*1fb00*/  LDL.LU R64, [R1+0x84] ;  /* 0x0000840001407983 */ /* 0x002ea80000300800 */
[----:B------:R-:W2:Y:S04]  /*1fb10*/  LDL.LU R65, [R1+0xa4] ;  /* 0x0000a40001417983 */ /* 0x000ea80000300800 */
[----:B---3--:R1:W-:Y:S04]  /*1fb20*/  STS.128 [R248+0x580], R164 ;  /* 0x000580a4f8007388 */ /* 0x0083e80000000c00 */
[----:B------:R-:W2:Y:S01]  /*1fb30*/  LDL.LU R66, [R1+0x44] ;  /* 0x0000440001427983 */ /* 0x000ea20000300800 */
[----:B------:R-:W-:-:S03]  /*1fb40*/  IMAD.MOV.U32 R67, RZ, RZ, R125 ;  /* 0x000000ffff437224 */ /* 0x000fc600078e007d */
[----:B-1----:R-:W3:Y:S01]  /*1fb50*/  LDL.LU R164, [R1+0x88] ;  /* 0x0000880001a47983 */ /* 0x002ee20000300800 */
[----:B------:R-:W-:-:S03]  /*1fb60*/  IMAD.MOV.U32 R167, RZ, RZ, R126 ;  /* 0x000000ffffa77224 */ /* 0x000fc600078e007e */
[----:B------:R-:W3:Y:S04]  /*1fb70*/  LDL.LU R165, [R1+0xa8] ;  /* 0x0000a80001a57983 */ /* 0x000ee80000300800 */
[----:B------:R-:W3:Y:S04]  /*1fb80*/  LDL.LU R166, [R1+0x48] ;  /* 0x0000480001a67983 */ /* 0x000ee80000300800 */
[----:B------:R-:W3:Y:S04]  /*1fb90*/  LDL.LU R124, [R1+0x8c] ;  /* 0x00008c00017c7983 */ /* 0x000ee80000300800 */
[----:B------:R-:W3:Y:S04]  /*1fba0*/  LDL.LU R125, [R1+0xac] ;  /* 0x0000ac00017d7983 */ /* 0x000ee80000300800 */
[----:B------:R-:W3:Y:S04]  /*1fbb0*/  LDL.LU R126, [R1+0x4c] ;  /* 0x00004c00017e7983 */ /* 0x000ee80000300800 */
[----:B------:R-:W1:Y:S04]  /*1fbc0*/  S2R R189, SR_TID.X ;  /* 0x0000000000bd7919 */ /* 0x000e680000002100 */
[----:B----4-:R-:W-:Y:S04]  /*1fbd0*/  STS.128 [R248+0x200], R168 ;  /* 0x000200a8f8007388 */ /* 0x010fe80000000c00 */
[----:B-----5:R-:W-:Y:S04]  /*1fbe0*/  STS.128 [R248+0x600], R172 ;  /* 0x000600acf8007388 */ /* 0x020fe80000000c00 */
[----:B------:R-:W-:Y:S04]  /*1fbf0*/  STS.128 [R248+0x280], R176 ;  /* 0x000280b0f8007388 */ /* 0x000fe80000000c00 */
[----:B------:R-:W-:Y:S04]  /*1fc00*/  STS.128 [R248+0x680], R180 ;  /* 0x000680b4f8007388 */ /* 0x000fe80000000c00 */
[----:B------:R-:W-:Y:S01]  /*1fc10*/  STS.128 [R248+0x300], R184 ;  /* 0x000300b8f8007388 */ /* 0x000fe20000000c00 */
[C---:B-1----:R-:W-:Y:S01]  /*1fc20*/  IMAD.SHL.U32 R216, R189.reuse, 0x1000, RZ ;  /* 0x00001000bdd87824 */ /* 0x042fe200078e00ff */
[----:B------:R-:W-:-:S04]  /*1fc30*/  LOP3.LUT R188, R189, 0x7f, RZ, 0xc0, !PT ;  /* 0x0000007fbdbc7812 */ /* 0x000fc800078ec0ff */
[----:B------:R-:W-:-:S05]  /*1fc40*/  LOP3.LUT R216, R216, 0x6000, RZ, 0xc0, !PT ;  /* 0x00006000d8d87812 */ /* 0x000fca00078ec0ff */
[----:B------:R-:W-:-:S05]  /*1fc50*/  IMAD R216, R188, 0x10, R216 ;  /* 0x00000010bcd87824 */ /* 0x000fca00078e02d8 */
[C---:B------:R-:W-:Y:S02]  /*1fc60*/  LOP3.LUT R3, R216.reuse, 0x20, RZ, 0x3c, !PT ;  /* 0x00000020d8037812 */ /* 0x040fe400078e3cff */
[C---:B------:R-:W-:Y:S02]  /*1fc70*/  LOP3.LUT R2, R216.reuse, 0x40, RZ, 0x3c, !PT ;  /* 0x00000040d8027812 */ /* 0x040fe400078e3cff */
[----:B------:R-:W-:Y:S01]  /*1fc80*/  LOP3.LUT R0, R216, 0x60, RZ, 0x3c, !PT ;  /* 0x00000060d8007812 */ /* 0x000fe200078e3cff */
[----:B------:R-:W-:Y:S02]  /*1fc90*/  IMAD.MOV.U32 R204, RZ, RZ, R120 ;  /* 0x000000ffffcc7224 */ /* 0x000fe400078e0078 */
[----:B------:R-:W-:Y:S02]  /*1fca0*/  IMAD.MOV.U32 R205, RZ, RZ, R104 ;  /* 0x000000ffffcd7224 */ /* 0x000fe400078e0068 */
[----:B------:R-:W-:Y:S02]  /*1fcb0*/  IMAD.MOV.U32 R206, RZ, RZ, R88 ;  /* 0x000000ffffce7224 */ /* 0x000fe400078e0058 */
[----:B------:R-:W-:-:S02]  /*1fcc0*/  IMAD.MOV.U32 R207, RZ, RZ, R148 ;  /* 0x000000ffffcf7224 */ /* 0x000fc400078e0094 */
[----:B------:R-:W-:Y:S02]  /*1fcd0*/  IMAD.MOV.U32 R200, RZ, RZ, R121 ;  /* 0x000000ffffc87224 */ /* 0x000fe400078e0079 */
[----:B------:R-:W-:Y:S02]  /*1fce0*/  IMAD.MOV.U32 R201, RZ, RZ, R105 ;  /* 0x000000ffffc97224 */ /* 0x000fe400078e0069 */
        /* <DEDUP_REMOVED lines=13> */
[----:B------:R-:W-:Y:S01]  /*1fdc0*/  IMAD.MOV.U32 R141, RZ, RZ, R99 ;  /* 0x000000ffff8d7224 */ /* 0x000fe200078e0063 */
[----:B--2---:R-:W-:Y:S04]  /*1fdd0*/  STS.128 [R248+0x700], R64 ;  /* 0x00070040f8007388 */ /* 0x004fe80000000c00 */
[----:B---3--:R-:W-:Y:S04]  /*1fde0*/  STS.128 [R248+0x380], R164 ;  /* 0x000380a4f8007388 */ /* 0x008fe80000000c00 */
[----:B------:R-:W-:Y:S04]  /*1fdf0*/  STS.128 [R248+0x780], R124 ;  /* 0x0007807cf8007388 */ /* 0x000fe80000000c00 */
[----:B------:R-:W-:Y:S06]  /*1fe00*/  BAR.SYNC.DEFER_BLOCKING 0x0 ;  /* 0x0000000000007b1d */ /* 0x000fec0000010000 */
[----:B------:R-:W-:Y:S04]  /*1fe10*/  LDS.128 R244, [R216] ;  /* 0x00000000d8f47984 */ /* 0x000fe80000000c00 */
[----:B------:R-:W-:Y:S04]  /*1fe20*/  LDS.128 R236, [R216+0x800] ;  /* 0x00080000d8ec7984 */ /* 0x000fe80000000c00 */
[----:B------:R-:W-:Y:S04]  /*1fe30*/  LDS.128 R232, [R216+0x1000] ;  /* 0x00100000d8e87984 */ /* 0x000fe80000000c00 */
[----:B------:R-:W-:Y:S04]  /*1fe40*/  LDS.128 R228, [R216+0x1800] ;  /* 0x00180000d8e47984 */ /* 0x000fe80000000c00 */
        /* <DEDUP_REMOVED lines=12> */
[----:B------:R-:W-:Y:S06]  /*1ff10*/  BAR.SYNC.DEFER_BLOCKING 0x0 ;  /* 0x0000000000007b1d */ /* 0x000fec0000010000 */
[----:B------:R1:W-:Y:S04]  /*1ff20*/  STS.128 [R248], R204 ;  /* 0x000000ccf8007388 */ /* 0x0003e80000000c00 */
[----:B------:R-:W-:Y:S01]  /*1ff30*/  STS.128 [R248+0x400], R200 ;  /* 0x000400c8f8007388 */ /* 0x000fe20000000c00 */
[----:B-1----:R-:W-:-:S02]  /*1ff40*/  IMAD.MOV.U32 R204, RZ, RZ, R122 ;  /* 0x000000ffffcc7224 */ /* 0x002fc400078e007a */
[----:B------:R-:W-:Y:S02]  /*1ff50*/  IMAD.MOV.U32 R205, RZ, RZ, R106 ;  /* 0x000000ffffcd7224 */ /* 0x000fe400078e006a */
[----:B------:R-:W-:Y:S02]  /*1ff60*/  IMAD.MOV.U32 R206, RZ, RZ, R90 ;  /* 0x000000ffffce7224 */ /* 0x000fe400078e005a */
[----:B------:R-:W-:Y:S02]  /*1ff70*/  IMAD.MOV.U32 R207, RZ, RZ, R150 ;  /* 0x000000ffffcf7224 */ /* 0x000fe400078e0096 */
[----:B------:R-:W-:Y:S02]  /*1ff80*/  IMAD.MOV.U32 R150, RZ, RZ, R91 ;  /* 0x000000ffff967224 */ /* 0x000fe400078e005b */
[----:B------:R-:W-:Y:S02]  /*1ff90*/  IMAD.MOV.U32 R90, RZ, RZ, R84 ;  /* 0x000000ffff5a7224 */ /* 0x000fe400078e0054 */
[----:B------:R-:W-:Y:S01]  /*1ffa0*/  IMAD.MOV.U32 R91, RZ, RZ, R144 ;  /* 0x000000ffff5b7224 */ /* 0x000fe200078e0090 */
[----:B------:R-:W-:Y:S01]  /*1ffb0*/  STS.128 [R248+0x80], R204 ;  /* 0x000080ccf8007388 */ /* 0x000fe20000000c00 */
[----:B------:R-:W-:-:S03]  /*1ffc0*/  IMAD.MOV.U32 R106, RZ, RZ, R85 ;  /* 0x000000ffff6a7224 */ /* 0x000fc600078e0055 */
[----:B------:R-:W-:Y:S01]  /*1ffd0*/  STS.128 [R248+0x480], R148 ;  /* 0x00048094f8007388 */ /* 0x000fe20000000c00 */
[----:B------:R-:W-:-:S03]  /*1ffe0*/  IMAD.MOV.U32 R144, RZ, RZ, R119 ;  /* 0x000000ffff907224 */ /* 0x000fc600078e0077 */
[----:B------:R1:W-:Y:S01]  /*1fff0*/  STS.128 [R248+0x100], R88 ;  /* 0x00010058f8007388 */ /* 0x0003e20000000c00 */
[----:B------:R-:W-:Y:S02]  /*20000*/  IMAD.MOV.U32 R84, RZ, RZ, R112 ;  /* 0x000000ffff547224 */ /* 0x000fe400078e0070 */
[----:B------:R-:W-:Y:S01]  /*20010*/  IMAD.MOV.U32 R85, RZ, RZ, R96 ;  /* 0x000000ffff557224 */ /* 0x000fe200078e0060 */
[----:B------:R2:W-:Y:S01]  /*20020*/  STS.128 [R248+0x500], R104 ;  /* 0x00050068f8007388 */ /* 0x0005e20000000c00 */
[----:B-1----:R-:W-:Y:S02]  /*20030*/  IMAD.MOV.U32 R88, RZ, RZ, R118 ;  /* 0x000000ffff587224 */ /* 0x002fe400078e0076 */
[----:B------:R-:W-:Y:S02]  /*20040*/  IMAD.MOV.U32 R89, RZ, RZ, R102 ;  /* 0x000000ffff597224 */ /* 0x000fe400078e0066 */
[----:B------:R-:W-:Y:S02]  /*20050*/  IMAD.MOV.U32 R90, RZ, RZ, R86 ;  /* 0x000000ffff5a7224 */ /* 0x000fe400078e0056 */
[----:B------:R-:W-:-:S02]  /*20060*/  IMAD.MOV.U32 R91, RZ, RZ, R146 ;  /* 0x000000ffff5b7224 */ /* 0x000fc400078e0092 */
[----:B------:R-:W-:Y:S02]  /*20070*/  IMAD.MOV.U32 R146, RZ, RZ, R87 ;  /* 0x000000ffff927224 */ /* 0x000fe400078e0057 */
[----:B------:R-:W-:Y:S02]  /*20080*/  IMAD.MOV.U32 R86, RZ, RZ, R80 ;  /* 0x000000ffff567224 */ /* 0x000fe400078e0050 */
[----:B------:R-:W-:Y:S01]  /*20090*/  IMAD.MOV.U32 R87, RZ, RZ, R140 ;  /* 0x000000ffff577224 */ /* 0x000fe200078e008c */
[----:B------:R1:W-:Y:S01]  /*200a0*/  STS.128 [R248+0x180], R88 ;  /* 0x00018058f8007388 */ /* 0x0003e20000000c00 */
[----:B------:R-:W-:Y:S02]  /*200b0*/  IMAD.MOV.U32 R102, RZ, RZ, R81 ;  /* 0x000000ffff667224 */ /* 0x000fe400078e0051 */
[----:B--2---:R-:W-:Y:S01]  /*200c0*/  IMAD.MOV.U32 R104, RZ, RZ, R114 ;  /* 0x000000ffff687224 */ /* 0x004fe200078e0072 */
[----:B------:R-:W-:Y:S01]  /*200d0*/  STS.128 [R248+0x580], R144 ;  /* 0x00058090f8007388 */ /* 0x000fe20000000c00 */
[----:B------:R-:W-:-:S02]  /*200e0*/  IMAD.MOV.U32 R105, RZ, RZ, R98 ;  /* 0x000000ffff697224 */ /* 0x000fc400078e0062 */
[----:B------:R-:W-:Y:S02]  /*200f0*/  IMAD.MOV.U32 R106, RZ, RZ, R82 ;  /* 0x000000ffff6a7224 */ /* 0x000fe400078e0052 */
[----:B------:R-:W-:Y:S01]  /*20100*/  IMAD.MOV.U32 R107, RZ, RZ, R142 ;  /* 0x000000ffff6b7224 */ /* 0x000fe200078e008e */
[----:B------:R2:W-:Y:S01]  /*20110*/  STS.128 [R248+0x200], R84 ;  /* 0x00020054f8007388 */ /* 0x0005e20000000c00 */
[----:B------:R-:W-:Y:S02]  /*20120*/  IMAD.MOV.U32 R140, RZ, RZ, R115 ;  /* 0x000000ffff8c7224 */ /* 0x000fe400078e0073 */
[----:B------:R-:W-:Y:S02]  /*20130*/  IMAD.MOV.U32 R142, RZ, RZ, R83 ;  /* 0x000000ffff8e7224 */ /* 0x000fe400078e0053 */
[----:B------:R-:W-:Y:S02]  /*20140*/  IMAD.MOV.U32 R80, RZ, RZ, R108 ;  /* 0x000000ffff507224 */ /* 0x000fe400078e006c */
[----:B------:R-:W-:-:S02]  /*20150*/  IMAD.MOV.U32 R81, RZ, RZ, R92 ;  /* 0x000000ffff517224 */ /* 0x000fc400078e005c */
[----:B------:R-:W-:Y:S02]  /*20160*/  IMAD.MOV.U32 R82, RZ, RZ, R76 ;  /* 0x000000ffff527224 */ /* 0x000fe400078e004c */
[----:B------:R-:W-:Y:S01]  /*20170*/  IMAD.MOV.U32 R83, RZ, RZ, R136 ;  /* 0x000000ffff537224 */ /* 0x000fe200078e0088 */
[----:B------:R-:W-:Y:S01]  /*20180*/  STS.128 [R248+0x600], R100 ;  /* 0x00060064f8007388 */ /* 0x000fe20000000c00 */
[----:B-1----:R-:W-:Y:S02]  /*20190*/  IMAD.MOV.U32 R88, RZ, RZ, R110 ;  /* 0x000000ffff587224 */ /* 0x002fe400078e006e */
[----:B------:R-:W-:Y:S02]  /*201a0*/  IMAD.MOV.U32 R89, RZ, RZ, R94 ;  /* 0x000000ffff597224 */ /* 0x000fe400078e005e */
[----:B--2---:R-:W-:Y:S02]  /*201b0*/  IMAD.MOV.U32 R84, RZ, RZ, R109 ;  /* 0x000000ffff547224 */ /* 0x004fe400078e006d */
[----:B------:R-:W-:-:S02]  /*201c0*/  IMAD.MOV.U32 R85, RZ, RZ, R93 ;  /* 0x000000ffff557224 */ /* 0x000fc400078e005d */
[----:B------:R-:W-:Y:S02]  /*201d0*/  IMAD.MOV.U32 R86, RZ, RZ, R77 ;  /* 0x000000ffff567224 */ /* 0x000fe400078e004d */
[----:B------:R-:W-:Y:S01]  /*201e0*/  IMAD.MOV.U32 R87, RZ, RZ, R137 ;  /* 0x000000ffff577224 */ /* 0x000fe200078e0089 */
[----:B------:R-:W-:Y:S01]  /*201f0*/  STS.128 [R248+0x280], R104 ;  /* 0x00028068f8007388 */ /* 0x000fe20000000c00 */
[----:B------:R-:W-:Y:S02]  /*20200*/  IMAD.MOV.U32 R90, RZ, RZ, R78 ;  /* 0x000000ffff5a7224 */ /* 0x000fe400078e004e */
[----:B------:R-:W-:Y:S01]  /*20210*/  IMAD.MOV.U32 R91, RZ, RZ, R138 ;  /* 0x000000ffff5b7224 */ /* 0x000fe200078e008a */
[----:B------:R-:W-:Y:S01]  /*20220*/  STS.128 [R248+0x680], R140 ;  /* 0x0006808cf8007388 */ /* 0x000fe20000000c00 */
[----:B------:R-:W-:Y:S02]  /*20230*/  IMAD.MOV.U32 R136, RZ, RZ, R111 ;  /* 0x000000ffff887224 */ /* 0x000fe400078e006f */
[----:B------:R-:W-:-:S02]  /*20240*/  IMAD.MOV.U32 R137, RZ, RZ, R95 ;  /* 0x000000ffff897224 */ /* 0x000fc400078e005f */
[----:B------:R-:W-:Y:S01]  /*20250*/  IMAD.MOV.U32 R138, RZ, RZ, R79 ;  /* 0x000000ffff8a7224 */ /* 0x000fe200078e004f */
[----:B------:R-:W-:Y:S04]  /*20260*/  STS.128 [R248+0x300], R80 ;  /* 0x00030050f8007388 */ /* 0x000fe80000000c00 */
[----:B------:R-:W-:Y:S04]  /*20270*/  STS.128 [R248+0x700], R84 ;  /* 0x00070054f8007388 */ /* 0x000fe80000000c00 */
[----:B------:R-:W-:Y:S04]  /*20280*/  STS.128 [R248+0x380], R88 ;  /* 0x00038058f8007388 */ /* 0x000fe80000000c00 */
[----:B------:R-:W-:Y:S04]  /*20290*/  STS.128 [R248+0x780], R136 ;  /* 0x00078088f8007388 */ /* 0x000fe80000000c00 */
[----:B------:R-:W-:Y:S06]  /*202a0*/  BAR.SYNC.DEFER_BLOCKING 0x0 ;  /* 0x0000000000007b1d */ /* 0x000fec0000010000 */
[----:B------:R-:W1:Y:S04]  /*202b0*/  LDS.128 R112, [R216] ;  /* 0x00000000d8707984 */ /* 0x000e680000000c00 */
[----:B------:R-:W2:Y:S04]  /*202c0*/  LDS.128 R140, [R216+0x800] ;  /* 0x00080000d88c7984 */ /* 0x000ea80000000c00 */
[----:B------:R-:W3:Y:S04]  /*202d0*/  LDS.128 R80, [R216+0x1000] ;  /* 0x00100000d8507984 */ /* 0x000ee80000000c00 */
[----:B------:R-:W4:Y:S04]  /*202e0*/  LDS.128 R84, [R216+0x1800] ;  /* 0x00180000d8547984 */ /* 0x000f280000000c00 */
[----:B------:R-:W5:Y:S04]  /*202f0*/  LDS.128 R116, [R3] ;  /* 0x0000000003747984 */ /* 0x000f680000000c00 */
[----:B------:R-:W2:Y:S04]  /*20300*/  LDS.128 R144, [R3+0x800] ;  /* 0x0008000003907984 */ /* 0x000ea80000000c00 */
[----:B------:R-:W2:Y:S04]  /*20310*/  LDS.128 R88, [R3+0x1000] ;  /* 0x0010000003587984 */ /* 0x000ea80000000c00 */
[----:B------:R-:W2:Y:S04]  /*20320*/  LDS.128 R104, [R3+0x1800] ;  /* 0x0018000003687984 */ /* 0x000ea80000000c00 */
[----:B------:R-:W3:Y:S04]  /*20330*/  LDS.128 R120, [R2] ;  /* 0x0000000002787984 */ /* 0x000ee80000000c00 */
[----:B------:R-:W3:Y:S04]  /*20340*/  LDS.128 R148, [R2+0x800] ;  /* 0x0008000002947984 */ /* 0x000ee80000000c00 */
[----:B------:R-:W3:Y:S04]  /*20350*/  LDS.128 R96, [R2+0x1000] ;  /* 0x0010000002607984 */ /* 0x000ee80000000c00 */
[----:B------:R-:W3:Y:S04]  /*20360*/  LDS.128 R92, [R2+0x1800] ;  /* 0x00180000025c7984 */ /* 0x000ee80000000c00 */
[----:B------:R-:W4:Y:S04]  /*20370*/  LDS.128 R136, [R0] ;  /* 0x0000000000887984 */ /* 0x000f280000000c00 */
[----:B-1----:R-:W-:Y:S04]  /*20380*/  STL [R1+0x968], R113 ;  /* 0x0009687101007387 */ /* 0x002fe80000100800 */
[----:B------:R-:W1:Y:S04]  /*20390*/  LDS.128 R76, [R0+0x800] ;  /* 0x00080000004c7984 */ /* 0x000e680000000c00 */
[----:B------:R-:W-:Y:S04]  /*203a0*/  STL [R1+0x928], R114 ;  /* 0x0009287201007387 */ /* 0x000fe80000100800 */
[----:B------:R-:W-:Y:S04]  /*203b0*/  STL [R1+0x8e8], R115 ;  /* 0x0008e87301007387 */ /* 0x000fe80000100800 */
[----:B--2---:R-:W-:Y:S04]  /*203c0*/  STL [R1+0x958], R141 ;  /* 0x0009588d01007387 */ /* 0x004fe80000100800 */
[----:B------:R-:W2:Y:S04]  /*203d0*/  LDS.128 R100, [R0+0x1000] ;  /* 0x0010000000647984 */ /* 0x000ea80000000c00 */
[----:B------:R-:W-:Y:S04]  /*203e0*/  STL [R1+0x918], R142 ;  /* 0x0009188e01007387 */ /* 0x000fe80000100800 */
[----:B------:R-:W-:Y:S04]  /*203f0*/  STL [R1+0x8d8], R143 ;  /* 0x0008d88f01007387 */ /* 0x000fe80000100800 */
[----:B---3--:R-:W-:Y:S04]  /*20400*/  STL [R1+0x948], R81 ;  /* 0x0009485101007387 */ /* 0x008fe80000100800 */
[----:B------:R-:W3:Y:S04]  /*20410*/  LDS.128 R108, [R0+0x1800] ;  /* 0x00180000006c7984 */ /* 0x000ee80000000c00 */
[----:B------:R-:W-:Y:S04]  /*20420*/  STL [R1+0x908], R82 ;  /* 0x0009085201007387 */ /* 0x000fe80000100800 */
[----:B------:R-:W-:Y:S04]  /*20430*/  STL [R1+0x8c8], R83 ;  /* 0x0008c85301007387 */ /* 0x000fe80000100800 */
[----:B----4-:R-:W-:Y:S04]  /*20440*/  STL [R1+0x938], R85 ;  /* 0x0009385501007387 */ /* 0x010fe80000100800 */
[----:B------:R-:W-:Y:S04]  /*20450*/  STL [R1+0x8f8], R86 ;  /* 0x0008f85601007387 */ /* 0x000fe80000100800 */
[----:B------:R-:W-:Y:S04]  /*20460*/  STL [R1+0x8b8], R87 ;  /* 0x0008b85701007387 */ /* 0x000fe80000100800 */
[----:B-----5:R-:W-:Y:S04]  /*20470*/  STL [R1+0x964], R117 ;  /* 0x0009647501007387 */ /* 0x020fe80000100800 */
        /* <DEDUP_REMOVED lines=27> */
[----:B-1----:R-:W-:Y:S04]  /*20630*/  STL [R1+0x94c], R77 ;  /* 0x00094c4d01007387 */ /* 0x002fe80000100800 */
[----:B------:R-:W-:Y:S04]  /*20640*/  STL [R1+0x90c], R78 ;  /* 0x00090c4e01007387 */ /* 0x000fe80000100800 */
[----:B------:R-:W-:Y:S04]  /*20650*/  STL [R1+0x8cc], R79 ;  /* 0x0008cc4f01007387 */ /* 0x000fe80000100800 */
[----:B--2---:R-:W-:Y:S04]  /*20660*/  STL [R1+0x93c], R101 ;  /* 0x00093c6501007387 */ /* 0x004fe80000100800 */
[----:B------:R-:W-:Y:S04]  /*20670*/  STL [R1+0x8fc], R102 ;  /* 0x0008fc6601007387 */ /* 0x000fe80000100800 */
[----:B------:R-:W-:Y:S04]  /*20680*/  STL [R1+0x8bc], R103 ;  /* 0x0008bc6701007387 */ /* 0x000fe80000100800 */
[----:B---3--:R-:W-:Y:S04]  /*20690*/  STL [R1+0x96c], R108 ;  /* 0x00096c6c01007387 */ /* 0x008fe80000100800 */
[----:B------:R-:W-:Y:S04]  /*206a0*/  STL [R1+0x92c], R109 ;  /* 0x00092c6d01007387 */ /* 0x000fe80000100800 */
[----:B------:R-:W-:Y:S04]  /*206b0*/  STL [R1+0x8ec], R110 ;  /* 0x0008ec6e01007387 */ /* 0x000fe80000100800 */
[----:B------:R-:W-:Y:S04]  /*206c0*/  STL [R1+0x8ac], R111 ;  /* 0x0008ac6f01007387 */ /* 0x000fe80000100800 */
[----:B------:R-:W2:Y:S04]  /*206d0*/  LDL.LU R209, [R1+0x110] ;  /* 0x0001100001d17983 */ /* 0x000ea80000300800 */
[----:B------:R-:W2:Y:S04]  /*206e0*/  LDL.LU R210, [R1+0x150] ;  /* 0x0001500001d27983 */ /* 0x000ea80000300800 */
[----:B------:R-:W2:Y:S01]  /*206f0*/  LDL.LU R211, [R1+0x1b0] ;  /* 0x0001b00001d37983 */ /* 0x000ea20000300800 */
[----:B------:R-:W-:-:S02]  /*20700*/  IMAD.MOV.U32 R204, RZ, RZ, R16 ;  /* 0x000000ffffcc7224 */ /* 0x000fc400078e0010 */
[----:B------:R-:W-:Y:S02]  /*20710*/  IMAD.MOV.U32 R205, RZ, RZ, R20 ;  /* 0x000000ffffcd7224 */ /* 0x000fe400078e0014 */
[----:B------:R-:W-:Y:S02]  /*20720*/  IMAD.MOV.U32 R206, RZ, RZ, R24 ;  /* 0x000000ffffce7224 */ /* 0x000fe400078e0018 */
[----:B------:R-:W-:Y:S01]  /*20730*/  IMAD.MOV.U32 R207, RZ, RZ, R240 ;  /* 0x000000ffffcf7224 */ /* 0x000fe200078e00f0 */
[----:B------:R-:W-:Y:S01]  /*20740*/  BAR.SYNC.DEFER_BLOCKING 0x0 ;  /* 0x0000000000007b1d */ /* 0x000fe20000010000 */
        /* <DEDUP_REMOVED lines=8> */
[----:B------:R-:W-:Y:S01]  /*207d0*/  IMAD.MOV.U32 R19, RZ, RZ, R36 ;  /* 0x000000ffff137224 */ /* 0x000fe200078e0024 */
[----:B------:R1:W-:Y:S01]  /*207e0*/  STS.128 [R248], R204 ;  /* 0x000000ccf8007388 */ /* 0x0003e20000000c00 */
[----:B------:R-:W-:-:S03]  /*207f0*/  IMAD.MOV.U32 R20, RZ, RZ, R5 ;  /* 0x000000ffff147224 */ /* 0x000fc600078e0005 */
[----:B------:R-:W-:Y:S01]  /*20800*/  STS.128 [R248+0x400], R200 ;  /* 0x000400c8f8007388 */ /* 0x000fe20000000c00 */
[----:B------:R-:W-:Y:S02]  /*20810*/  IMAD.MOV.U32 R21, RZ, RZ, R9 ;  /* 0x000000ffff157224 */ /* 0x000fe400078e0009 */
[----:B------:R-:W-:Y:S02]  /*20820*/  IMAD.MOV.U32 R23, RZ, RZ, R37 ;  /* 0x000000ffff177224 */ /* 0x000fe400078e0025 */
[----:B-1----:R-:W-:Y:S02]  /*20830*/  IMAD.MOV.U32 R204, RZ, RZ, R18 ;  /* 0x000000ffffcc7224 */ /* 0x002fe400078e0012 */
[----:B------:R-:W-:Y:S02]  /*20840*/  IMAD.MOV.U32 R205, RZ, RZ, R22 ;  /* 0x000000ffffcd7224 */ /* 0x000fe400078e0016 */
[----:B------:R-:W-:Y:S02]  /*20850*/  IMAD.MOV.U32 R206, RZ, RZ, R26 ;  /* 0x000000ffffce7224 */ /* 0x000fe400078e001a */
[----:B------:R-:W-:-:S02]  /*20860*/  IMAD.MOV.U32 R207, RZ, RZ, R242 ;  /* 0x000000ffffcf7224 */ /* 0x000fc400078e00f2 */
[----:B------:R-:W-:Y:S02]  /*20870*/  IMAD.MOV.U32 R242, RZ, RZ, R27 ;  /* 0x000000fffff27224 */ /* 0x000fe400078e001b */
[----:B------:R-:W-:Y:S01]  /*20880*/  IMAD.MOV.U32 R18, RZ, RZ, R12 ;  /* 0x000000ffff127224 */ /* 0x000fe200078e000c */
[----:B------:R1:W-:Y:S01]  /*20890*/  STS.128 [R248+0x80], R204 ;  /* 0x000080ccf8007388 */ /* 0x0003e20000000c00 */
[----:B------:R-:W-:-:S03]  /*208a0*/  IMAD.MOV.U32 R22, RZ, RZ, R13 ;  /* 0x000000ffff167224 */ /* 0x000fc600078e000d */
[----:B------:R-:W-:Y:S01]  /*208b0*/  STS.128 [R248+0x480], R240 ;  /* 0x000480f0f8007388 */ /* 0x000fe20000000c00 */
[----:B------:R-:W-:-:S03]  /*208c0*/  IMAD.MOV.U32 R36, RZ, RZ, R7 ;  /* 0x000000ffff247224 */ /* 0x000fc600078e0007 */
[----:B------:R3:W-:Y:S01]  /*208d0*/  STS.128 [R248+0x100], R16 ;  /* 0x00010010f8007388 */ /* 0x0007e20000000c00 */
[----:B------:R-:W-:Y:S02]  /*208e0*/  IMAD.MOV.U32 R37, RZ, RZ, R11 ;  /* 0x000000ffff257224 */ /* 0x000fe400078e000b */
[----:B------:R-:W-:Y:S02]  /*208f0*/  IMAD.MOV.U32 R4, RZ, RZ, R40 ;  /* 0x000000ffff047224 */ /* 0x000fe400078e0028 */
[----:B------:R-:W-:Y:S02]  /*20900*/  IMAD.MOV.U32 R5, RZ, RZ, R44 ;  /* 0x000000ffff057224 */ /* 0x000fe400078e002c */
[----:B------:R-:W-:Y:S01]  /*20910*/  IMAD.MOV.U32 R7, RZ, RZ, R52 ;  /* 0x000000ffff077224 */ /* 0x000fe200078e0034 */
[----:B------:R-:W-:Y:S01]  /*20920*/  STS.128 [R248+0x500], R20 ;  /* 0x00050014f8007388 */ /* 0x000fe20000000c00 */
[----:B------:R-:W-:Y:S02]  /*20930*/  IMAD.MOV.U32 R8, RZ, RZ, R41 ;  /* 0x000000ffff087224 */ /* 0x000fe400078e0029 */
[----:B------:R-:W-:Y:S01]  /*20940*/  IMAD.MOV.U32 R9, RZ, RZ, R45 ;  /* 0x000000ffff097224 */ /* 0x000fe200078e002d */
[----:B-1----:R-:W4:Y:S01]  /*20950*/  LDL.LU R205, [R1+0x114] ;  /* 0x0001140001cd7983 */ /* 0x002f220000300800 */
[----:B---3--:R-:W-:-:S02]  /*20960*/  IMAD.MOV.U32 R16, RZ, RZ, R6 ;  /* 0x000000ffff107224 */ /* 0x008fc400078e0006 */
[----:B------:R-:W-:Y:S02]  /*20970*/  IMAD.MOV.U32 R17, RZ, RZ, R10 ;  /* 0x000000ffff117224 */ /* 0x000fe400078e000a */
[----:B------:R-:W-:Y:S02]  /*20980*/  IMAD.MOV.U32 R18, RZ, RZ, R14 ;  /* 0x000000ffff127224 */ /* 0x000fe400078e000e */
[----:B------:R-:W-:Y:S02]  /*20990*/  IMAD.MOV.U32 R19, RZ, RZ, R38 ;  /* 0x000000ffff137224 */ /* 0x000fe400078e0026 */
[----:B------:R-:W-:Y:S02]  /*209a0*/  IMAD.MOV.U32 R38, RZ, RZ, R15 ;  /* 0x000000ffff267224 */ /* 0x000fe400078e000f */
[----:B------:R-:W-:Y:S01]  /*209b0*/  IMAD.MOV.U32 R6, RZ, RZ, R48 ;  /* 0x000000ffff067224 */ /* 0x000fe200078e0030 */
[----:B------:R1:W-:Y:S01]  /*209c0*/  STS.128 [R248+0x180], R16 ;  /* 0x00018010f8007388 */ /* 0x0003e20000000c00 */
[----:B------:R-:W-:-:S02]  /*209d0*/  IMAD.MOV.U32 R10, RZ, RZ, R49 ;  /* 0x000000ffff0a7224 */ /* 0x000fc400078e0031 */
[----:B------:R-:W-:Y:S01]  /*209e0*/  IMAD.MOV.U32 R11, RZ, RZ, R53 ;  /* 0x000000ffff0b7224 */ /* 0x000fe200078e0035 */
[----:B------:R-:W-:Y:S01]  /*209f0*/  STS.128 [R248+0x580], R36 ;  /* 0x00058024f8007388 */ /* 0x000fe20000000c00 */
[----:B------:R-:W-:Y:S02]  /*20a00*/  IMAD.MOV.U32 R12, RZ, RZ, R42 ;  /* 0x000000ffff0c7224 */ /* 0x000fe400078e002a */
[----:B------:R-:W-:Y:S01]  /*20a10*/  IMAD.MOV.U32 R13, RZ, RZ, R46 ;  /* 0x000000ffff0d7224 */ /* 0x000fe200078e002e */
[----:B------:R3:W-:Y:S01]  /*20a20*/  STS.128 [R248+0x200], R4 ;  /* 0x00020004f8007388 */ /* 0x0007e20000000c00 */
[----:B------:R-:W-:Y:S02]  /*20a30*/  IMAD.MOV.U32 R14, RZ, RZ, R50 ;  /* 0x000000ffff0e7224 */ /* 0x000fe400078e0032 */
[----:B------:R-:W-:Y:S02]  /*20a40*/  IMAD.MOV.U32 R15, RZ, RZ, R54 ;  /* 0x000000ffff0f7224 */ /* 0x000fe400078e0036 */
[----:B------:R-:W-:-:S02]  /*20a50*/  IMAD.MOV.U32 R52, RZ, RZ, R43 ;  /* 0x000000ffff347224 */ /* 0x000fc400078e002b */
[----:B------:R-:W-:Y:S02]  /*20a60*/  IMAD.MOV.U32 R53, RZ, RZ, R47 ;  /* 0x000000ffff357224 */ /* 0x000fe400078e002f */
[----:B------:R-:W-:Y:S01]  /*20a70*/  IMAD.MOV.U32 R54, RZ, RZ, R51 ;  /* 0x000000ffff367224 */ /* 0x000fe200078e0033 */
[----:B------:R5:W-:Y:S01]  /*20a80*/  STS.128 [R248+0x600], R8 ;  /* 0x00060008f8007388 */ /* 0x000be20000000c00 */
[----:B-1----:R-:W-:Y:S02]  /*20a90*/  IMAD.MOV.U32 R16, RZ, RZ, R33 ;  /* 0x000000ffff107224 */ /* 0x002fe400078e0021 */
[----:B------:R-:W-:Y:S02]  /*20aa0*/  IMAD.MOV.U32 R17, RZ, RZ, R29 ;  /* 0x000000ffff117224 */ /* 0x000fe400078e001d */
[----:B------:R-:W-:Y:S02]  /*20ab0*/  IMAD.MOV.U32 R18, RZ, RZ, R57 ;  /* 0x000000ffff127224 */ /* 0x000fe400078e0039 */
[----:B---3--:R-:W-:-:S02]  /*20ac0*/  IMAD.MOV.U32 R4, RZ, RZ, R32 ;  /* 0x000000ffff047224 */ /* 0x008fc400078e0020 */
[----:B------:R-:W-:Y:S02]  /*20ad0*/  IMAD.MOV.U32 R5, RZ, RZ, R28 ;  /* 0x000000ffff057224 */ /* 0x000fe400078e001c */
[----:B------:R-:W-:Y:S02]  /*20ae0*/  IMAD.MOV.U32 R6, RZ, RZ, R56 ;  /* 0x000000ffff067224 */ /* 0x000fe400078e0038 */
[----:B------:R-:W-:Y:S02]  /*20af0*/  IMAD.MOV.U32 R7, RZ, RZ, R60 ;  /* 0x000000ffff077224 */ /* 0x000fe400078e003c */
[----:B------:R-:W-:Y:S01]  /*20b00*/  IMAD.MOV.U32 R19, RZ, RZ, R61 ;  /* 0x000000ffff137224 */ /* 0x000fe200078e003d */
[----:B------:R-:W-:Y:S01]  /*20b10*/  STS.128 [R248+0x280], R12 ;  /* 0x0002800cf8007388 */ /* 0x000fe20000000c00 */
[----:B-----5:R-:W-:Y:S02]  /*20b20*/  IMAD.MOV.U32 R8, RZ, RZ, R34 ;  /* 0x000000ffff087224 */ /* 0x020fe400078e0022 */
[----:B------:R-:W-:-:S02]  /*20b30*/  IMAD.MOV.U32 R9, RZ, RZ, R30 ;  /* 0x000000ffff097224 */ /* 0x000fc400078e001e */
[----:B------:R-:W-:Y:S02]  /*20b40*/  IMAD.MOV.U32 R10, RZ, RZ, R58 ;  /* 0x000000ffff0a7224 */ /* 0x000fe400078e003a */
[----:B------:R-:W-:Y:S01]  /*20b50*/  IMAD.MOV.U32 R11, RZ, RZ, R62 ;  /* 0x000000ffff0b7224 */ /* 0x000fe200078e003e */
[----:B------:R-:W-:Y:S01]  /*20b60*/  STS.128 [R248+0x680], R52 ;  /* 0x00068034f8007388 */ /* 0x000fe20000000c00 */
[----:B------:R-:W-:Y:S02]  /*20b70*/  IMAD.MOV.U32 R20, RZ, RZ, R35 ;  /* 0x000000ffff147224 */ /* 0x000fe400078e0023 */
[----:B------:R-:W-:Y:S02]  /*20b80*/  IMAD.MOV.U32 R21, RZ, RZ, R31 ;  /* 0x000000ffff157224 */ /* 0x000fe400078e001f */
[----:B------:R-:W-:Y:S02]  /*20b90*/  IMAD.MOV.U32 R22, RZ, RZ, R59 ;  /* 0x000000ffff167224 */ /* 0x000fe400078e003b */
[----:B------:R-:W-:Y:S01]  /*20ba0*/  IMAD.MOV.U32 R23, RZ, RZ, R63 ;  /* 0x000000ffff177224 */ /* 0x000fe200078e003f */
[----:B------:R-:W-:Y:S04]  /*20bb0*/  STS.128 [R248+0x300], R4 ;  /* 0x00030004f8007388 */ /* 0x000fe80000000c00 */
[----:B------:R-:W-:Y:S04]  /*20bc0*/  STS.128 [R248+0x700], R16 ;  /* 0x00070010f8007388 */ /* 0x000fe80000000c00 */
[----:B------:R-:W-:Y:S04]  /*20bd0*/  STS.128 [R248+0x380], R8 ;  /* 0x00038008f8007388 */ /* 0x000fe80000000c00 */
[----:B------:R-:W-:Y:S04]  /*20be0*/  STS.128 [R248+0x780], R20 ;  /* 0x00078014f8007388 */ /* 0x000fe80000000c00 */
[----:B------:R-:W-:Y:S06]  /*20bf0*/  BAR.SYNC.DEFER_BLOCKING 0x0 ;  /* 0x0000000000007b1d */ /* 0x000fec0000010000 */
[----:B------:R-:W1:Y:S04]  /*20c00*/  LDS.128 R12, [R216] ;  /* 0x00000000d80c7984 */ /* 0x000e680000000c00 */
[----:B------:R-:W3:Y:S04]  /*20c10*/  LDS.128 R60, [R216+0x800] ;  /* 0x00080000d83c7984 */ /* 0x000ee80000000c00 */
[----:B------:R-:W5:Y:S04]  /*20c20*/  LDS.128 R44, [R216+0x1000] ;  /* 0x00100000d82c7984 */ /* 0x000f680000000c00 */
[----:B------:R-:W3:Y:S04]  /*20c30*/  LDS.128 R28, [R216+0x1800] ;  /* 0x00180000d81c7984 */ /* 0x000ee80000000c00 */
[----:B------:R-:W2:Y:S04]  /*20c40*/  LDS.128 R8, [R3] ;  /* 0x0000000003087984 */ /* 0x000ea80000000c00 */
[----:B------:R-:W2:Y:S04]  /*20c50*/  LDS.128 R56, [R3+0x800] ;  /* 0x0008000003387984 */ /* 0x000ea80000000c00 */
[----:B------:R-:W2:Y:S04]  /*20c60*/  LDS.128 R40, [R3+0x1000] ;  /* 0x0010000003287984 */ /* 0x000ea80000000c00 */
[----:B------:R-:W2:Y:S04]  /*20c70*/  LDS.128 R24, [R3+0x1800] ;  /* 0x0018000003187984 */ /* 0x000ea80000000c00 */
[----:B------:R-:W2:Y:S04]  /*20c80*/  LDS.128 R4, [R2] ;  /* 0x0000000002047984 */ /* 0x000ea80000000c00 */
[----:B------:R-:W2:Y:S04]  /*20c90*/  LDS.128 R52, [R2+0x800] ;  /* 0x0008000002347984 */ /* 0x000ea80000000c00 */
[----:B-1----:R-:W-:Y:S04]  /*20ca0*/  STL [R1+0x8a8], R12 ;  /* 0x0008a80c01007387 */ /* 0x002fe80000100800 */
[----:B------:R-:W1:Y:S04]  /*20cb0*/  LDS.128 R36, [R2+0x1000] ;  /* 0x0010000002247984 */ /* 0x000e680000000c00 */
[----:B------:R-:W-:Y:S04]  /*20cc0*/  STL [R1+0x868], R13 ;  /* 0x0008680d01007387 */ /* 0x000fe80000100800 */
[----:B------:R-:W-:Y:S04]  /*20cd0*/  STL [R1+0x828], R14 ;  /* 0x0008280e01007387 */ /* 0x000fe80000100800 */
[----:B------:R-:W-:Y:S04]  /*20ce0*/  STL [R1+0x7e8], R15 ;  /* 0x0007e80f01007387 */ /* 0x000fe80000100800 */
[----:B---3--:R-:W-:Y:S04]  /*20cf0*/  STL [R1+0x898], R60 ;  /* 0x0008983c01007387 */ /* 0x008fe80000100800 */
[----:B------:R-:W3:Y:S04]  /*20d00*/  LDS.128 R20, [R2+0x1800] ;  /* 0x0018000002147984 */ /* 0x000ee80000000c00 */
[----:B------:R-:W-:Y:S04]  /*20d10*/  STL [R1+0x858], R61 ;  /* 0x0008583d01007387 */ /* 0x000fe80000100800 */
[----:B------:R-:W-:Y:S04]  /*20d20*/  STL [R1+0x818], R62 ;  /* 0x0008183e01007387 */ /* 0x000fe80000100800 */
[----:B------:R-:W-:Y:S04]  /*20d30*/  STL [R1+0x7d8], R63 ;  /* 0x0007d83f01007387 */ /* 0x000fe80000100800 */
[----:B-----5:R-:W-:Y:S04]  /*20d40*/  STL [R1+0x888], R44 ;  /* 0x0008882c01007387 */ /* 0x020fe80000100800 */
[----:B------:R-:W5:Y:S04]  /*20d50*/  LDS.128 R200, [R0] ;  /* 0x0000000000c87984 */ /* 0x000f680000000c00 */
[----:B------:R-:W-:Y:S04]  /*20d60*/  STL [R1+0x848], R45 ;  /* 0x0008482d01007387 */ /* 0x000fe80000100800 */
[----:B------:R-:W-:Y:S04]  /*20d70*/  STL [R1+0x808], R46 ;  /* 0x0008082e01007387 */ /* 0x000fe80000100800 */
[----:B------:R-:W-:Y:S04]  /*20d80*/  STL [R1+0x7c8], R47 ;  /* 0x0007c82f01007387 */ /* 0x000fe80000100800 */
[----:B------:R-:W-:Y:S04]  /*20d90*/  STL [R1+0x878], R28 ;  /* 0x0008781c01007387 */ /* 0x000fe80000100800 */
[----:B------:R-:W1:Y:S04]  /*20da0*/  LDS.128 R48, [R0+0x800] ;  /* 0x0008000000307984 */ /* 0x000e680000000c00 */
[----:B------:R-:W-:Y:S04]  /*20db0*/  STL [R1+0x838], R29 ;  /* 0x0008381d01007387 */ /* 0x000fe80000100800 */
[----:B------:R-:W-:Y:S04]  /*20dc0*/  STL [R1+0x7f8], R30 ;  /* 0x0007f81e01007387 */ /* 0x000fe80000100800 */
[----:B------:R-:W-:Y:S04]  /*20dd0*/  STL [R1+0x7b4], R31 ;  /* 0x0007b41f01007387 */ /* 0x000fe80000100800 */
[----:B--2---:R-:W-:Y:S04]  /*20de0*/  STL [R1+0x8a4], R8 ;  /* 0x0008a40801007387 */ /* 0x004fe80000100800 */
[----:B------:R-:W2:Y:S04]  /*20df0*/  LDS.128 R32, [R0+0x1000] ;  /* 0x0010000000207984 */ /* 0x000ea80000000c00 */
        /* <DEDUP_REMOVED lines=27> */
[----:B------:R-:W-:Y:S04]  /*20fb0*/  STL [R1+0x7bc], R39 ;  /* 0x0007bc2701007387 */ /* 0x000fe80000100800 */
[----:B---3--:R-:W-:Y:S04]  /*20fc0*/  STL [R1+0x870], R20 ;  /* 0x0008701401007387 */ /* 0x008fe80000100800 */
[----:B------:R-:W-:Y:S04]  /*20fd0*/  STL [R1+0x830], R21 ;  /* 0x0008301501007387 */ /* 0x000fe80000100800 */
        /* <DEDUP_REMOVED lines=10> */
[----:B--2---:R-:W-:Y:S01]  /*21080*/  STL [R1+0x87c], R32 ;  /* 0x00087c2001007387 */ /* 0x004fe20000100800 */
[----:B------:R-:W-:-:S03]  /*21090*/  IMAD.MOV.U32 R208, RZ, RZ, R68 ;  /* 0x000000ffffd07224 */ /* 0x000fc600078e0044 */
[----:B------:R-:W-:Y:S06]  /*210a0*/  BAR.SYNC.DEFER_BLOCKING 0x0 ;  /* 0x0000000000007b1d */ /* 0x000fec0000010000 */
[----:B------:R-:W-:Y:S04]  /*210b0*/  STL [R1+0x83c], R33 ;  /* 0x00083c2101007387 */ /* 0x000fe80000100800 */
[----:B------:R-:W-:Y:S04]  /*210c0*/  STL [R1+0x7fc], R34 ;  /* 0x0007fc2201007387 */ /* 0x000fe80000100800 */
[----:B------:R-:W-:Y:S04]  /*210d0*/  STL [R1+0x7c0], R35 ;  /* 0x0007c02301007387 */ /* 0x000fe80000100800 */
[----:B------:R-:W-:Y:S04]  /*210e0*/  STL [R1+0x86c], R16 ;  /* 0x00086c1001007387 */ /* 0x000fe80000100800 */
[----:B------:R-:W-:Y:S04]  /*210f0*/  STL [R1+0x82c], R17 ;  /* 0x00082c1101007387 */ /* 0x000fe80000100800 */
[----:B------:R-:W-:Y:S04]  /*21100*/  STL [R1+0x7ec], R18 ;  /* 0x0007ec1201007387 */ /* 0x000fe80000100800 */
[----:B------:R-:W-:Y:S04]  /*21110*/  STL [R1+0x7ac], R19 ;  /* 0x0007ac1301007387 */ /* 0x000fe80000100800 */
[----:B------:R-:W4:Y:S01]  /*21120*/  LDL.LU R206, [R1+0x154] ;  /* 0x0001540001ce7983 */ /* 0x000f220000300800 */
[----:B------:R-:W-:-:S03]  /*21130*/  IMAD.MOV.U32 R204, RZ, RZ, R69 ;  /* 0x000000ffffcc7224 */ /* 0x000fc600078e0045 */
[----:B------:R1:W-:Y:S04]  /*21140*/  STS.128 [R248], R208 ;  /* 0x000000d0f8007388 */ /* 0x0003e80000000c00 */
[----:B------:R-:W4:Y:S01]  /*21150*/  LDL.LU R207, [R1+0x1b4] ;  /* 0x0001b40001cf7983 */ /* 0x000f220000300800 */
[----:B------:R-:W-:-:S03]  /*21160*/  IMAD.MOV.U32 R68, RZ, RZ, R71 ;  /* 0x000000ffff447224 */ /* 0x000fc600078e0047 */
[----:B-1----:R-:W2:Y:S01]  /*21170*/  LDL.LU R209, [R1+0x118] ;  /* 0x0001180001d17983 */ /* 0x002ea20000300800 */
[----:B------:R-:W-:-:S03]  /*21180*/  IMAD.MOV.U32 R208, RZ, RZ, R70 ;  /* 0x000000ffffd07224 */ /* 0x000fc600078e0046 */
[----:B------:R-:W2:Y:S04]  /*21190*/  LDL.LU R210, [R1+0x158] ;  /* 0x0001580001d27983 */ /* 0x000ea80000300800 */
[----:B------:R-:W2:Y:S04]  /*211a0*/  LDL.LU R211, [R1+0x1b8] ;  /* 0x0001b80001d37983 */ /* 0x000ea80000300800 */
[----:B------:R-:W3:Y:S04]  /*211b0*/  LDL.LU R69, [R1+0x11c] ;  /* 0x00011c0001457983 */ /* 0x000ee80000300800 */
[----:B------:R-:W3:Y:S04]  /*211c0*/  LDL.LU R70, [R1+0x15c] ;  /* 0x00015c0001467983 */ /* 0x000ee80000300800 */
[----:B------:R-:W3:Y:S04]  /*211d0*/  LDL.LU R71, [R1+0x1bc] ;  /* 0x0001bc0001477983 */ /* 0x000ee80000300800 */
[----:B------:R-:W5:Y:S04]  /*211e0*/  LDL.LU R218, [R1+0x90] ;  /* 0x0000900001da7983 */ /* 0x000f680000300800 */
[----:B------:R-:W5:Y:S04]  /*211f0*/  LDL.LU R219, [R1+0x140] ;  /* 0x0001400001db7983 */ /* 0x000f680000300800 */
[----:B------:R-:W5:Y:S04]  /*21200*/  LDL.LU R222, [R1+0x94] ;  /* 0x0000940001de7983 */ /* 0x000f680000300800 */
[----:B------:R-:W5:Y:S04]  /*21210*/  LDL.LU R223, [R1+0x144] ;  /* 0x0001440001df7983 */ /* 0x000f680000300800 */
[----:B----4-:R-:W-:Y:S04]  /*21220*/  STS.128 [R248+0x400], R204 ;  /* 0x000400ccf8007388 */ /* 0x010fe80000000c00 */
[----:B--2---:R-:W-:Y:S04]  /*21230*/  STS.128 [R248+0x80], R208 ;  /* 0x000080d0f8007388 */ /* 0x004fe80000000c00 */
[----:B---3--:R1:W-:Y:S04]  /*21240*/  STS.128 [R248+0x480], R68 ;  /* 0x00048044f8007388 */ /* 0x0083e80000000c00 */
[----:B-1----:R-:W2:Y:S04]  /*21250*/  LDL.LU R70, [R1+0x98] ;  /* 0x0000980001467983 */ /* 0x002ea80000300800 */
[----:B------:R-:W2:Y:S01]  /*21260*/  LDL.LU R71, [R1+0x148] ;  /* 0x0001480001477983 */ /* 0x000ea20000300800 */
[----:B------:R-:W-:-:S02]  /*21270*/  IMAD.MOV.U32 R216, RZ, RZ, R128 ;  /* 0x000000ffffd87224 */ /* 0x000fc400078e0080 */
[----:B------:R-:W-:Y:S02]  /*21280*/  IMAD.MOV.U32 R68, RZ, RZ, R130 ;  /* 0x000000ffff447224 */ /* 0x000fe400078e0082 */
[----:B------:R-:W-:Y:S01]  /*21290*/  IMAD.MOV.U32 R128, RZ, RZ, R131 ;  /* 0x000000ffff807224 */ /* 0x000fe200078e0083 */
[----:B------:R-:W3:Y:S01]  /*212a0*/  LDL.LU R130, [R1+0x9c] ;  /* 0x00009c0001827983 */ /* 0x000ee20000300800 */
[----:B------:R-:W-:-:S03]  /*212b0*/  IMAD.MOV.U32 R221, RZ, RZ, R133 ;  /* 0x000000ffffdd7224 */ /* 0x000fc600078e0085 */
[----:B------:R-:W3:Y:S01]  /*212c0*/  LDL.LU R131, [R1+0x14c] ;  /* 0x00014c0001837983 */ /* 0x000ee20000300800 */
[----:B------:R-:W-:Y:S02]  /*212d0*/  IMAD.MOV.U32 R220, RZ, RZ, R129 ;  /* 0x000000ffffdc7224 */ /* 0x000fe400078e0081 */
[----:B------:R-:W-:Y:S01]  /*212e0*/  IMAD.MOV.U32 R69, RZ, RZ, R134 ;  /* 0x000000ffff457224 */ /* 0x000fe200078e0086 */
[----:B------:R-:W4:Y:S01]  /*212f0*/  LDL.LU R0, [R1+0x76c] ;  /* 0x00076c0001007983 */ /* 0x000f220000300800 */
[----:B------:R-:W-:Y:S02]  /*21300*/  IMAD.MOV.U32 R217, RZ, RZ, R132 ;  /* 0x000000ffffd97224 */ /* 0x000fe400078e0084 */
[----:B------:R-:W-:Y:S01]  /*21310*/  IMAD.MOV.U32 R129, RZ, RZ, R135 ;  /* 0x000000ffff817224 */ /* 0x000fe200078e0087 */
[----:B------:R-:W3:Y:S04]  /*21320*/  LDL.LU R133, [R1] ;  /* 0x0000000001857983 */ /* 0x000ee80000300800 */
[----:B------:R-:W3:Y:S04]  /*21330*/  LDL.LU R134, [R1+0x130] ;  /* 0x0001300001867983 */ /* 0x000ee80000300800 */
[----:B------:R-:W3:Y:S04]  /*21340*/  LDL.LU R135, [R1+0x180] ;  /* 0x0001800001877983 */ /* 0x000ee80000300800 */
[----:B------:R-:W3:Y:S04]  /*21350*/  LDL.LU R205, [R1+0x4] ;  /* 0x0000040001cd7983 */ /* 0x000ee80000300800 */
[----:B------:R-:W4:Y:S04]  /*21360*/  LDL.LU R206, [R1+0x134] ;  /* 0x0001340001ce7983 */ /* 0x000f280000300800 */
[----:B------:R-:W4:Y:S04]  /*21370*/  LDL.LU R207, [R1+0x184] ;  /* 0x0001840001cf7983 */ /* 0x000f280000300800 */
[----:B-----5:R-:W-:Y:S04]  /*21380*/  STS.128 [R248+0x100], R216 ;  /* 0x000100d8f8007388 */ /* 0x020fe80000000c00 */
[----:B------:R-:W5:Y:S04]  /*21390*/  LDL.LU R209, [R1+0x8] ;  /* 0x0000080001d17983 */ /* 0x000f680000300800 */
[----:B------:R-:W-:Y:S04]  /*213a0*/  STS.128 [R248+0x500], R220 ;  /* 0x000500dcf8007388 */ /* 0x000fe80000000c00 */
[----:B------:R-:W5:Y:S04]  /*213b0*/  LDL.LU R210, [R1+0x138] ;  /* 0x0001380001d27983 */ /* 0x000f680000300800 */
[----:B------:R-:W5:Y:S04]  /*213c0*/  LDL.LU R211, [R1+0x188] ;  /* 0x0001880001d37983 */ /* 0x000f680000300800 */
[----:B--2---:R1:W-:Y:S04]  /*213d0*/  STS.128 [R248+0x180], R68 ;  /* 0x00018044f8007388 */ /* 0x0043e80000000c00 */
[----:B-1----:R-:W2:Y:S04]  /*213e0*/  LDL.LU R69, [R1+0xc] ;  /* 0x00000c0001457983 */ /* 0x002ea80000300800 */
[----:B------:R-:W2:Y:S04]  /*213f0*/  LDL.LU R70, [R1+0x13c] ;  /* 0x00013c0001467983 */ /* 0x000ea80000300800 */
[----:B------:R-:W2:Y:S01]  /*21400*/  LDL.LU R71, [R1+0x18c] ;  /* 0x00018c0001477983 */ /* 0x000ea20000300800 */
[----:B------:R-:W-:-:S02]  /*21410*/  IMAD.MOV.U32 R132, RZ, RZ, R72 ;  /* 0x000000ffff847224 */ /* 0x000fc400078e0048 */
[----:B------:R-:W-:Y:S02]  /*21420*/  IMAD.MOV.U32 R204, RZ, RZ, R73 ;  /* 0x000000ffffcc7224 */ /* 0x000fe400078e0049 */
[----:B------:R-:W-:Y:S01]  /*21430*/  IMAD.MOV.U32 R208, RZ, RZ, R74 ;  /* 0x000000ffffd07224 */ /* 0x000fe200078e004a */
[----:B---3--:R1:W-:Y:S01]  /*21440*/  STS.128 [R248+0x580], R128 ;  /* 0x00058080f8007388 */ /* 0x0083e20000000c00 */
[----:B------:R-:W-:Y:S02]  /*21450*/  IMAD.MOV.U32 R68, RZ, RZ, R75 ;  /* 0x000000ffff447224 */ /* 0x000fe400078e004b */
[----:B------:R-:W-:Y:S01]  /*21460*/  IMAD.MOV.U32 R72, RZ, RZ, R192 ;  /* 0x000000ffff487224 */ /* 0x000fe200078e00c0 */
[----:B------:R3:W-:Y:S01]  /*21470*/  STS.128 [R248+0x200], R132 ;  /* 0x00020084f8007388 */ /* 0x0007e20000000c00 */
[----:B------:R-:W-:Y:S02]  /*21480*/  IMAD.MOV.U32 R73, RZ, RZ, R152 ;  /* 0x000000ffff497224 */ /* 0x000fe400078e0098 */
[----:B------:R-:W-:-:S02]  /*21490*/  IMAD.MOV.U32 R74, RZ, RZ, R156 ;  /* 0x000000ffff4a7224 */ /* 0x000fc400078e009c */
[----:B------:R-:W-:Y:S01]  /*214a0*/  IMAD.MOV.U32 R75, RZ, RZ, R160 ;  /* 0x000000ffff4b7224 */ /* 0x000fe200078e00a0 */
[----:B----4-:R-:W-:Y:S01]  /*214b0*/  STS.128 [R248+0x600], R204 ;  /* 0x000600ccf8007388 */ /* 0x010fe20000000c00 */
[----:B------:R-:W-:Y:S02]  /*214c0*/  IMAD.MOV.U32 R160, RZ, RZ, R195 ;  /* 0x000000ffffa07224 */ /* 0x000fe400078e00c3 */
[----:B-1----:R-:W-:Y:S02]  /*214d0*/  IMAD.MOV.U32 R128, RZ, RZ, R193 ;  /* 0x000000ffff807224 */ /* 0x002fe400078e00c1 */
[----:B------:R-:W-:Y:S02]  /*214e0*/  IMAD.MOV.U32 R129, RZ, RZ, R153 ;  /* 0x000000ffff817224 */ /* 0x000fe400078e0099 */
[----:B------:R-:W-:Y:S02]  /*214f0*/  IMAD.MOV.U32 R130, RZ, RZ, R157 ;  /* 0x000000ffff827224 */ /* 0x000fe400078e009d */
[----:B------:R-:W-:-:S02]  /*21500*/  IMAD.MOV.U32 R131, RZ, RZ, R161 ;  /* 0x000000ffff837224 */ /* 0x000fc400078e00a1 */
[----:B---3--:R-:W-:Y:S02]  /*21510*/  IMAD.MOV.U32 R132, RZ, RZ, R194 ;  /* 0x000000ffff847224 */ /* 0x008fe400078e00c2 */
[----:B------:R-:W-:Y:S02]  /*21520*/  IMAD.MOV.U32 R133, RZ, RZ, R154 ;  /* 0x000000ffff857224 */ /* 0x000fe400078e009a */
[----:B------:R-:W-:Y:S01]  /*21530*/  IMAD.MOV.U32 R134, RZ, RZ, R158 ;  /* 0x000000ffff867224 */ /* 0x000fe200078e009e */
[----:B-----5:R-:W-:Y:S01]  /*21540*/  STS.128 [R248+0x280], R208 ;  /* 0x000280d0f8007388 */ /* 0x020fe20000000c00 */
[----:B------:R-:W-:Y:S02]  /*21550*/  IMAD.MOV.U32 R135, RZ, RZ, R162 ;  /* 0x000000ffff877224 */ /* 0x000fe400078e00a2 */
[----:B------:R-:W-:Y:S02]  /*21560*/  IMAD.MOV.U32 R161, RZ, RZ, R155 ;  /* 0x000000ffffa17224 */ /* 0x000fe400078e009b */
[----:B------:R-:W-:Y:S01]  /*21570*/  IMAD.MOV.U32 R162, RZ, RZ, R159 ;  /* 0x000000ffffa27224 */ /* 0x000fe200078e009f */
[----:B--2---:R-:W-:Y:S04]  /*21580*/  STS.128 [R248+0x680], R68 ;  /* 0x00068044f8007388 */ /* 0x004fe80000000c00 */
[----:B------:R-:W-:Y:S04]  /*21590*/  STS.128 [R248+0x300], R72 ;  /* 0x00030048f8007388 */ /* 0x000fe80000000c00 */
[----:B------:R-:W-:Y:S04]  /*215a0*/  STS.128 [R248+0x700], R128 ;  /* 0x00070080f8007388 */ /* 0x000fe80000000c00 */
[----:B------:R-:W-:Y:S04]  /*215b0*/  STS.128 [R248+0x380], R132 ;  /* 0x00038084f8007388 */ /* 0x000fe80000000c00 */
[----:B------:R1:W-:Y:S04]  /*215c0*/  STS.128 [R248+0x780], R160 ;  /* 0x000780a0f8007388 */ /* 0x0003e80000000c00 */
[----:B-1----:R-:W2:Y:S04]  /*215d0*/  LDL.LU R161, [R1+0x1d8] ;  /* 0x0001d80001a17983 */ /* 0x002ea80000300800 */
[----:B------:R-:W1:Y:S04]  /*215e0*/  S2R R249, SR_TID.X ;  /* 0x0000000000f97919 */ /* 0x000e680000002100 */
[----:B------:R-:W-:Y:S01]  /*215f0*/  BAR.SYNC.DEFER_BLOCKING 0x0 ;  /* 0x0000000000007b1d */ /* 0x000fe20000010000 */
[C---:B------:R-:W-:Y:S01]  /*21600*/  ISETP.GE.AND P0, PT, R0.reuse, c[0x0][0x178], PT ;  /* 0x00005e0000007a0c */ /* 0x040fe20003f06270 */
[----:B------:R-:W-:-:S05]  /*21610*/  IMAD R153, R0, c[0x0][0x194], RZ ;  /* 0x0000650000997a24 */ /* 0x000fca00078e02ff */
[----:B------:R-:W-:Y:S02]  /*21620*/  LEA R2, P1, R153, c[0x0][0x170], 0x2 ;  /* 0x00005c0099027a11 */ /* 0x000fe400078210ff */
[----:B-1----:R-:W-:-:S04]  /*21630*/  SHF.R.U32.HI R249, RZ, 0x6, R249 ;  /* 0x00000006fff97819 */ /* 0x002fc800000116f9 */
[----:B------:R-:W-:Y:S01]  /*21640*/  SGXT.U32 R249, R249, 0x1 ;  /* 0x00000001f9f9781a */ /* 0x000fe20000000000 */
[----:B------:R-:W1:Y:S03]  /*21650*/  S2R R248, SR_TID.X ;  /* 0x0000000000f87919 */ /* 0x000e660000002100 */
[C---:B--2---:R-:W-:Y:S02]  /*21660*/  LOP3.LUT R221, R161.reuse, R249, RZ, 0xfc, !PT ;  /* 0x000000f9a1dd7212 */ /* 0x044fe400078efcff */
[----:B------:R-:W-:Y:S02]  /*21670*/  LOP3.LUT R0, R161, 0x2, R249, 0xfe, !PT ;  /* 0x00000002a1007812 */ /* 0x000fe400078efef9 */
[C---:B------:R-:W-:Y:S01]  /*21680*/  ISETP.LT.AND P2, PT, R221.reuse, c[0x0][0x17c], !P0 ;  /* 0x00005f00dd007a0c */ /* 0x040fe20004741270 */
[----:B------:R-:W-:Y:S01]  /*21690*/  IMAD R221, R221, c[0x0][0x198], RZ ;  /* 0x00006600dddd7a24 */ /* 0x000fe200078e02ff */
[C---:B------:R-:W-:Y:S01]  /*216a0*/  ISETP.LT.AND P3, PT, R0.reuse, c[0x0][0x17c], !P0 ;  /* 0x00005f0000007a0c */ /* 0x040fe20004761270 */
[----:B------:R-:W-:Y:S01]  /*216b0*/  IMAD R71, R0, c[0x0][0x198], RZ ;  /* 0x0000660000477a24 */ /* 0x000fe200078e02ff */
[----:B------:R-:W-:-:S02]  /*216c0*/  LEA.HI.X.SX32 R0, R153, c[0x0][0x174], 0x2, P1 ;  /* 0x00005d0099007a11 */ /* 0x000fc400008f16ff */
[----:B------:R-:W-:Y:S02]  /*216d0*/  LEA R68, P1, R221, R2, 0x2 ;  /* 0x00000002dd447211 */ /* 0x000fe400078210ff */
[C-C-:B------:R-:W-:Y:S02]  /*216e0*/  LOP3.LUT R152, R161.reuse, 0x4, R249.reuse, 0xfe, !PT ;  /* 0x00000004a1987812 */ /* 0x140fe400078efef9 */
[----:B------:R-:W-:Y:S02]  /*216f0*/  LOP3.LUT R3, R161, 0x6, R249, 0xfe, !PT ;  /* 0x00000006a1037812 */ /* 0x000fe400078efef9 */
[----:B------:R-:W-:Y:S01]  /*21700*/  LEA.HI.X.SX32 R69, R221, R0, 0x2, P1 ;  /* 0x00000000dd457211 */ /* 0x000fe200008f16ff */
[C---:B------:R-:W-:Y:S01]  /*21710*/  IMAD R73, R152.reuse, c[0x0][0x198], RZ ;  /* 0x0000660098497a24 */ /* 0x040fe200078e02ff */
[C---:B------:R-:W-:Y:S01]  /*21720*/  ISETP.LT.AND P1, PT, R3.reuse, c[0x0][0x17c], !P0 ;  /* 0x00005f0003007a0c */ /* 0x040fe20004721270 */
[----:B------:R-:W-:Y:S01]  /*21730*/  IMAD R3, R3, c[0x0][0x198], RZ ;  /* 0x0000660003037a24 */ /* 0x000fe200078e02ff */
[----:B------:R-:W-:Y:S01]  /*21740*/  ISETP.LT.AND P4, PT, R152, c[0x0][0x17c], !P0 ;  /* 0x00005f0098007a0c */ /* 0x000fe20004781270 */
[----:B------:R2:W-:Y:S01]  /*21750*/  @P2 STG.E [R68.64], R244 ;  /* 0x000000f444002986 */ /* 0x0005e2000c101906 */
[----:B------:R-:W-:-:S02]  /*21760*/  LEA R70, P5, R71, R2, 0x2 ;  /* 0x0000000247467211 */ /* 0x000fc400078a10ff */
[-C--:B------:R-:W-:Y:S02]  /*21770*/  LEA R72, P6, R73, R2.reuse, 0x2 ;  /* 0x0000000249487211 */ /* 0x080fe400078c10ff */
[----:B------:R-:W-:Y:S02]  /*21780*/  LEA R74, P2, R3, R2, 0x2 ;  /* 0x00000002034a7211 */ /* 0x000fe400078410ff */
[-C--:B------:R-:W-:Y:S02]  /*21790*/  LEA.HI.X.SX32 R71, R71, R0.reuse, 0x2, P5 ;  /* 0x0000000047477211 */ /* 0x080fe400028f16ff */
[-C--:B------:R-:W-:Y:S02]  /*217a0*/  LEA.HI.X.SX32 R73, R73, R0.reuse, 0x2, P6 ;  /* 0x0000000049497211 */ /* 0x080fe400030f16ff */
[----:B------:R-:W-:Y:S02]  /*217b0*/  LOP3.LUT R128, R161, 0x8, R249, 0xfe, !PT ;  /* 0x00000008a1807812 */ /* 0x000fe400078efef9 */
[----:B------:R-:W-:-:S02]  /*217c0*/  LEA.HI.X.SX32 R75, R3, R0, 0x2, P2 ;  /* 0x00000000034b7211 */ /* 0x000fc400010f16ff */
[C-C-:B------:R-:W-:Y:S02]  /*217d0*/  LOP3.LUT R3, R161.reuse, 0xa, R249.reuse, 0xfe, !PT ;  /* 0x0000000aa1037812 */ /* 0x140fe400078efef9 */
[----:B--2---:R-:W-:Y:S01]  /*217e0*/  LOP3.LUT R69, R161, 0xc, R249, 0xfe, !PT ;  /* 0x0000000ca1457812 */ /* 0x004fe200078efef9 */
[----:B------:R-:W-:Y:S01]  /*217f0*/  @P3 STG.E [R70.64], R224 ;  /* 0x000000e046003986 */ /* 0x000fe2000c101906 */
[C---:B------:R-:W-:Y:S01]  /*21800*/  IMAD R129, R128.reuse, c[0x0][0x198], RZ ;  /* 0x0000660080817a24 */ /* 0x040fe200078e02ff */
[----:B------:R-:W-:Y:S01]  /*21810*/  ISETP.LT.AND P2, PT, R128, c[0x0][0x17c], !P0 ;  /* 0x00005f0080007a0c */ /* 0x000fe20004741270 */
[----:B------:R-:W-:Y:S01]  /*21820*/  IMAD R131, R3, c[0x0][0x198], RZ ;  /* 0x0000660003837a24 */ /* 0x000fe200078e02ff */
[----:B------:R2:W-:Y:S01]  /*21830*/  @P4 STG.E [R72.64], R164 ;  /* 0x000000a448004986 */ /* 0x0005e2000c101906 */
[----:B------:R-:W-:-:S03]  /*21840*/  ISETP.LT.AND P3, PT, R69, c[0x0][0x17c], !P0 ;  /* 0x00005f0045007a0c */ /* 0x000fc60004761270 */
[----:B------:R-:W-:Y:S01]  /*21850*/  @P1 STG.E [R74.64], R64 ;  /* 0x000000404a001986 */ /* 0x000fe2000c101906 */
[----:B------:R-:W-:Y:S02]  /*21860*/  ISETP.LT.AND P1, PT, R3, c[0x0][0x17c], !P0 ;  /* 0x00005f0003007a0c */ /* 0x000fe40004721270 */
[-C--:B------:R-:W-:Y:S01]  /*21870*/  LEA R68, P5, R129, R2.reuse, 0x2 ;  /* 0x0000000281447211 */ /* 0x080fe200078a10ff */
[----:B--2---:R-:W-:Y:S01]  /*21880*/  IMAD R73, R69, c[0x0][0x198], RZ ;  /* 0x0000660045497a24 */ /* 0x004fe200078e02ff */
[----:B------:R-:W-:Y:S02]  /*21890*/  LEA R70, P4, R131, R2, 0x2 ;  /* 0x0000000283467211 */ /* 0x000fe400078810ff */
[----:B------:R-:W-:Y:S02]  /*218a0*/  LEA.HI.X.SX32 R69, R129, R0, 0x2, P5 ;  /* 0x0000000081457211 */ /* 0x000fe400028f16ff */
[----:B------:R-:W-:Y:S02]  /*218b0*/  LEA R72, P6, R73, R2, 0x2 ;  /* 0x0000000249487211 */ /* 0x000fe400078c10ff */
[----:B------:R-:W-:-:S02]  /*218c0*/  LEA.HI.X.SX32 R71, R131, R0, 0x2, P4 ;  /* 0x0000000083477211 */ /* 0x000fc400020f16ff */
[----:B------:R-:W-:Y:S01]  /*218d0*/  LEA.HI.X.SX32 R73, R73, R0, 0x2, P6 ;  /* 0x0000000049497211 */ /* 0x000fe200030f16ff */
[----:B------:R-:W-:Y:S04]  /*218e0*/  @P2 STG.E [R68.64], R236 ;  /* 0x000000ec44002986 */ /* 0x000fe8000c101906 */
[----:B------:R-:W-:Y:S04]  /*218f0*/  @P1 STG.E [R70.64], R212 ;  /* 0x000000d446001986 */ /* 0x000fe8000c101906 */
[----:B------:R1:W-:Y:S02]  /*21900*/  @P3 STG.E [R72.64], R196 ;  /* 0x000000c448003986 */ /* 0x0003e4000c101906 */
[----:B-1----:R-:W-:-:S04]  /*21910*/  SHF.R.U32.HI R196, RZ, 0x6, R248 ;  /* 0x00000006ffc47819 */ /* 0x002fc800000116f8 */
[----:B------:R-:W-:-:S04]  /*21920*/  SGXT.U32 R196, R196, 0x1 ;  /* 0x00000001c4c4781a */ /* 0x000fc80000000000 */
[----:B------:R-:W-:-:S05]  /*21930*/  LOP3.LUT R251, R161, 0x182, R196, 0xfe, !PT ;  /* 0x00000182a1fb7812 */ /* 0x000fca00078efec4 */
[----:B------:R1:W-:Y:S02]  /*21940*/  STL [R1+0x1c4], R251 ;  /* 0x0001c4fb01007387 */ /* 0x0003e40000100800 */
[----:B-1----:R-:W-:-:S05]  /*21950*/  LOP3.LUT R251, R161, 0x186, R196, 0xfe, !PT ;  /* 0x00000186a1fb7812 */ /* 0x002fca00078efec4 */
        /* <DEDUP_REMOVED lines=100> */
[----:B------:R1:W-:Y:S01]  /*21fa0*/  STL [R1+0x2a0], R251 ;  /* 0x0002a0fb01007387 */ /* 0x0003e20000100800 */
[C---:B------:R-:W-:Y:S02]  /*21fb0*/  LOP3.LUT R3, R161.reuse, 0xe, R249, 0xfe, !PT ;  /* 0x0000000ea1037812 */ /* 0x040fe400078efef9 */
[----:B-1----:R-:W-:-:S05]  /*21fc0*/  LOP3.LUT R251, R161, 0x1ec, R196, 0xfe, !PT ;  /* 0x000001eca1fb7812 */ /* 0x002fca00078efec4 */
[----:B------:R1:W-:Y:S01]  /*21fd0*/  STL [R1+0x2a4], R251 ;  /* 0x0002a4fb01007387 */ /* 0x0003e20000100800 */
[C---:B------:R-:W-:Y:S01]  /*21fe0*/  ISETP.LT.AND P5, PT, R3.reuse, c[0x0][0x17c], !P0 ;  /* 0x00005f0003007a0c */ /* 0x040fe200047a1270 */
[----:B------:R-:W-:Y:S01]  /*21ff0*/  IMAD R75, R3, c[0x0][0x198], RZ ;  /* 0x00006600034b7a24 */ /* 0x000fe200078e02ff */
[C---:B------:R-:W-:Y:S02]  /*22000*/  LOP3.LUT R3, R161.reuse, 0x10, R249, 0xfe, !PT ;  /* 0x00000010a1037812 */ /* 0x040fe400078efef9 */
[----:B-1----:R-:W-:-:S05]  /*22010*/  LOP3.LUT R251, R161, 0x1ee, R196, 0xfe, !PT ;  /* 0x000001eea1fb7812 */ /* 0x002fca00078efec4 */
[----:B------:R1:W-:Y:S01]  /*22020*/  STL [R1+0x2a8], R251 ;  /* 0x0002a8fb01007387 */ /* 0x0003e20000100800 */
[----:B------:R-:W-:Y:S01]  /*22030*/  LEA R74, P2, R75, R2, 0x2 ;  /* 0x000000024b4a7211 */ /* 0x000fe200078410ff */
[C---:B------:R-:W-:Y:S01]  /*22040*/  IMAD R131, R3.reuse, c[0x0][0x198], RZ ;  /* 0x0000660003837a24 */ /* 0x040fe200078e02ff */
[----:B------:R-:W-:Y:S02]  /*22050*/  ISETP.LT.AND P4, PT, R3, c[0x0][0x17c], !P0 ;  /* 0x00005f0003007a0c */ /* 0x000fe40004781270 */
[C-C-:B-1----:R-:W-:Y:S02]  /*22060*/  LOP3.LUT R251, R161.reuse, 0x1f0, R196.reuse, 0xfe, !PT ;  /* 0x000001f0a1fb7812 */ /* 0x142fe400078efec4 */
[----:B------:R-:W-:-:S03]  /*22070*/  LOP3.LUT R129, R161, 0x12, R196, 0xfe, !PT ;  /* 0x00000012a1817812 */ /* 0x000fc600078efec4 */
[----:B------:R1:W-:Y:S01]  /*22080*/  STL [R1+0x2ac], R251 ;  /* 0x0002acfb01007387 */ /* 0x0003e20000100800 */
[----:B------:R-:W-:Y:S02]  /*22090*/  LEA.HI.X.SX32 R75, R75, R0, 0x2, P2 ;  /* 0x000000004b4b7211 */ /* 0x000fe400010f16ff */
[--C-:B------:R-:W-:Y:S02]  /*220a0*/  LOP3.LUT R128, R161, 0x14, R196.reuse, 0xfe, !PT ;  /* 0x00000014a1807812 */ /* 0x100fe400078efec4 */
[----:B------:R-:W-:Y:S02]  /*220b0*/  LEA R68, P2, R131, R2, 0x2 ;  /* 0x0000000283447211 */ /* 0x000fe400078410ff */
[----:B-1----:R-:W-:Y:S02]  /*220c0*/  LOP3.LUT R251, R161, 0x1f2, R196, 0xfe, !PT ;  /* 0x000001f2a1fb7812 */ /* 0x002fe400078efec4 */
[C---:B------:R-:W-:Y:S01]  /*220d0*/  ISETP.LT.AND P1, PT, R129.reuse, c[0x0][0x17c], !P0 ;  /* 0x00005f0081007a0c */ /* 0x040fe20004721270 */
[----:B------:R-:W-:-:S02]  /*220e0*/  IMAD R129, R129, c[0x0][0x198], RZ ;  /* 0x0000660081817a24 */ /* 0x000fc400078e02ff */
[----:B------:R1:W-:Y:S01]  /*220f0*/  STL [R1+0x2b0], R251 ;  /* 0x0002b0fb01007387 */ /* 0x0003e20000100800 */
[--C-:B------:R-:W-:Y:S01]  /*22100*/  LOP3.LUT R64, R161, 0x16, R196.reuse, 0xfe, !PT ;  /* 0x00000016a1407812 */ /* 0x100fe200078efec4 */
[C---:B------:R-:W-:Y:S01]  /*22110*/  IMAD R73, R128.reuse, c[0x0][0x198], RZ ;  /* 0x0000660080497a24 */ /* 0x040fe200078e02ff */
[----:B------:R-:W-:Y:S02]  /*22120*/  LEA.HI.X.SX32 R69, R131, R0, 0x2, P2 ;  /* 0x0000000083457211 */ /* 0x000fe400010f16ff */
[C-C-:B------:R-:W-:Y:S02]  /*22130*/  LOP3.LUT R3, R161.reuse, 0x18, R196.reuse, 0xfe, !PT ;  /* 0x00000018a1037812 */ /* 0x140fe400078efec4 */
[----:B-1----:R-:W-:Y:S02]  /*22140*/  LOP3.LUT R251, R161, 0x1f4, R196, 0xfe, !PT ;  /* 0x000001f4a1fb7812 */ /* 0x002fe400078efec4 */
[----:B------:R-:W-:Y:S01]  /*22150*/  LEA R70, P6, R129, R2, 0x2 ;  /* 0x0000000281467211 */ /* 0x000fe200078c10ff */
[----:B------:R1:W-:Y:S01]  /*22160*/  @P5 STG.E [R74.64], R188 ;  /* 0x000000bc4a005986 */ /* 0x0003e2000c101906 */
[----:B------:R-:W-:-:S03]  /*22170*/  ISETP.LT.AND P3, PT, R128, c[0x0][0x17c], !P0 ;  /* 0x00005f0080007a0c */ /* 0x000fc60004761270 */
[----:B------:R2:W-:Y:S01]  /*22180*/  STL [R1+0x2b4], R251 ;  /* 0x0002b4fb01007387 */ /* 0x0005e20000100800 */
[C---:B------:R-:W-:Y:S01]  /*22190*/  ISETP.LT.AND P2, PT, R64.reuse, c[0x0][0x17c], !P0 ;  /* 0x00005f0040007a0c */ /* 0x040fe20004741270 */
[----:B------:R-:W-:Y:S01]  /*221a0*/  IMAD R131, R3, c[0x0][0x198], RZ ;  /* 0x0000660003837a24 */ /* 0x000fe200078e02ff */
[----:B------:R-:W-:Y:S01]  /*221b0*/  LEA.HI.X.SX32 R71, R129, R0, 0x2, P6 ;  /* 0x0000000081477211 */ /* 0x000fe200030f16ff */
[----:B------:R-:W-:Y:S01]  /*221c0*/  @P4 STG.E [R68.64], R232 ;  /* 0x000000e844004986 */ /* 0x000fe2000c101906 */
[----:B------:R-:W-:Y:S01]  /*221d0*/  LEA R72, P4, R73, R2, 0x2 ;  /* 0x0000000249487211 */ /* 0x000fe200078810ff */
[----:B-1----:R-:W-:Y:S01]  /*221e0*/  IMAD R75, R64, c[0x0][0x198], RZ ;  /* 0x00006600404b7a24 */ /* 0x002fe200078e02ff */
[----:B--2---:R-:W-:Y:S02]  /*221f0*/  LOP3.LUT R251, R161, 0x1f6, R196, 0xfe, !PT ;  /* 0x000001f6a1fb7812 */ /* 0x004fe400078efec4 */
[----:B------:R-:W-:-:S03]  /*22200*/  ISETP.LT.AND P6, PT, R3, c[0x0][0x17c], !P0 ;  /* 0x00005f0003007a0c */ /* 0x000fc600047c1270 */
[----:B------:R1:W-:Y:S01]  /*22210*/  STL [R1+0x2b8], R251 ;  /* 0x0002b8fb01007387 */ /* 0x0003e20000100800 */
[----:B------:R-:W-:Y:S02]  /*22220*/  LEA R74, P5, R75, R2, 0x2 ;  /* 0x000000024b4a7211 */ /* 0x000fe400078a10ff */
[----:B------:R-:W-:Y:S02]  /*22230*/  LEA.HI.X.SX32 R73, R73, R0, 0x2, P4 ;  /* 0x0000000049497211 */ /* 0x000fe400020f16ff */
[----:B------:R-:W-:Y:S02]  /*22240*/  LEA R128, P4, R131, R2, 0x2 ;  /* 0x0000000283807211 */ /* 0x000fe400078810ff */
[--C-:B-1----:R-:W-:Y:S02]  /*22250*/  LOP3.LUT R251, R161, 0x1f8, R196.reuse, 0xfe, !PT ;  /* 0x000001f8a1fb7812 */ /* 0x102fe400078efec4 */
[-C--:B------:R-:W-:Y:S02]  /*22260*/  LEA.HI.X.SX32 R75, R75, R0.reuse, 0x2, P5 ;  /* 0x000000004b4b7211 */ /* 0x080fe400028f16ff */
[----:B------:R-:W-:Y:S01]  /*22270*/  LOP3.LUT R159, R161, 0x1a, R196, 0xfe, !PT ;  /* 0x0000001aa19f7812 */ /* 0x000fe200078efec4 */
[----:B------:R1:W-:Y:S01]  /*22280*/  STL [R1+0x2bc], R251 ;  /* 0x0002bcfb01007387 */ /* 0x0003e20000100800 */
[----:B------:R-:W-:-:S03]  /*22290*/  LEA.HI.X.SX32 R129, R131, R0, 0x2, P4 ;  /* 0x0000000083817211 */ /* 0x000fc600020f16ff */
[----:B------:R-:W-:Y:S01]  /*222a0*/  @P1 STG.E [R70.64], R168 ;  /* 0x000000a846001986 */ /* 0x000fe2000c101906 */
[----:B------:R-:W-:-:S03]  /*222b0*/  LOP3.LUT R158, R161, 0x1c, R196, 0xfe, !PT ;  /* 0x0000001ca19e7812 */ /* 0x000fc600078efec4 */
[----:B------:R-:W-:Y:S01]  /*222c0*/  @P3 STG.E [R72.64], R184 ;  /* 0x000000b848003986 */ /* 0x000fe2000c101906 */
[--C-:B-1----:R-:W-:Y:S02]  /*222d0*/  LOP3.LUT R251, R161, 0x1fa, R196.reuse, 0xfe, !PT ;  /* 0x000001faa1fb7812 */ /* 0x102fe400078efec4 */
[C---:B------:R-:W-:Y:S01]  /*222e0*/  ISETP.LT.AND P3, PT, R159.reuse, c[0x0][0x17c], !P0 ;  /* 0x00005f009f007a0c */ /* 0x040fe20004761270 */
[----:B------:R-:W-:Y:S01]  /*222f0*/  @P2 STG.E [R74.64], R180 ;  /* 0x000000b44a002986 */ /* 0x000fe2000c101906 */
[----:B------:R-:W-:Y:S01]  /*22300*/  IMAD R159, R159, c[0x0][0x198], RZ ;  /* 0x000066009f9f7a24 */ /* 0x000fe200078e02ff */
[C-C-:B------:R-:W-:Y:S02]  /*22310*/  LOP3.LUT R244, R161.reuse, 0x1e, R196.reuse, 0xfe, !PT ;  /* 0x0000001ea1f47812 */ /* 0x140fe400078efec4 */
[----:B------:R1:W-:Y:S01]  /*22320*/  @P6 STG.E [R128.64], R228 ;  /* 0x000000e480006986 */ /* 0x0003e2000c101906 */
[C-C-:B------:R-:W-:Y:S02]  /*22330*/  LOP3.LUT R160, R161.reuse, 0x20, R196.reuse, 0xfe, !PT ;  /* 0x00000020a1a07812 */ /* 0x140fe400078efec4 */
[C-C-:B------:R-:W-:Y:S01]  /*22340*/  LOP3.LUT R204, R161.reuse, 0x22, R196.reuse, 0xfe, !PT ;  /* 0x00000022a1cc7812 */ /* 0x140fe200078efec4 */
[----:B------:R2:W-:Y:S01]  /*22350*/  STL [R1+0x2c0], R251 ;  /* 0x0002c0fb01007387 */ /* 0x0005e20000100800 */
[----:B------:R-:W-:-:S02]  /*22360*/  LOP3.LUT R241, R161, 0x24, R196, 0xfe, !PT ;  /* 0x00000024a1f17812 */ /* 0x000fc400078efec4 */
[C-C-:B------:R-:W-:Y:S02]  /*22370*/  LOP3.LUT R242, R161.reuse, 0x26, R196.reuse, 0xfe, !PT ;  /* 0x00000026a1f27812 */ /* 0x140fe400078efec4 */
[C-C-:B------:R-:W-:Y:S02]  /*22380*/  LOP3.LUT R232, R161.reuse, 0x2a, R196.reuse, 0xfe, !PT ;  /* 0x0000002aa1e87812 */ /* 0x140fe400078efec4 */
[C-C-:B------:R-:W-:Y:S02]  /*22390*/  LOP3.LUT R224, R161.reuse, 0x2c, R196.reuse, 0xfe, !PT ;  /* 0x0000002ca1e07812 */ /* 0x140fe400078efec4 */
[C-C-:B-1----:R-:W-:Y:S02]  /*223a0*/  LOP3.LUT R228, R161.reuse, 0x28, R196.reuse, 0xfe, !PT ;  /* 0x00000028a1e47812 */ /* 0x142fe400078efec4 */
[C-C-:B------:R-:W-:Y:S02]  /*223b0*/  LOP3.LUT R222, R161.reuse, 0x2e, R196.reuse, 0xfe, !PT ;  /* 0x0000002ea1de7812 */ /* 0x140fe400078efec4 */
[----:B------:R-:W-:-:S02]  /*223c0*/  LOP3.LUT R220, R161, 0x30, R196, 0xfe, !PT ;  /* 0x00000030a1dc7812 */ /* 0x000fc400078efec4 */
[C-C-:B------:R-:W-:Y:S02]  /*223d0*/  LOP3.LUT R218, R161.reuse, 0x32, R196.reuse, 0xfe, !PT ;  /* 0x00000032a1da7812 */ /* 0x140fe400078efec4 */
[C-C-:B------:R-:W-:Y:S02]  /*223e0*/  LOP3.LUT R216, R161.reuse, 0x34, R196.reuse, 0xfe, !PT ;  /* 0x00000034a1d87812 */ /* 0x140fe400078efec4 */
[C-C-:B------:R-:W-:Y:S02]  /*223f0*/  LOP3.LUT R211, R161.reuse, 0x36, R196.reuse, 0xfe, !PT ;  /* 0x00000036a1d37812 */ /* 0x140fe400078efec4 */
[C-C-:B------:R-:W-:Y:S02]  /*22400*/  LOP3.LUT R209, R161.reuse, 0x38, R196.reuse, 0xfe, !PT ;  /* 0x00000038a1d17812 */ /* 0x140fe400078efec4 */
        /* <DEDUP_REMOVED lines=165> */
[C-C-:B--2---:R-:W-:Y:S02]  /*22e60*/  LOP3.LUT R251, R161.reuse, 0x1fc, R196.reuse, 0xfe, !PT ;  /* 0x000001fca1fb7812 */ /* 0x144fe400078efec4 */
[----:B------:R-:W-:Y:S01]  /*22e70*/  LOP3.LUT R196, R161, 0x1fe, R196, 0xfe, !PT ;  /* 0x000001fea1c47812 */ /* 0x000fe200078efec4 */
[C---:B------:R-:W-:Y:S01]  /*22e80*/  IMAD R161, R158.reuse, c[0x0][0x198], RZ ;  /* 0x000066009ea17a24 */ /* 0x040fe200078e02ff */
[----:B------:R-:W-:Y:S02]  /*22e90*/  ISETP.LT.AND P4, PT, R158, c[0x0][0x17c], !P0 ;  /* 0x00005f009e007a0c */ /* 0x000fe40004781270 */
[----:B------:R-:W-:Y:S02]  /*22ea0*/  LEA R158, P5, R159, R2, 0x2 ;  /* 0x000000029f9e7211 */ /* 0x000fe400078a10ff */
[----:B------:R-:W-:-:S02]  /*22eb0*/  ISETP.LT.AND P1, PT, R160, c[0x0][0x17c], !P0 ;  /* 0x00005f00a0007a0c */ /* 0x000fc40004721270 */
[----:B------:R-:W-:Y:S02]  /*22ec0*/  LEA.HI.X.SX32 R159, R159, R0, 0x2, P5 ;  /* 0x000000009f9f7211 */ /* 0x000fe400028f16ff */
[C---:B------:R-:W-:Y:S01]  /*22ed0*/  ISETP.LT.AND P5, PT, R244.reuse, c[0x0][0x17c], !P0 ;  /* 0x00005f00f4007a0c */ /* 0x040fe200047a1270 */
[----:B------:R-:W-:Y:S01]  /*22ee0*/  IMAD R244, R244, c[0x0][0x198], RZ ;  /* 0x00006600f4f47a24 */ /* 0x000fe200078e02ff */
[----:B------:R-:W-:Y:S01]  /*22ef0*/  ISETP.LT.AND P2, PT, R204, c[0x0][0x17c], !P0 ;  /* 0x00005f00cc007a0c */ /* 0x000fe20004741270 */
[----:B------:R-:W-:Y:S01]  /*22f00*/  IMAD.MOV.U32 R204, RZ, RZ, c[0x0][0x198] ;  /* 0x00006600ffcc7624 */ /* 0x000fe200078e00ff */
[C---:B------:R-:W-:Y:S01]  /*22f10*/  LEA R160, P6, R161.reuse, R2, 0x2 ;  /* 0x00000002a1a07211 */ /* 0x040fe200078c10ff */
[----:B------:R1:W-:Y:S02]  /*22f20*/  @P3 STG.E [R158.64], R124 ;  /* 0x0000007c9e003986 */ /* 0x0003e4000c101906 */
[----:B------:R-:W-:Y:S01]  /*22f30*/  IMAD R221, R204, 0x20, R221 ;  /* 0x00000020ccdd7824 */ /* 0x000fe200078e02dd */
[----:B------:R-:W-:-:S05]  /*22f40*/  LEA.HI.X.SX32 R161, R161, R0, 0x2, P6 ;  /* 0x00000000a1a17211 */ /* 0x000fca00030f16ff */
[----:B------:R2:W-:Y:S01]  /*22f50*/  @P4 STG.E [R160.64], R176 ;  /* 0x000000b0a0004986 */ /* 0x0005e2000c101906 */
[----:B-1----:R-:W-:Y:S01]  /*22f60*/  LEA R158, P3, R244, R2, 0x2 ;  /* 0x00000002f49e7211 */ /* 0x002fe200078610ff */
[----:B------:R-:W-:-:S03]  /*22f70*/  IMAD R124, R204, 0x2, R221 ;  /* 0x00000002cc7c7824 */ /* 0x000fc600078e02dd */
[----:B------:R-:W-:Y:S02]  /*22f80*/  LEA.HI.X.SX32 R159, R244, R0, 0x2, P3 ;  /* 0x00000000f49f7211 */ /* 0x000fe400018f16ff */
[----:B--2---:R-:W-:-:S03]  /*22f90*/  LEA R160, P6, R221, R2, 0x2 ;  /* 0x00000002dda07211 */ /* 0x004fc600078c10ff */
[----:B------:R1:W-:Y:S01]  /*22fa0*/  @P5 STG.E [R158.64], R172 ;  /* 0x000000ac9e005986 */ /* 0x0003e2000c101906 */
[----:B------:R-:W-:Y:S02]  /*22fb0*/  ISETP.LT.AND P4, PT, R241, c[0x0][0x17c], !P0 ;  /* 0x00005f00f1007a0c */ /* 0x000fe40004781270 */
[----:B------:R-:W-:Y:S02]  /*22fc0*/  LEA.HI.X.SX32 R161, R221, R0, 0x2, P6 ;  /* 0x00000000dda17211 */ /* 0x000fe400030f16ff */
[----:B------:R-:W-:-:S03]  /*22fd0*/  ISETP.LT.AND P3, PT, R242, c[0x0][0x17c], !P0 ;  /* 0x00005f00f2007a0c */ /* 0x000fc60004761270 */
[----:B------:R2:W-:Y:S01]  /*22fe0*/  @P1 STG.E [R160.64], R245 ;  /* 0x000000f5a0001986 */ /* 0x0005e2000c101906 */
[----:B-1----:R-:W-:Y:S01]  /*22ff0*/  IMAD R172, R204, 0x2, R124 ;  /* 0x00000002ccac7824 */ /* 0x002fe200078e027c */
[----:B------:R-:W-:-:S04]  /*23000*/  LEA R158, P5, R124, R2, 0x2 ;  /* 0x000000027c9e7211 */ /* 0x000fc800078a10ff */
[----:B------:R-:W-:Y:S01]  /*23010*/  LEA.HI.X.SX32 R159, R124, R0, 0x2, P5 ;  /* 0x000000007c9f7211 */ /* 0x000fe200028f16ff */
[----:B------:R-:W-:Y:S01]  /*23020*/  IMAD R124, R204, 0x2, R172 ;  /* 0x00000002cc7c7824 */ /* 0x000fe200078e02ac */
[----:B--2---:R-:W-:-:S03]  /*23030*/  LEA R160, P6, R172, R2, 0x2 ;  /* 0x00000002aca07211 */ /* 0x004fc600078c10ff */
[----:B------:R1:W-:Y:S01]  /*23040*/  @P2 STG.E [R158.64], R225 ;  /* 0x000000e19e002986 */ /* 0x0003e2000c101906 */
[----:B------:R-:W-:Y:S01]  /*23050*/  LEA.HI.X.SX32 R161, R172, R0, 0x2, P6 ;  /* 0x00000000aca17211 */ /* 0x000fe200030f16ff */
[----:B------:R-:W-:Y:S01]  /*23060*/  IMAD R172, R204, 0x2, R124 ;  /* 0x00000002ccac7824 */ /* 0x000fe200078e027c */
[----:B------:R-:W-:-:S03]  /*23070*/  ISETP.LT.AND P1, PT, R228, c[0x0][0x17c], !P0 ;  /* 0x00005f00e4007a0c */ /* 0x000fc60004721270 */
[----:B------:R2:W-:Y:S01]  /*23080*/  @P4 STG.E [R160.64], R165 ;  /* 0x000000a5a0004986 */ /* 0x0005e2000c101906 */
[----:B-1----:R-:W-:Y:S02]  /*23090*/  LEA R158, P6, R124, R2, 0x2 ;  /* 0x000000027c9e7211 */ /* 0x002fe400078c10ff */
[----:B------:R-:W-:Y:S02]  /*230a0*/  ISETP.LT.AND P5, PT, R232, c[0x0][0x17c], !P0 ;  /* 0x00005f00e8007a0c */ /* 0x000fe400047a1270 */
[----:B------:R-:W-:Y:S01]  /*230b0*/  LEA.HI.X.SX32 R159, R124, R0, 0x2, P6 ;  /* 0x000000007c9f7211 */ /* 0x000fe200030f16ff */
[----:B------:R-:W-:Y:S01]  /*230c0*/  IMAD R124, R204, 0x2, R172 ;  /* 0x00000002cc7c7824 */ /* 0x000fe200078e02ac */
[----:B--2---:R-:W-:-:S03]  /*230d0*/  LEA R160, P6, R172, R2, 0x2 ;  /* 0x00000002aca07211 */ /* 0x004fc600078c10ff */
[----:B------:R1:W-:Y:S01]  /*230e0*/  @P3 STG.E [R158.64], R65 ;  /* 0x000000419e003986 */ /* 0x0003e2000c101906 */
[----:B------:R-:W-:Y:S02]  /*230f0*/  LEA.HI.X.SX32 R161, R172, R0, 0x2, P6 ;  /* 0x00000000aca17211 */ /* 0x000fe400030f16ff */
[----:B------:R-:W-:-:S03]  /*23100*/  ISETP.LT.AND P2, PT, R224, c[0x0][0x17c], !P0 ;  /* 0x00005f00e0007a0c */ /* 0x000fc60004741270 */
[----:B------:R2:W-:Y:S01]  /*23110*/  @P1 STG.E [R160.64], R237 ;  /* 0x000000eda0001986 */ /* 0x0005e2000c101906 */
[----:B-1----:R-:W-:Y:S01]  /*23120*/  LEA R158, P6, R124, R2, 0x2 ;  /* 0x000000027c9e7211 */ /* 0x002fe200078c10ff */
[----:B------:R-:W-:Y:S01]  /*23130*/  IMAD R65, R204, 0x2, R124 ;  /* 0x00000002cc417824 */ /* 0x000fe200078e027c */
[----:B------:R-:W-:Y:S02]  /*23140*/  ISETP.LT.AND P4, PT, R222, c[0x0][0x17c], !P0 ;  /* 0x00005f00de007a0c */ /* 0x000fe40004781270 */
        /* <DEDUP_REMOVED lines=18> */
[C---:B-1----:R-:W-:Y:S02]  /*23270*/  LEA R158, P6, R124.reuse, R2, 0x2 ;  /* 0x000000027c9e7211 */ /* 0x042fe400078c10ff */
        /* <DEDUP_REMOVED lines=9> */
[----:B-1----:R-:W-:-:S04]  /*23310*/  LEA R158, P6, R124, R2, 0x2 ;  /* 0x000000027c9e7211 */ /* 0x002fc800078c10ff */
[----:B------:R-:W-:Y:S01]  /*23320*/  LEA.HI.X.SX32 R159, R124, R0, 0x2, P6 ;  /* 0x000000007c9f7211 */ /* 0x000fe200030f16ff */
[----:B------:R-:W-:Y:S01]  /*23330*/  IMAD R124, R204, 0x2, R65 ;  /* 0x00000002cc7c7824 */ /* 0x000fe200078e0241 */
[----:B--2---:R-:W-:-:S03]  /*23340*/  LEA R160, P6, R65, R2, 0x2 ;  /* 0x0000000241a07211 */ /* 0x004fc600078c10ff */
[----:B------:R1:W-:Y:S01]  /*23350*/  @P2 STG.E [R158.64], R181 ;  /* 0x000000b59e002986 */ /* 0x0003e2000c101906 */
[----:B------:R-:W-:Y:S02]  /*23360*/  ISETP.LT.AND P3, PT, R207, c[0x0][0x17c], !P0 ;  /* 0x00005f00cf007a0c */ /* 0x000fe40004761270 */
[----:B------:R-:W-:Y:S01]  /*23370*/  LEA.HI.X.SX32 R161, R65, R0, 0x2, P6 ;  /* 0x0000000041a17211 */ /* 0x000fe200030f16ff */
[----:B------:R-:W-:Y:S01]  /*23380*/  IMAD R65, R204, 0x2, R124 ;  /* 0x00000002cc417824 */ /* 0x000fe200078e027c */
[----:B------:R-:W-:-:S03]  /*23390*/  ISETP.LT.AND P1, PT, R205, c[0x0][0x17c], !P0 ;  /* 0x00005f00cd007a0c */ /* 0x000fc60004721270 */
[----:B------:R2:W-:Y:S01]  /*233a0*/  @P4 STG.E [R160.64], R229 ;  /* 0x000000e5a0004986 */ /* 0x0005e2000c101906 */
[----:B-1----:R-:W-:Y:S01]  /*233b0*/  LEA R158, P6, R124, R2, 0x2 ;  /* 0x000000027c9e7211 */ /* 0x002fe200078c10ff */
[----:B------:R-:W-:Y:S01]  /*233c0*/  IMAD R165, R204, 0x2, R65 ;  /* 0x00000002cca57824 */ /* 0x000fe200078e0241 */
[----:B------:R-:W-:Y:S02]  /*233d0*/  ISETP.LT.AND P5, PT, R195, c[0x0][0x17c], !P0 ;  /* 0x00005f00c3007a0c */ /* 0x000fe400047a1270 */
[----:B------:R-:W-:Y:S02]  /*233e0*/  LEA.HI.X.SX32 R159, R124, R0, 0x2, P6 ;  /* 0x000000007c9f7211 */ /* 0x000fe400030f16ff */
[C---:B--2---:R-:W-:Y:S02]  /*233f0*/  LEA R160, P6, R65.reuse, R2, 0x2 ;  /* 0x0000000241a07211 */ /* 0x044fe400078c10ff */
[----:B------:R-:W-:Y:S02]  /*23400*/  ISETP.LT.AND P2, PT, R194, c[0x0][0x17c], !P0 ;  /* 0x00005f00c2007a0c */ /* 0x000fe40004741270 */
[----:B------:R-:W-:Y:S01]  /*23410*/  LEA.HI.X.SX32 R161, R65, R0, 0x2, P6 ;  /* 0x0000000041a17211 */ /* 0x000fe200030f16ff */
[----:B------:R-:W-:Y:S01]  /*23420*/  IMAD R65, R204, 0x2, R165 ;  /* 0x00000002cc417824 */ /* 0x000fe200078e02a5 */
[----:B------:R-:W-:Y:S01]  /*23430*/  LEA R124, P6, R165, R2, 0x2 ;  /* 0x00000002a57c7211 */ /* 0x000fe200078c10ff */
[----:B------:R1:W-:Y:S01]  /*23440*/  @P3 STG.E [R158.64], R125 ;  /* 0x0000007d9e003986 */ /* 0x0003e2000c101906 */
[----:B------:R-:W-:-:S03]  /*23450*/  ISETP.LT.AND P4, PT, R193, c[0x0][0x17c], !P0 ;  /* 0x00005f00c1007a0c */ /* 0x000fc60004781270 */
[----:B------:R2:W-:Y:S01]  /*23460*/  @P1 STG.E [R160.64], R177 ;  /* 0x000000b1a0001986 */ /* 0x0005e2000c101906 */
[----:B------:R-:W-:Y:S02]  /*23470*/  ISETP.LT.AND P3, PT, R192, c[0x0][0x17c], !P0 ;  /* 0x00005f00c0007a0c */ /* 0x000fe40004761270 */
[----:B-1----:R-:W-:Y:S02]  /*23480*/  LEA.HI.X.SX32 R125, R165, R0, 0x2, P6 ;  /* 0x00000000a57d7211 */ /* 0x002fe400030f16ff */
[C---:B------:R-:W-:Y:S01]  /*23490*/  LEA R158, P6, R65.reuse, R2, 0x2 ;  /* 0x00000002419e7211 */ /* 0x040fe200078c10ff */
[C---:B--2---:R-:W-:Y:S02]  /*234a0*/  IMAD R160, R204.reuse, 0x2, R65 ;  /* 0x00000002cca07824 */ /* 0x044fe400078e0241 */
        /* <DEDUP_REMOVED lines=42> */
[----:B------:R-:W-:Y:S02]  /*23750*/  ISETP.LT.AND P4, PT, R156, c[0x0][0x17c], !P0 ;  /* 0x00005f009c007a0c */ /* 0x000fe40004781270 */
[----:B------:R-:W-:Y:S02]  /*23760*/  ISETP.LT.AND P2, PT, R157, c[0x0][0x17c], !P0 ;  /* 0x00005f009d007a0c */ /* 0x000fe40004741270 */
[----:B-1----:R-:W-:-:S04]  /*23770*/  LEA R124, P6, R66, R2, 0x2 ;  /* 0x00000002427c7211 */ /* 0x002fc800078c10ff */
[----:B------:R-:W-:Y:S01]  /*23780*/  LEA.HI.X.SX32 R125, R66, R0, 0x2, P6 ;  /* 0x00000000427d7211 */ /* 0x000fe200030f16ff */
[C---:B------:R-:W-:Y:S01]  /*23790*/  IMAD R66, R204.reuse, 0x2, R65 ;  /* 0x00000002cc427824 */ /* 0x040fe200078e0241 */
[C---:B------:R-:W-:Y:S01]  /*237a0*/  LEA R156, P6, R65.reuse, R2, 0x2 ;  /* 0x00000002419c7211 */ /* 0x040fe200078c10ff */
[----:B------:R-:W-:Y:S03]  /*237b0*/  @P1 STG.E [R158.64], R234 ;  /* 0x000000ea9e001986 */ /* 0x000fe6000c101906 */
[----:B------:R-:W-:Y:S01]  /*237c0*/  LEA.HI.X.SX32 R157, R65, R0, 0x2, P6 ;  /* 0x00000000419d7211 */ /* 0x000fe200030f16ff */
[----:B------:R1:W-:Y:S01]  /*237d0*/  @P5 STG.E [R124.64], R170 ;  /* 0x000000aa7c005986 */ /* 0x0003e2000c101906 */
[----:B------:R-:W-:Y:S01]  /*237e0*/  IMAD R65, R204, 0x2, R66 ;  /* 0x00000002cc417824 */ /* 0x000fe200078e0242 */
[----:B------:R-:W-:Y:S02]  /*237f0*/  ISETP.LT.AND P1, PT, R154, c[0x0][0x17c], !P0 ;  /* 0x00005f009a007a0c */ /* 0x000fe40004721270 */
[----:B------:R-:W-:-:S02]  /*23800*/  ISETP.LT.AND P3, PT, R155, c[0x0][0x17c], !P0 ;  /* 0x00005f009b007a0c */ /* 0x000fc40004761270 */
        /* <DEDUP_REMOVED lines=33> */
[----:B------:R-:W-:Y:S01]  /*23a20*/  LEA R132, P6, R65, R2, 0x2 ;  /* 0x0000000241847211 */ /* 0x000fe200078c10ff */
[----:B------:R-:W-:Y:S01]  /*23a30*/  @P4 STG.E [R134.64], R247 ;  /* 0x000000f786004986 */ /* 0x000fe2000c101906 */
[----:B------:R-:W-:Y:S02]  /*23a40*/  ISETP.LT.AND P2, PT, R131, c[0x0][0x17c], !P0 ;  /* 0x00005f0083007a0c */ /* 0x000fe40004741270 */
[----:B------:R-:W-:Y:S01]  /*23a50*/  LEA.HI.X.SX32 R133, R65, R0, 0x2, P6 ;  /* 0x0000000041857211 */ /* 0x000fe200030f16ff */
[----:B------:R1:W-:Y:S01]  /*23a60*/  @P3 STG.E [R124.64], R227 ;  /* 0x000000e37c003986 */ /* 0x0003e2000c101906 */
[----:B------:R-:W-:Y:S01]  /*23a70*/  IMAD R65, R204, 0x2, R66 ;  /* 0x00000002cc417824 */ /* 0x000fe200078e0242 */
[----:B------:R-:W-:-:S03]  /*23a80*/  ISETP.LT.AND P4, PT, R130, c[0x0][0x17c], !P0 ;  /* 0x00005f0082007a0c */ /* 0x000fc60004781270 */
[----:B------:R-:W-:Y:S01]  /*23a90*/  IMAD R126, R204, 0x2, R65 ;  /* 0x00000002cc7e7824 */ /* 0x000fe200078e0241 */
[----:B-1----:R-:W-:-:S04]  /*23aa0*/  LEA R124, P6, R66, R2, 0x2 ;  /* 0x00000002427c7211 */ /* 0x002fc800078c10ff */
[----:B------:R-:W-:Y:S02]  /*23ab0*/  LEA.HI.X.SX32 R125, R66, R0, 0x2, P6 ;  /* 0x00000000427d7211 */ /* 0x000fe400030f16ff */
[C---:B------:R-:W-:Y:S01]  /*23ac0*/  LEA R130, P6, R65.reuse, R2, 0x2 ;  /* 0x0000000241827211 */ /* 0x040fe200078c10ff */
[----:B------:R-:W-:Y:S03]  /*23ad0*/  @P1 STG.E [R132.64], R167 ;  /* 0x000000a784001986 */ /* 0x000fe6000c101906 */
[----:B------:R-:W-:Y:S01]  /*23ae0*/  LEA.HI.X.SX32 R131, R65, R0, 0x2, P6 ;  /* 0x0000000041837211 */ /* 0x000fe200030f16ff */
[----:B------:R-:W-:Y:S01]  /*23af0*/  IMAD R65, R204, 0x2, R126 ;  /* 0x00000002cc417824 */ /* 0x000fe200078e027e */
[----:B------:R-:W-:Y:S01]  /*23b00*/  LEA R66, P6, R126, R2, 0x2 ;  /* 0x000000027e427211 */ /* 0x000fe200078c10ff */
[----:B------:R1:W-:Y:S01]  /*23b10*/  @P5 STG.E [R124.64], R67 ;  /* 0x000000437c005986 */ /* 0x0003e2000c101906 */
[----:B------:R-:W-:-:S03]  /*23b20*/  ISETP.LT.AND P3, PT, R129, c[0x0][0x17c], !P0 ;  /* 0x00005f0081007a0c */ /* 0x000fc60004761270 */
[----:B------:R-:W-:Y:S01]  /*23b30*/  @P2 STG.E [R130.64], R239 ;  /* 0x000000ef82002986 */ /* 0x000fe2000c101906 */
[----:B------:R-:W-:Y:S01]  /*23b40*/  ISETP.LT.AND P2, PT, R74, c[0x0][0x17c], !P0 ;  /* 0x00005f004a007a0c */ /* 0x000fe20004741270 */
[----:B------:R-:W-:Y:S01]  /*23b50*/  IMAD R74, R204, 0x2, R65 ;  /* 0x00000002cc4a7824 */ /* 0x000fe200078e0241 */
[----:B------:R-:W-:Y:S02]  /*23b60*/  ISETP.LT.AND P1, PT, R128, c[0x0][0x17c], !P0 ;  /* 0x00005f0080007a0c */ /* 0x000fe40004721270 */
[----:B-1----:R-:W-:Y:S02]  /*23b70*/  LEA.HI.X.SX32 R67, R126, R0, 0x2, P6 ;  /* 0x000000007e437211 */ /* 0x002fe400030f16ff */
[----:B------:R-:W-:-:S03]  /*23b80*/  LEA R124, P6, R65, R2, 0x2 ;  /* 0x00000002417c7211 */ /* 0x000fc600078c10ff */
[----:B------:R1:W-:Y:S01]  /*23b90*/  @P4 STG.E [R66.64], R215 ;  /* 0x000000d742004986 */ /* 0x0003e2000c101906 */
[----:B------:R-:W-:Y:S01]  /*23ba0*/  LEA.HI.X.SX32 R125, R65, R0, 0x2, P6 ;  /* 0x00000000417d7211 */ /* 0x000fe200030f16ff */
[----:B------:R-:W-:Y:S01]  /*23bb0*/  IMAD R65, R204, 0x2, R74 ;  /* 0x00000002cc417824 */ /* 0x000fe200078e024a */
[----:B------:R-:W-:-:S03]  /*23bc0*/  ISETP.LT.AND P5, PT, R75, c[0x0][0x17c], !P0 ;  /* 0x00005f004b007a0c */ /* 0x000fc600047a1270 */
[----:B------:R-:W-:Y:S01]  /*23bd0*/  @P3 STG.E [R124.64], R199 ;  /* 0x000000c77c003986 */ /* 0x000fe2000c101906 */
[----:B------:R-:W-:Y:S02]  /*23be0*/  ISETP.LT.AND P3, PT, R72, c[0x0][0x17c], !P0 ;  /* 0x00005f0048007a0c */ /* 0x000fe40004761270 */
[----:B-1----:R-:W-:Y:S01]  /*23bf0*/  LEA R66, P6, R74, R2, 0x2 ;  /* 0x000000024a427211 */ /* 0x002fe200078c10ff */
[----:B------:R-:W-:-:S03]  /*23c00*/  IMAD R72, R204, 0x2, R65 ;  /* 0x00000002cc487824 */ /* 0x000fc600078e0241 */
[----:B------:R-:W-:Y:S02]  /*23c10*/  LEA.HI.X.SX32 R67, R74, R0, 0x2, P6 ;  /* 0x000000004a437211 */ /* 0x000fe400030f16ff */
        /* <DEDUP_REMOVED lines=24> */
[----:B------:R-:W-:Y:S02]  /*23da0*/  ISETP.LT.AND P2, PT, R69, c[0x0][0x17c], !P0 ;  /* 0x00005f0045007a0c */ /* 0x000fe40004741270 */
[----:B------:R-:W-:Y:S01]  /*23db0*/  ISETP.LT.AND P3, PT, R64, c[0x0][0x17c], !P0 ;  /* 0x00005f0040007a0c */ /* 0x000fe20004761270 */
[----:B------:R-:W-:Y:S01]  /*23dc0*/  @P1 STG.E [R70.64], R231 ;  /* 0x000000e746001986 */ /* 0x000fe2000c101906 */
[----:B------:R-:W-:Y:S02]  /*23dd0*/  ISETP.LT.AND P1, PT, R3, c[0x0][0x17c], !P0 ;  /* 0x00005f0003007a0c */ /* 0x000fe40004721270 */
[----:B-1----:R-:W-:Y:S01]  /*23de0*/  LEA R66, P6, R68, R2, 0x2 ;  /* 0x0000000244427211 */ /* 0x002fe200078c10ff */
[----:B------:R-:W-:-:S03]  /*23df0*/  IMAD R3, R204, 0x2, R65 ;  /* 0x00000002cc037824 */ /* 0x000fc600078e0241 */
[----:B------:R-:W-:Y:S02]  /*23e00*/  LEA.HI.X.SX32 R67, R68, R0, 0x2, P6 ;  /* 0x0000000044437211 */ /* 0x000fe400030f16ff */
[C---:B------:R-:W-:Y:S01]  /*23e10*/  LEA R64, P6, R65.reuse, R2, 0x2 ;  /* 0x0000000241407211 */ /* 0x040fe200078c10ff */
[----:B------:R-:W-:Y:S02]  /*23e20*/  IMAD R68, R204, 0x2, R3 ;  /* 0x00000002cc447824 */ /* 0x000fe400078e0203 */
[----:B------:R1:W-:Y:S01]  /*23e30*/  @P5 STG.E [R66.64], R127 ;  /* 0x0000007f42005986 */ /* 0x0003e2000c101906 */
[----:B------:R-:W-:-:S05]  /*23e40*/  LEA.HI.X.SX32 R65, R65, R0, 0x2, P6 ;  /* 0x0000000041417211 */ /* 0x000fca00030f16ff */
        /* <DEDUP_REMOVED lines=53> */
[C---:B--2---:R-:W-:Y:S02]  /*241a0*/  LEA R64, P6, R68.reuse, R2, 0x2 ;  /* 0x0000000244407211 */ /* 0x044fe400078c10ff */
[----:B------:R-:W-:Y:S01]  /*241b0*/  ISETP.LT.AND P1, PT, R243, c[0x0][0x17c], !P0 ;  /* 0x00005f00f3007a0c */ /* 0x000fe20004721270 */
[----:B------:R1:W-:Y:S01]  /*241c0*/  @P4 STG.E [R66.64], R88 ;  /* 0x0000005842004986 */ /* 0x0003e2000c101906 */
[----:B------:R-:W-:Y:S01]  /*241d0*/  LEA.HI.X.SX32 R65, R68, R0, 0x2, P6 ;  /* 0x0000000044417211 */ /* 0x000fe200030f16ff */
[----:B------:R-:W-:Y:S01]  /*241e0*/  IMAD R68, R204, 0x2, R3 ;  /* 0x00000002cc447824 */ /* 0x000fe200078e0203 */
[----:B------:R-:W-:-:S03]  /*241f0*/  ISETP.LT.AND P5, PT, R248, c[0x0][0x17c], !P0 ;  /* 0x00005f00f8007a0c */ /* 0x000fc600047a1270 */
[----:B------:R2:W-:Y:S01]  /*24200*/  @P3 STG.E [R64.64], R96 ;  /* 0x0000006040003986 */ /* 0x0005e2000c101906 */
[----:B-1----:R-:W-:-:S04]  /*24210*/  LEA R66, P6, R3, R2, 0x2 ;  /* 0x0000000203427211 */ /* 0x002fc800078c10ff */
[----:B------:R-:W-:Y:S02]  /*24220*/  LEA.HI.X.SX32 R67, R3, R0, 0x2, P6 ;  /* 0x0000000003437211 */ /* 0x000fe400030f16ff */
[----:B--2---:R-:W-:-:S04]  /*24230*/  LEA R64, P6, R68, R2, 0x2 ;  /* 0x0000000244407211 */ /* 0x004fc800078c10ff */
[----:B------:R-:W-:Y:S01]  /*24240*/  LEA.HI.X.SX32 R65, R68, R0, 0x2, P6 ;  /* 0x0000000044417211 */ /* 0x000fe200030f16ff */
[----:B------:R1:W-:Y:S01]  /*24250*/  @P1 STG.E [R66.64], R100 ;  /* 0x0000006442001986 */ /* 0x0003e2000c101906 */
[----:B------:R-:W-:-:S03]  /*24260*/  ISETP.LT.AND P1, PT, R92, c[0x0][0x17c], !P0 ;  /* 0x00005f005c007a0c */ /* 0x000fc60004721270 */
[----:B------:R2:W-:Y:S01]  /*24270*/  @P5 STG.E [R64.64], R84 ;  /* 0x0000005440005986 */ /* 0x0005e2000c101906 */
[----:B------:R-:W-:-:S03]  /*24280*/  ISETP.LT.AND P5, PT, R108, c[0x0][0x17c], !P0 ;  /* 0x00005f006c007a0c */ /* 0x000fc600047a1270 */
[----:B------:R-:W3:Y:S04]  /*24290*/  LDL.LU R92, [R1+0x970] ;  /* 0x00097000015c7983 */ /* 0x000ee80000300800 */
[----:B------:R-:W4:Y:S01]  /*242a0*/  LDL.LU R108, [R1+0x96c] ;  /* 0x00096c00016c7983 */ /* 0x000f220000300800 */
[----:B------:R-:W-:Y:S01]  /*242b0*/  IMAD R3, R204, 0x2, R68 ;  /* 0x00000002cc037824 */ /* 0x000fe200078e0244 */
[----:B------:R-:W-:-:S03]  /*242c0*/  ISETP.LT.AND P2, PT, R249, c[0x0][0x17c], !P0 ;  /* 0x00005f00f9007a0c */ /* 0x000fc60004741270 */
[----:B------:R-:W-:Y:S01]  /*242d0*/  IMAD R68, R204, 0x2, R3 ;  /* 0x00000002cc447824 */ /* 0x000fe200078e0203 */
[C---:B-1----:R-:W-:Y:S02]  /*242e0*/  LEA R66, P6, R3.reuse, R2, 0x2 ;  /* 0x0000000203427211 */ /* 0x042fe400078c10ff */
[----:B------:R-:W-:Y:S02]  /*242f0*/  ISETP.LT.AND P4, PT, R250, c[0x0][0x17c], !P0 ;  /* 0x00005f00fa007a0c */ /* 0x000fe40004781270 */
[----:B------:R-:W-:Y:S01]  /*24300*/  LEA.HI.X.SX32 R67, R3, R0, 0x2, P6 ;  /* 0x0000000003437211 */ /* 0x000fe200030f16ff */
[----:B------:R-:W-:Y:S01]  /*24310*/  IMAD R3, R204, 0x2, R68 ;  /* 0x00000002cc037824 */ /* 0x000fe200078e0244 */
[----:B--2---:R-:W-:Y:S02]  /*24320*/  LEA R64, P6, R68, R2, 0x2 ;  /* 0x0000000244407211 */ /* 0x004fe400078c10ff */
[----:B------:R-:W-:Y:S01]  /*24330*/  ISETP.LT.AND P3, PT, R252, c[0x0][0x17c], !P0 ;  /* 0x00005f00fc007a0c */ /* 0x000fe20004761270 */
[----:B------:R1:W-:Y:S01]  /*24340*/  @P2 STG.E [R66.64], R104 ;  /* 0x0000006842002986 */ /* 0x0003e2000c101906 */
[----:B------:R-:W-:-:S02]  /*24350*/  LEA.HI.X.SX32 R65, R68, R0, 0x2, P6 ;  /* 0x0000000044417211 */ /* 0x000fc400030f16ff */
[----:B------:R-:W-:Y:S02]  /*24360*/  ISETP.LT.AND P2, PT, R113, c[0x0][0x17c], !P0 ;  /* 0x00005f0071007a0c */ /* 0x000fe40004741270 */
[----:B------:R-:W2:Y:S01]  /*24370*/  LDL.LU R113, [R1+0x968] ;  /* 0x0009680001717983 */ /* 0x000ea20000300800 */
[----:B-1----:R-:W-:-:S04]  /*24380*/  LEA R66, P6, R3, R2, 0x2 ;  /* 0x0000000203427211 */ /* 0x002fc800078c10ff */
[----:B------:R-:W-:Y:S01]  /*24390*/  LEA.HI.X.SX32 R67, R3, R0, 0x2, P6 ;  /* 0x0000000003437211 */ /* 0x000fe200030f16ff */
[----:B---3--:R1:W-:Y:S01]  /*243a0*/  @P4 STG.E [R64.64], R92 ;  /* 0x0000005c40004986 */ /* 0x0083e2000c101906 */
[----:B------:R-:W-:-:S03]  /*243b0*/  ISETP.LT.AND P4, PT, R117, c[0x0][0x17c], !P0 ;  /* 0x00005f0075007a0c */ /* 0x000fc60004781270 */
[----:B----4-:R3:W-:Y:S01]  /*243c0*/  @P3 STG.E [R66.64], R108 ;  /* 0x0000006c42003986 */ /* 0x0107e2000c101906 */
[----:B------:R-:W-:-:S03]  /*243d0*/  ISETP.LT.AND P3, PT, R121, c[0x0][0x17c], !P0 ;  /* 0x00005f0079007a0c */ /* 0x000fc60004761270 */
[----:B------:R-:W4:Y:S04]  /*243e0*/  LDL.LU R117, [R1+0x964] ;  /* 0x0009640001757983 */ /* 0x000f280000300800 */
[----:B------:R-:W5:Y:S01]  /*243f0*/  LDL.LU R121, [R1+0x960] ;  /* 0x0009600001797983 */ /* 0x000f620000300800 */
[----:B------:R-:W-:-:S04]  /*24400*/  IMAD R68, R204, 0x2, R3 ;  /* 0x00000002cc447824 */ /* 0x000fc800078e0203 */
[----:B------:R-:W-:Y:S01]  /*24410*/  IMAD R3, R204, 0x2, R68 ;  /* 0x00000002cc037824 */ /* 0x000fe200078e0244 */
[----:B-1----:R-:W-:-:S04]  /*24420*/  LEA R64, P6, R68, R2, 0x2 ;  /* 0x0000000244407211 */ /* 0x002fc800078c10ff */
[----:B------:R-:W-:Y:S01]  /*24430*/  LEA.HI.X.SX32 R65, R68, R0, 0x2, P6 ;  /* 0x0000000044417211 */ /* 0x000fe200030f16ff */
[----:B------:R-:W-:Y:S01]  /*24440*/  IMAD R68, R204, 0x2, R3 ;  /* 0x00000002cc447824 */ /* 0x000fe200078e0203 */
[----:B---3--:R-:W-:-:S03]  /*24450*/  LEA R66, P6, R3, R2, 0x2 ;  /* 0x0000000203427211 */ /* 0x008fc600078c10ff */
[----:B--2---:R1:W-:Y:S01]  /*24460*/  @P1 STG.E [R64.64], R113 ;  /* 0x0000007140001986 */ /* 0x0043e2000c101906 */
[----:B------:R-:W-:Y:S02]  /*24470*/  LEA.HI.X.SX32 R67, R3, R0, 0x2, P6 ;  /* 0x0000000003437211 */ /* 0x000fe400030f16ff */
[----:B------:R-:W-:Y:S02]  /*24480*/  ISETP.LT.AND P1, PT, R137, c[0x0][0x17c], !P0 ;  /* 0x00005f0089007a0c */ /* 0x000fe40004721270 */
[----:B------:R-:W2:Y:S01]  /*24490*/  LDL.LU R137, [R1+0x95c] ;  /* 0x00095c0001897983 */ /* 0x000ea20000300800 */
[----:B-1----:R-:W-:-:S04]  /*244a0*/  LEA R64, P6, R68, R2, 0x2 ;  /* 0x0000000244407211 */ /* 0x002fc800078c10ff */
[----:B------:R-:W-:Y:S01]  /*244b0*/  LEA.HI.X.SX32 R65, R68, R0, 0x2, P6 ;  /* 0x0000000044417211 */ /* 0x000fe200030f16ff */
[----:B----4-:R1:W-:Y:S01]  /*244c0*/  @P5 STG.E [R66.64], R117 ;  /* 0x0000007542005986 */ /* 0x0103e2000c101906 */
[----:B------:R-:W-:-:S03]  /*244d0*/  ISETP.LT.AND P5, PT, R141, c[0x0][0x17c], !P0 ;  /* 0x00005f008d007a0c */ /* 0x000fc600047a1270 */
[----:B-----5:R3:W-:Y:S01]  /*244e0*/  @P2 STG.E [R64.64], R121 ;  /* 0x0000007940002986 */ /* 0x0207e2000c101906 */
        /* <DEDUP_REMOVED lines=131> */
[----:B-1----:R-:W-:-:S03]  /*24d20*/  LEA R64, P6, R68, R2, 0x2 ;  /* 0x0000000244407211 */ /* 0x002fc600078c10ff */
[----:B------:R-:W-:Y:S01]  /*24d30*/  IMAD R69, R204, 0x2, R3 ;  /* 0x00000002cc457824 */ /* 0x000fe200078e0203 */
[----:B------:R-:W-:Y:S02]  /*24d40*/  LEA.HI.X.SX32 R65, R68, R0, 0x2, P6 ;  /* 0x0000000044417211 */ /* 0x000fe400030f16ff */
        /* <DEDUP_REMOVED lines=249> */
[----:B------:R-:W-:-:S04]  /*25ce0*/  LEA R12, P6, R69, R2, 0x2 ;  /* 0x00000002450c7211 */ /* 0x000fc800078c10ff */
[----:B-1----:R-:W-:Y:S01]  /*25cf0*/  LEA.HI.X.SX32 R13, R69, R0, 0x2, P6 ;  /* 0x00000000450d7211 */ /* 0x002fe200030f16ff */
[----:B------:R-:W-:Y:S01]  /*25d00*/  IMAD R69, R204, 0x2, R3 ;  /* 0x00000002cc457824 */ /* 0x000fe200078e0203 */
[----:B------:R-:W-:-:S03]  /*25d10*/  LEA R8, P6, R3, R2, 0x2 ;  /* 0x0000000203087211 */ /* 0x000fc600078c10ff */
[----:B--2---:R1:W-:Y:S01]  /*25d20*/  @P5 STG.E [R12.64], R5 ;  /* 0x000000050c005986 */ /* 0x0043e2000c101906 */
[----:B---3--:R-:W-:Y:S02]  /*25d30*/  LEA.HI.X.SX32 R9, R3, R0, 0x2, P6 ;  /* 0x0000000003097211 */ /* 0x008fe400030f16ff */
[----:B------:R-:W-:Y:S02]  /*25d40*/  LEA R4, P6, R69, R2, 0x2 ;  /* 0x0000000245047211 */ /* 0x000fe400078c10ff */
[----:B------:R-:W-:Y:S02]  /*25d50*/  ISETP.LT.AND P5, PT, R57, c[0x0][0x17c], !P0 ;  /* 0x00005f0039007a0c */ /* 0x000fe400047a1270 */
[----:B------:R-:W2:Y:S01]  /*25d60*/  LDL.LU R57, [R1+0x854] ;  /* 0x0008540001397983 */ /* 0x000ea20000300800 */
[----:B-1----:R-:W-:-:S03]  /*25d70*/  LEA.HI.X.SX32 R5, R69, R0, 0x2, P6 ;  /* 0x0000000045057211 */ /* 0x002fc600030f16ff */
        /* <DEDUP_REMOVED lines=47> */
[----:B---3--:R-:W-:-:S04]  /*26070*/  LEA R4, P6, R13, R2, 0x2 ;  /* 0x000000020d047211 */ /* 0x008fc800078c10ff */
[----:B------:R-:W-:Y:S02]  /*26080*/  LEA.HI.X.SX32 R5, R13, R0, 0x2, P6 ;  /* 0x000000000d057211 */ /* 0x000fe400030f16ff */
[C---:B------:R-:W-:Y:S01]  /*26090*/  LEA R12, P6, R3.reuse, R2, 0x2 ;  /* 0x00000002030c7211 */ /* 0x040fe200078c10ff */
[----:B--2---:R1:W-:Y:S03]  /*260a0*/  @P1 STG.E [R8.64], R33 ;  /* 0x0000002108001986 */ /* 0x0043e6000c101906 */
[----:B------:R-:W-:Y:S02]  /*260b0*/  LEA.HI.X.SX32 R13, R3, R0, 0x2, P6 ;  /* 0x00000000030d7211 */ /* 0x000fe400030f16ff */
[----:B------:R-:W-:Y:S02]  /*260c0*/  ISETP.LT.AND P1, PT, R21, c[0x0][0x17c], !P0 ;  /* 0x00005f0015007a0c */ /* 0x000fe40004721270 */
[----:B------:R-:W2:Y:S04]  /*260d0*/  LDL.LU R21, [R1+0x830] ;  /* 0x0008300001157983 */ /* 0x000ea80000300800 */
[----:B----4-:R3:W-:Y:S01]  /*260e0*/  @P5 STG.E [R4.64], R29 ;  /* 0x0000001d04005986 */ /* 0x0107e2000c101906 */
[----:B------:R-:W-:-:S03]  /*260f0*/  ISETP.LT.AND P5, PT, R17, c[0x0][0x17c], !P0 ;  /* 0x00005f0011007a0c */ /* 0x000fc600047a1270 */
[----:B-----5:R4:W-:Y:S01]  /*26100*/  @P2 STG.E [R12.64], R25 ;  /* 0x000000190c002986 */ /* 0x0209e2000c101906 */
[----:B------:R-:W-:-:S03]  /*26110*/  ISETP.LT.AND P2, PT, R14, c[0x0][0x17c], !P0 ;  /* 0x00005f000e007a0c */ /* 0x000fc60004741270 */
[----:B------:R-:W5:Y:S04]  /*26120*/  LDL.LU R17, [R1+0x82c] ;  /* 0x00082c0001117983 */ /* 0x000f680000300800 */
[----:B------:R-:W4:Y:S01]  /*26130*/  LDL.LU R14, [R1+0x828] ;  /* 0x00082800010e7983 */ /* 0x000f220000300800 */
[----:B------:R-:W-:-:S04]  /*26140*/  IMAD R41, R204, 0x2, R3 ;  /* 0x00000002cc297824 */ /* 0x000fc800078e0203 */
[----:B------:R-:W-:Y:S01]  /*26150*/  IMAD R3, R204, 0x2, R41 ;  /* 0x00000002cc037824 */ /* 0x000fe200078e0229 */
[----:B------:R-:W-:-:S03]  /*26160*/  LEA R36, P6, R41, R2, 0x2 ;  /* 0x0000000229247211 */ /* 0x000fc600078c10ff */
[----:B-1----:R-:W-:Y:S01]  /*26170*/  IMAD R33, R204, 0x2, R3 ;  /* 0x00000002cc217824 */ /* 0x002fe200078e0203 */
[----:B------:R-:W-:Y:S02]  /*26180*/  LEA.HI.X.SX32 R37, R41, R0, 0x2, P6 ;  /* 0x0000000029257211 */ /* 0x000fe400030f16ff */
[----:B------:R-:W-:-:S04]  /*26190*/  LEA R8, P6, R3, R2, 0x2 ;  /* 0x0000000203087211 */ /* 0x000fc800078c10ff */
[----:B------:R-:W-:Y:S02]  /*261a0*/  LEA.HI.X.SX32 R9, R3, R0, 0x2, P6 ;  /* 0x0000000003097211 */ /* 0x000fe400030f16ff */
[C---:B---3--:R-:W-:Y:S01]  /*261b0*/  LEA R4, P6, R33.reuse, R2, 0x2 ;  /* 0x0000000221047211 */ /* 0x048fe200078c10ff */
[----:B--2---:R1:W-:Y:S03]  /*261c0*/  @P4 STG.E [R36.64], R21 ;  /* 0x0000001524004986 */ /* 0x0043e6000c101906 */
[----:B------:R-:W-:Y:S02]  /*261d0*/  LEA.HI.X.SX32 R5, R33, R0, 0x2, P6 ;  /* 0x0000000021057211 */ /* 0x000fe400030f16ff */
[----:B------:R-:W-:Y:S02]  /*261e0*/  ISETP.LT.AND P4, PT, R10, c[0x0][0x17c], !P0 ;  /* 0x00005f000a007a0c */ /* 0x000fe40004781270 */
[----:B------:R-:W2:Y:S04]  /*261f0*/  LDL.LU R10, [R1+0x824] ;  /* 0x00082400010a7983 */ /* 0x000ea80000300800 */
[----:B-----5:R3:W-:Y:S01]  /*26200*/  @P3 STG.E [R8.64], R17 ;  /* 0x0000001108003986 */ /* 0x0207e2000c101906 */
[----:B------:R-:W-:-:S03]  /*26210*/  ISETP.LT.AND P3, PT, R6, c[0x0][0x17c], !P0 ;  /* 0x00005f0006007a0c */ /* 0x000fc60004761270 */
[----:B----4-:R4:W-:Y:S01]  /*26220*/  @P1 STG.E [R4.64], R14 ;  /* 0x0000000e04001986 */ /* 0x0109e2000c101906 */
[----:B------:R-:W-:-:S03]  /*26230*/  ISETP.LT.AND P1, PT, R202, c[0x0][0x17c], !P0 ;  /* 0x00005f00ca007a0c */ /* 0x000fc60004721270 */
[----:B------:R-:W5:Y:S04]  /*26240*/  LDL.LU R6, [R1+0x820] ;  /* 0x0008200001067983 */ /* 0x000f680000300800 */
[----:B------:R-:W4:Y:S01]  /*26250*/  LDL.LU R202, [R1+0x81c] ;  /* 0x00081c0001ca7983 */ /* 0x000f220000300800 */
[----:B------:R-:W-:-:S04]  /*26260*/  IMAD R3, R204, 0x2, R33 ;  /* 0x00000002cc037824 */ /* 0x000fc800078e0221 */
[----:B------:R-:W-:Y:S01]  /*26270*/  IMAD R25, R204, 0x2, R3 ;  /* 0x00000002cc197824 */ /* 0x000fe200078e0203 */
[----:B------:R-:W-:-:S04]  /*26280*/  LEA R12, P6, R3, R2, 0x2 ;  /* 0x00000002030c7211 */ /* 0x000fc800078c10ff */
[----:B------:R-:W-:Y:S01]  /*26290*/  LEA.HI.X.SX32 R13, R3, R0, 0x2, P6 ;  /* 0x00000000030d7211 */ /* 0x000fe200030f16ff */
[----:B------:R-:W-:Y:S01]  /*262a0*/  IMAD R3, R204, 0x2, R25 ;  /* 0x00000002cc037824 */ /* 0x000fe200078e0219 */
[----:B------:R-:W-:-:S04]  /*262b0*/  LEA R20, P6, R25, R2, 0x2 ;  /* 0x0000000219147211 */ /* 0x000fc800078c10ff */
[----:B-1----:R-:W-:Y:S02]  /*262c0*/  LEA.HI.X.SX32 R21, R25, R0, 0x2, P6 ;  /* 0x0000000019157211 */ /* 0x002fe400030f16ff */
[C---:B---3--:R-:W-:Y:S01]  /*262d0*/  LEA R8, P6, R3.reuse, R2, 0x2 ;  /* 0x0000000203087211 */ /* 0x048fe200078c10ff */
[----:B--2---:R1:W-:Y:S03]  /*262e0*/  @P5 STG.E [R12.64], R10 ;  /* 0x0000000a0c005986 */ /* 0x0043e6000c101906 */
[----:B------:R-:W-:Y:S02]  /*262f0*/  LEA.HI.X.SX32 R9, R3, R0, 0x2, P6 ;  /* 0x0000000003097211 */ /* 0x000fe400030f16ff */
[----:B------:R-:W-:Y:S02]  /*26300*/  ISETP.LT.AND P5, PT, R62, c[0x0][0x17c], !P0 ;  /* 0x00005f003e007a0c */ /* 0x000fe400047a1270 */
[----:B------:R-:W2:Y:S04]  /*26310*/  LDL.LU R62, [R1+0x818] ;  /* 0x00081800013e7983 */ /* 0x000ea80000300800 */
[----:B-----5:R-:W-:Y:S01]  /*26320*/  @P2 STG.E [R20.64], R6 ;  /* 0x0000000614002986 */ /* 0x020fe2000c101906 */
[----:B------:R-:W-:-:S03]  /*26330*/  ISETP.LT.AND P2, PT, R58, c[0x0][0x17c], !P0 ;  /* 0x00005f003a007a0c */ /* 0x000fc60004741270 */
[----:B----4-:R3:W-:Y:S01]  /*26340*/  @P4 STG.E [R8.64], R202 ;  /* 0x000000ca08004986 */ /* 0x0107e2000c101906 */
[----:B------:R-:W-:-:S03]  /*26350*/  ISETP.LT.AND P4, PT, R54, c[0x0][0x17c], !P0 ;  /* 0x00005f0036007a0c */ /* 0x000fc60004781270 */
[----:B------:R-:W4:Y:S04]  /*26360*/  LDL.LU R58, [R1+0x814] ;  /* 0x00081400013a7983 */ /* 0x000f280000300800 */
[----:B------:R-:W5:Y:S01]  /*26370*/  LDL.LU R54, [R1+0x810] ;  /* 0x0008100001367983 */ /* 0x000f620000300800 */
[----:B------:R-:W-:-:S04]  /*26380*/  IMAD R17, R204, 0x2, R3 ;  /* 0x00000002cc117824 */ /* 0x000fc800078e0203 */
[----:B------:R-:W-:Y:S01]  /*26390*/  IMAD R3, R204, 0x2, R17 ;  /* 0x00000002cc037824 */ /* 0x000fe200078e0211 */
[----:B------:R-:W-:-:S04]  /*263a0*/  LEA R4, P6, R17, R2, 0x2 ;  /* 0x0000000211047211 */ /* 0x000fc800078c10ff */
[----:B------:R-:W-:Y:S01]  /*263b0*/  LEA.HI.X.SX32 R5, R17, R0, 0x2, P6 ;  /* 0x0000000011057211 */ /* 0x000fe200030f16ff */
[----:B------:R-:W-:Y:S01]  /*263c0*/  IMAD R17, R204, 0x2, R3 ;  /* 0x00000002cc117824 */ /* 0x000fe200078e0203 */
[----:B-1----:R-:W-:-:S04]  /*263d0*/  LEA R12, P6, R3, R2, 0x2 ;  /* 0x00000002030c7211 */ /* 0x002fc800078c10ff */
[----:B------:R-:W-:Y:S02]  /*263e0*/  LEA.HI.X.SX32 R13, R3, R0, 0x2, P6 ;  /* 0x00000000030d7211 */ /* 0x000fe400030f16ff */
[----:B------:R-:W-:Y:S01]  /*263f0*/  LEA R16, P6, R17, R2, 0x2 ;  /* 0x0000000211107211 */ /* 0x000fe200078c10ff */
[----:B------:R-:W-:-:S03]  /*26400*/  IMAD R3, R204, 0x2, R17 ;  /* 0x00000002cc037824 */ /* 0x000fc600078e0211 */
[----:B------:R-:W-:Y:S01]  /*26410*/  LEA.HI.X.SX32 R17, R17, R0, 0x2, P6 ;  /* 0x0000000011117211 */ /* 0x000fe200030f16ff */
[----:B--2---:R1:W-:Y:S01]  /*26420*/  @P3 STG.E [R4.64], R62 ;  /* 0x0000003e04003986 */ /* 0x0043e2000c101906 */
[----:B------:R-:W-:-:S03]  /*26430*/  ISETP.LT.AND P3, PT, R50, c[0x0][0x17c], !P0 ;  /* 0x00005f0032007a0c */ /* 0x000fc60004761270 */
[----:B------:R-:W2:Y:S04]  /*26440*/  LDL.LU R50, [R1+0x80c] ;  /* 0x00080c0001327983 */ /* 0x000ea80000300800 */
[----:B----4-:R4:W-:Y:S01]  /*26450*/  @P1 STG.E [R12.64], R58 ;  /* 0x0000003a0c001986 */ /* 0x0109e2000c101906 */
[----:B------:R-:W-:-:S03]  /*26460*/  ISETP.LT.AND P1, PT, R46, c[0x0][0x17c], !P0 ;  /* 0x00005f002e007a0c */ /* 0x000fc60004721270 */
[----:B-----5:R5:W-:Y:S01]  /*26470*/  @P5 STG.E [R16.64], R54 ;  /* 0x0000003610005986 */ /* 0x020be2000c101906 */
[----:B------:R-:W-:-:S03]  /*26480*/  ISETP.LT.AND P5, PT, R42, c[0x0][0x17c], !P0 ;  /* 0x00005f002a007a0c */ /* 0x000fc600047a1270 */
[----:B------:R-:W5:Y:S04]  /*26490*/  LDL.LU R46, [R1+0x808] ;  /* 0x00080800012e7983 */ /* 0x000f680000300800 */
[----:B------:R-:W5:Y:S01]  /*264a0*/  LDL.LU R42, [R1+0x804] ;  /* 0x00080400012a7983 */ /* 0x000f620000300800 */
[----:B---3--:R-:W-:Y:S01]  /*264b0*/  LEA R8, P6, R3, R2, 0x2 ;  /* 0x0000000203087211 */ /* 0x008fe200078c10ff */
[----:B------:R-:W-:-:S03]  /*264c0*/  IMAD R21, R204, 0x2, R3 ;  /* 0x00000002cc157824 */ /* 0x000fc600078e0203 */
[----:B------:R-:W-:Y:S01]  /*264d0*/  LEA.HI.X.SX32 R9, R3, R0, 0x2, P6 ;  /* 0x0000000003097211 */ /* 0x000fe200030f16ff */
[----:B------:R-:W-:Y:S01]  /*264e0*/  IMAD R3, R204, 0x2, R21 ;  /* 0x00000002cc037824 */ /* 0x000fe200078e0215 */
[----:B-1----:R-:W-:-:S04]  /*264f0*/  LEA R4, P6, R21, R2, 0x2 ;  /* 0x0000000215047211 */ /* 0x002fc800078c10ff */
[----:B------:R-:W-:Y:S02]  /*26500*/  LEA.HI.X.SX32 R5, R21, R0, 0x2, P6 ;  /* 0x0000000015057211 */ /* 0x000fe400030f16ff */
[----:B----4-:R-:W-:-:S04]  /*26510*/  LEA R12, P6, R3, R2, 0x2 ;  /* 0x00000002030c7211 */ /* 0x010fc800078c10ff */
[----:B------:R-:W-:Y:S01]  /*26520*/  LEA.HI.X.SX32 R13, R3, R0, 0x2, P6 ;  /* 0x00000000030d7211 */ /* 0x000fe200030f16ff */
[----:B--2---:R1:W-:Y:S01]  /*26530*/  @P2 STG.E [R8.64], R50 ;  /* 0x0000003208002986 */ /* 0x0043e2000c101906 */
[----:B------:R-:W-:-:S03]  /*26540*/  ISETP.LT.AND P2, PT, R38, c[0x0][0x17c], !P0 ;  /* 0x00005f0026007a0c */ /* 0x000fc60004741270 */
[----:B------:R-:W2:Y:S04]  /*26550*/  LDL.LU R38, [R1+0x800] ;  /* 0x0008000001267983 */ /* 0x000ea80000300800 */
[----:B-----5:R3:W-:Y:S01]  /*26560*/  @P4 STG.E [R4.64], R46 ;  /* 0x0000002e04004986 */ /* 0x0207e2000c101906 */
[----:B------:R-:W-:-:S03]  /*26570*/  ISETP.LT.AND P4, PT, R34, c[0x0][0x17c], !P0 ;  /* 0x00005f0022007a0c */ /* 0x000fc60004781270 */
[----:B------:R4:W-:Y:S01]  /*26580*/  @P3 STG.E [R12.64], R42 ;  /* 0x0000002a0c003986 */ /* 0x0009e2000c101906 */
        /* <DEDUP_REMOVED lines=8> */
[----:B-1----:R-:W-:-:S04]  /*26610*/  LEA R8, P6, R3, R2, 0x2 ;  /* 0x0000000203087211 */ /* 0x002fc800078c10ff */
        /* <DEDUP_REMOVED lines=55> */
[C---:B------:R-:W-:Y:S01]  /*26990*/  LEA R10, P6, R3.reuse, R2, 0x2 ;  /* 0x00000002030a7211 */ /* 0x040fe200078c10ff */
[----:B--2---:R1:W-:Y:S03]  /*269a0*/  @P3 STG.E [R8.64], R203 ;  /* 0x000000cb08003986 */ /* 0x0043e6000c101906 */
[----:B---3--:R-:W-:Y:S02]  /*269b0*/  LEA.HI.X.SX32 R11, R3, R0, 0x2, P6 ;  /* 0x00000000030b7211 */ /* 0x008fe400030f16ff */
        /* <DEDUP_REMOVED lines=16> */
[----:B--2---:R-:W-:Y:S03]  /*26ac0*/  @P2 STG.E [R6.64], R55 ;  /* 0x0000003706002986 */ /* 0x004fe6000c101906 */
[----:B------:R-:W-:Y:S02]  /*26ad0*/  LEA.HI.X.SX32 R5, R13, R0, 0x2, P6 ;  /* 0x000000000d057211 */ /* 0x000fe400030f16ff */
[----:B------:R-:W-:Y:S02]  /*26ae0*/  ISETP.LT.AND P2, PT, R43, c[0x0][0x17c], !P0 ;  /* 0x00005f002b007a0c */ /* 0x000fe40004741270 */
[----:B------:R-:W2:Y:S04]  /*26af0*/  LDL.LU R43, [R1+0x7c4] ;  /* 0x0007c400012b7983 */ /* 0x000ea80000300800 */
[----:B-----5:R1:W-:Y:S01]  /*26b00*/  @P4 STG.E [R8.64], R51 ;  /* 0x0000003308004986 */ /* 0x0203e2000c101906 */
[----:B------:R-:W-:-:S03]  /*26b10*/  ISETP.LT.AND P4, PT, R35, c[0x0][0x17c], !P0 ;  /* 0x00005f0023007a0c */ /* 0x000fc60004781270 */
[----:B----4-:R-:W-:Y:S01]  /*26b20*/  @P3 STG.E [R4.64], R47 ;  /* 0x0000002f04003986 */ /* 0x010fe2000c101906 */
[----:B------:R-:W-:-:S03]  /*26b30*/  ISETP.LT.AND P3, PT, R39, c[0x0][0x17c], !P0 ;  /* 0x00005f0027007a0c */ /* 0x000fc60004761270 */
[----:B------:R-:W3:Y:S04]  /*26b40*/  LDL.LU R35, [R1+0x7c0] ;  /* 0x0007c00001237983 */ /* 0x000ee80000300800 */
[----:B------:R-:W4:Y:S01]  /*26b50*/  LDL.LU R39, [R1+0x7bc] ;  /* 0x0007bc0001277983 */ /* 0x000f220000300800 */
[----:B------:R-:W-:-:S04]  /*26b60*/  IMAD R3, R204, 0x2, R13 ;  /* 0x00000002cc037824 */ /* 0x000fc800078e020d */
[----:B------:R-:W-:Y:S01]  /*26b70*/  IMAD R13, R204, 0x2, R3 ;  /* 0x00000002cc0d7824 */ /* 0x000fe200078e0203 */
[----:B------:R-:W-:-:S04]  /*26b80*/  LEA R10, P6, R3, R2, 0x2 ;  /* 0x00000002030a7211 */ /* 0x000fc800078c10ff */
[----:B------:R-:W-:Y:S01]  /*26b90*/  LEA.HI.X.SX32 R11, R3, R0, 0x2, P6 ;  /* 0x00000000030b7211 */ /* 0x000fe200030f16ff */
[----:B------:R-:W-:Y:S01]  /*26ba0*/  IMAD R3, R204, 0x2, R13 ;  /* 0x00000002cc037824 */ /* 0x000fe200078e020d */
[----:B------:R-:W-:-:S04]  /*26bb0*/  LEA R12, P6, R13, R2, 0x2 ;  /* 0x000000020d0c7211 */ /* 0x000fc800078c10ff */
[----:B------:R-:W-:Y:S02]  /*26bc0*/  LEA.HI.X.SX32 R13, R13, R0, 0x2, P6 ;  /* 0x000000000d0d7211 */ /* 0x000fe400030f16ff */
[----:B------:R-:W-:Y:S01]  /*26bd0*/  LEA R16, P6, R3, R2, 0x2 ;  /* 0x0000000203107211 */ /* 0x000fe200078c10ff */
[----:B--2---:R-:W-:Y:S01]  /*26be0*/  @P1 STG.E [R10.64], R43 ;  /* 0x0000002b0a001986 */ /* 0x004fe2000c101906 */
[----:B------:R-:W-:Y:S02]  /*26bf0*/  ISETP.LT.AND P1, PT, R23, c[0x0][0x17c], !P0 ;  /* 0x00005f0017007a0c */ /* 0x000fe40004721270 */
[----:B------:R-:W-:Y:S01]  /*26c00*/  LEA.HI.X.SX32 R17, R3, R0, 0x2, P6 ;  /* 0x0000000003117211 */ /* 0x000fe200030f16ff */
[----:B------:R-:W2:Y:S04]  /*26c10*/  LDL.LU R23, [R1+0x7b8] ;  /* 0x0007b80001177983 */ /* 0x000ea80000300800 */
[----:B------:R-:W5:Y:S04]  /*26c20*/  LDL.LU R221, [R1+0x1c4] ;  /* 0x0001c40001dd7983 */ /* 0x000f680000300800 */
[----:B----4-:R-:W-:Y:S01]  /*26c30*/  @P5 STG.E [R12.64], R39 ;  /* 0x000000270c005986 */ /* 0x010fe2000c101906 */
[----:B------:R-:W-:-:S03]  /*26c40*/  ISETP.LT.AND P5, PT, R31, c[0x0][0x17c], !P0 ;  /* 0x00005f001f007a0c */ /* 0x000fc600047a1270 */
[----:B------:R-:W4:Y:S04]  /*26c50*/  LDL.LU R31, [R1+0x7b4] ;  /* 0x0007b400011f7983 */ /* 0x000f280000300800 */
[----:B---3--:R3:W-:Y:S01]  /*26c60*/  @P2 STG.E [R16.64], R35 ;  /* 0x0000002310002986 */ /* 0x0087e2000c101906 */
[----:B------:R-:W-:-:S03]  /*26c70*/  ISETP.LT.AND P2, PT, R27, c[0x0][0x17c], !P0 ;  /* 0x00005f001b007a0c */ /* 0x000fc60004741270 */
[----:B------:R-:W2:Y:S04]  /*26c80*/  LDL.LU R245, [R1+0x1cc] ;  /* 0x0001cc0001f57983 */ /* 0x000ea80000300800 */
[----:B------:R-:W2:Y:S01]  /*26c90*/  LDL.LU R27, [R1+0x7b0] ;  /* 0x0007b000011b7983 */ /* 0x000ea20000300800 */
[----:B-1----:R-:W-:-:S03]  /*26ca0*/  IMAD R9, R204, 0x2, R3 ;  /* 0x00000002cc097824 */ /* 0x002fc600078e0203 */
[----:B------:R-:W3:Y:S01]  /*26cb0*/  LDL.LU R176, [R1+0x1d0] ;  /* 0x0001d00001b07983 */ /* 0x000ee20000300800 */
[----:B------:R-:W-:Y:S01]  /*26cc0*/  IMAD R3, R204, 0x2, R9 ;  /* 0x00000002cc037824 */ /* 0x000fe200078e0209 */
[C---:B------:R-:W-:Y:S02]  /*26cd0*/  LEA R20, P6, R9.reuse, R2, 0x2 ;  /* 0x0000000209147211 */ /* 0x040fe400078c10ff */
[----:B------:R-:W3:Y:S02]  /*26ce0*/  LDL.LU R225, [R1+0x1d4] ;  /* 0x0001d40001e17983 */ /* 0x000ee40000300800 */
[----:B------:R-:W-:Y:S02]  /*26cf0*/  LEA.HI.X.SX32 R21, R9, R0, 0x2, P6 ;  /* 0x0000000009157211 */ /* 0x000fe400030f16ff */
[----:B------:R-:W-:-:S04]  /*26d00*/  LEA R24, P6, R3, R2, 0x2 ;  /* 0x0000000203187211 */ /* 0x000fc800078c10ff */
[----:B------:R-:W-:Y:S01]  /*26d10*/  LEA.HI.X.SX32 R25, R3, R0, 0x2, P6 ;  /* 0x0000000003197211 */ /* 0x000fe200030f16ff */
[----:B------:R-:W1:Y:S04]  /*26d20*/  S2R R244, SR_TID.X ;  /* 0x0000000000f47919 */ /* 0x000e680000002100 */
[----:B----4-:R-:W-:Y:S01]  /*26d30*/  @P4 STG.E [R20.64], R31 ;  /* 0x0000001f14004986 */ /* 0x010fe2000c101906 */
[----:B-----5:R-:W-:-:S03]  /*26d40*/  ISETP.LT.AND P4, PT, R221, c[0x0][0x17c], !P0 ;  /* 0x00005f00dd007a0c */ /* 0x020fc60004781270 */
[----:B------:R-:W4:Y:S04]  /*26d50*/  LDL.LU R221, [R1+0x1dc] ;  /* 0x0001dc0001dd7983 */ /* 0x000f280000300800 */
[----:B--2---:R-:W-:Y:S01]  /*26d60*/  @P3 STG.E [R24.64], R27 ;  /* 0x0000001b18003986 */ /* 0x004fe2000c101906 */
[----:B------:R-:W-:-:S03]  /*26d70*/  ISETP.LT.AND P3, PT, R19, c[0x0][0x17c], !P0 ;  /* 0x00005f0013007a0c */ /* 0x000fc60004761270 */
[----:B------:R-:W2:Y:S01]  /*26d80*/  LDL.LU R19, [R1+0x7ac] ;  /* 0x0007ac0001137983 */ /* 0x000ea20000300800 */
[----:B------:R-:W-:Y:S01]  /*26d90*/  IMAD R29, R204, 0x2, R3 ;  /* 0x00000002cc1d7824 */ /* 0x000fe200078e0203 */
[C---:B-1----:R-:W-:Y:S01]  /*26da0*/  LOP3.LUT R228, R244.reuse, 0x7f, RZ, 0xc0, !PT ;  /* 0x0000007ff4e47812 */ /* 0x042fe200078ec0ff */
[----:B------:R-:W-:Y:S02]  /*26db0*/  IMAD.SHL.U32 R232, R244, 0x1000, RZ ;  /* 0x00001000f4e87824 */ /* 0x000fe400078e00ff */
[----:B------:R-:W-:Y:S01]  /*26dc0*/  IMAD R3, R204, 0x2, R29 ;  /* 0x00000002cc037824 */ /* 0x000fe200078e021d */
[C---:B------:R-:W-:Y:S01]  /*26dd0*/  LEA R32, P6, R29.reuse, R2, 0x2 ;  /* 0x000000021d207211 */ /* 0x040fe200078c10ff */
[C---:B------:R-:W-:Y:S02]  /*26de0*/  IMAD.SHL.U32 R242, R244.reuse, 0x1000, RZ ;  /* 0x00001000f4f27824 */ /* 0x040fe400078e00ff */
[C---:B------:R-:W-:Y:S01]  /*26df0*/  IMAD.SHL.U32 R241, R244.reuse, 0x1000, RZ ;  /* 0x00001000f4f17824 */ /* 0x040fe200078e00ff */
[----:B------:R-:W-:Y:S01]  /*26e00*/  LEA.HI.X.SX32 R33, R29, R0, 0x2, P6 ;  /* 0x000000001d217211 */ /* 0x000fe200030f16ff */
[----:B------:R-:W-:Y:S01]  /*26e10*/  IMAD.SHL.U32 R244, R244, 0x1000, RZ ;  /* 0x00001000f4f47824 */ /* 0x000fe200078e00ff */
[----:B------:R-:W-:-:S02]  /*26e20*/  LEA R34, P6, R3, R2, 0x2 ;  /* 0x0000000203227211 */ /* 0x000fc400078c10ff */
[----:B------:R-:W-:Y:S02]  /*26e30*/  LOP3.LUT R232, R232, 0x6000, RZ, 0xc0, !PT ;  /* 0x00006000e8e87812 */ /* 0x000fe400078ec0ff */
[----:B------:R-:W-:Y:S02]  /*26e40*/  LOP3.LUT R242, R242, 0x6000, RZ, 0xc0, !PT ;  /* 0x00006000f2f27812 */ /* 0x000fe400078ec0ff */
[----:B------:R-:W-:Y:S02]  /*26e50*/  LOP3.LUT R241, R241, 0x6000, RZ, 0xc0, !PT ;  /* 0x00006000f1f17812 */ /* 0x000fe400078ec0ff */
[----:B------:R-:W-:Y:S02]  /*26e60*/  LOP3.LUT R244, R244, 0x6000, RZ, 0xc0, !PT ;  /* 0x00006000f4f47812 */ /* 0x000fe400078ec0ff */
[----:B---3--:R-:W-:Y:S01]  /*26e70*/  LEA.HI.X.SX32 R35, R3, R0, 0x2, P6 ;  /* 0x0000000003237211 */ /* 0x008fe200030f16ff */
[C---:B------:R-:W-:Y:S01]  /*26e80*/  IMAD R232, R228.reuse, 0x10, R232 ;  /* 0x00000010e4e87824 */ /* 0x040fe200078e02e8 */
[----:B------:R1:W-:Y:S01]  /*26e90*/  @P1 STG.E [R32.64], R23 ;  /* 0x0000001720001986 */ /* 0x0003e2000c101906 */
[C---:B------:R-:W-:Y:S01]  /*26ea0*/  IMAD R242, R228.reuse, 0x10, R242 ;  /* 0x00000010e4f27824 */ /* 0x040fe200078e02f2 */
[----:B------:R-:W-:Y:S01]  /*26eb0*/  ISETP.LT.AND P1, PT, R245, c[0x0][0x17c], !P0 ;  /* 0x00005f00f5007a0c */ /* 0x000fe20004721270 */
[C---:B------:R-:W-:Y:S01]  /*26ec0*/  IMAD R241, R228.reuse, 0x10, R241 ;  /* 0x00000010e4f17824 */ /* 0x040fe200078e02f1 */
[----:B------:R-:W3:Y:S01]  /*26ed0*/  LDS.128 R4, [R232] ;  /* 0x00000000e8047984 */ /* 0x000ee20000000c00 */
[----:B------:R-:W-:-:S03]  /*26ee0*/  IMAD R244, R228, 0x10, R244 ;  /* 0x00000010e4f47824 */ /* 0x000fc600078e02f4 */
[----:B------:R-:W5:Y:S04]  /*26ef0*/  LDL.LU R228, [R1+0x1e0] ;  /* 0x0001e00001e47983 */ /* 0x000f680000300800 */
[----:B------:R-:W5:Y:S01]  /*26f00*/  LDL.LU R245, [R1+0x1e4] ;  /* 0x0001e40001f57983 */ /* 0x000f620000300800 */
[----:B------:R-:W-:Y:S01]  /*26f10*/  LOP3.LUT R242, R242, 0x20, RZ, 0x3c, !PT ;  /* 0x00000020f2f27812 */ /* 0x000fe200078e3cff */
[----:B------:R-:W-:Y:S02]  /*26f20*/  IMAD R17, R204, 0x2, R3 ;  /* 0x00000002cc117824 */ /* 0x000fe400078e0203 */
[----:B------:R-:W-:Y:S04]  /*26f30*/  LDS.128 R20, [R232+0x800] ;  /* 0x00080000e8147984 */ /* 0x000fe80000000c00 */
[----:B------:R-:W1:Y:S01]  /*26f40*/  LDS.128 R8, [R242] ;  /* 0x00000000f2087984 */ /* 0x000e620000000c00 */
[----:B------:R-:W-:-:S03]  /*26f50*/  LOP3.LUT R241, R241, 0x40, RZ, 0x3c, !PT ;  /* 0x00000040f1f17812 */ /* 0x000fc600078e3cff */
[----:B------:R-:W-:Y:S04]  /*26f60*/  LDS.128 R40, [R232+0x1000] ;  /* 0x00100000e8287984 */ /* 0x000fe80000000c00 */
[----:B--2---:R-:W-:Y:S01]  /*26f70*/  @P5 STG.E [R34.64], R19 ;  /* 0x0000001322005986 */ /* 0x004fe2000c101906 */
[----:B------:R-:W-:-:S03]  /*26f80*/  ISETP.LT.AND P5, PT, R176, c[0x0][0x17c], !P0 ;  /* 0x00005f00b0007a0c */ /* 0x000fc600047a1270 */
[----:B------:R-:W2:Y:S01]  /*26f90*/  LDL.LU R176, [R1+0x1e8] ;  /* 0x0001e80001b07983 */ /* 0x000ea20000300800 */
[----:B------:R-:W-:-:S03]  /*26fa0*/  LOP3.LUT R244, R244, 0x60, RZ, 0x3c, !PT ;  /* 0x00000060f4f47812 */ /* 0x000fc600078e3cff */
[----:B------:R-:W5:Y:S04]  /*26fb0*/  LDS.128 R12, [R241] ;  /* 0x00000000f10c7984 */ /* 0x000f680000000c00 */
[----:B------:R-:W5:Y:S01]  /*26fc0*/  LDS.128 R28, [R244] ;  /* 0x00000000f41c7984 */ /* 0x000f620000000c00 */
[C---:B------:R-:W-:Y:S01]  /*26fd0*/  LEA R36, P6, R17.reuse, R2, 0x2 ;  /* 0x0000000211247211 */ /* 0x040fe200078c10ff */
[C---:B------:R-:W-:Y:S02]  /*26fe0*/  IMAD R3, R204.reuse, 0x2, R17 ;  /* 0x00000002cc037824 */ /* 0x040fe400078e0211 */
[----:B------:R-:W2:Y:S01]  /*26ff0*/  LDS.128 R24, [R242+0x800] ;  /* 0x00080000f2187984 */ /* 0x000ea20000000c00 */
[----:B------:R-:W-:Y:S02]  /*27000*/  LEA.HI.X.SX32 R37, R17, R0, 0x2, P6 ;  /* 0x0000000011257211 */ /* 0x000fe400030f16ff */
[C---:B------:R-:W-:Y:S01]  /*27010*/  LEA R38, P6, R3.reuse, R2, 0x2 ;  /* 0x0000000203267211 */ /* 0x040fe200078c10ff */
[----:B-1----:R-:W-:Y:S01]  /*27020*/  IMAD R33, R204, 0x2, R3 ;  /* 0x00000002cc217824 */ /* 0x002fe200078e0203 */
[----:B------:R-:W1:Y:S02]  /*27030*/  LDS.128 R16, [R241+0x800] ;  /* 0x00080000f1107984 */ /* 0x000e640000000c00 */
[----:B------:R-:W-:-:S02]  /*27040*/  LEA.HI.X.SX32 R39, R3, R0, 0x2, P6 ;  /* 0x0000000003277211 */ /* 0x000fc400030f16ff */
[----:B---3--:R-:W-:Y:S01]  /*27050*/  @P2 STG.E [R36.64], R4 ;  /* 0x0000000424002986 */ /* 0x008fe2000c101906 */
[----:B------:R-:W-:Y:S01]  /*27060*/  ISETP.LT.AND P2, PT, R225, c[0x0][0x17c], !P0 ;  /* 0x00005f00e1007a0c */ /* 0x000fe20004741270 */
[----:B------:R-:W-:Y:S01]  /*27070*/  IMAD R3, R204, 0x2, R33 ;  /* 0x00000002cc037824 */ /* 0x000fe200078e0221 */
[----:B------:R-:W-:Y:S01]  /*27080*/  LEA R44, P6, R33, R2, 0x2 ;  /* 0x00000002212c7211 */ /* 0x000fe200078c10ff */
[----:B------:R-:W-:Y:S01]  /*27090*/  @P4 STG.E [R38.64], R8 ;  /* 0x0000000826004986 */ /* 0x000fe2000c101906 */
[----:B----4-:R-:W-:-:S03]  /*270a0*/  ISETP.LT.AND P4, PT, R221, c[0x0][0x17c], !P0 ;  /* 0x00005f00dd007a0c */ /* 0x010fc60004781270 */
[----:B------:R-:W3:Y:S01]  /*270b0*/  LDL.LU R225, [R1+0x1ec] ;  /* 0x0001ec0001e17983 */ /* 0x000ee20000300800 */
[----:B------:R-:W-:-:S03]  /*270c0*/  LEA.HI.X.SX32 R45, R33, R0, 0x2, P6 ;  /* 0x00000000212d7211 */ /* 0x000fc600030f16ff */
[----:B------:R-:W4:Y:S01]  /*270d0*/  LDL.LU R221, [R1+0x1f0] ;  /* 0x0001f00001dd7983 */ /* 0x000f220000300800 */
[C---:B------:R-:W-:Y:S01]  /*270e0*/  LEA R48, P6, R3.reuse, R2, 0x2 ;  /* 0x0000000203307211 */ /* 0x040fe200078c10ff */
[----:B------:R-:W-:Y:S02]  /*270f0*/  IMAD R47, R204, 0x2, R3 ;  /* 0x00000002cc2f7824 */ /* 0x000fe400078e0203 */
[----:B------:R-:W1:Y:S01]  /*27100*/  LDS.128 R32, [R244+0x800] ;  /* 0x00080000f4207984 */ /* 0x000e620000000c00 */
[----:B------:R-:W-:Y:S02]  /*27110*/  LEA.HI.X.SX32 R49, R3, R0, 0x2, P6 ;  /* 0x0000000003317211 */ /* 0x000fe400030f16ff */
[C---:B------:R-:W-:Y:S01]  /*27120*/  LEA R52, P6, R47.reuse, R2, 0x2 ;  /* 0x000000022f347211 */ /* 0x040fe200078c10ff */
[----:B------:R-:W1:Y:S03]  /*27130*/  LDS.128 R36, [R242+0x1000] ;  /* 0x00100000f2247984 */ /* 0x000e660000000c00 */
[----:B------:R-:W-:Y:S01]  /*27140*/  LEA.HI.X.SX32 R53, R47, R0, 0x2, P6 ;  /* 0x000000002f357211 */ /* 0x000fe200030f16ff */
[----:B-----5:R-:W-:Y:S01]  /*27150*/  @P3 STG.E [R44.64], R12 ;  /* 0x0000000c2c003986 */ /* 0x020fe2000c101906 */
[----:B------:R-:W-:-:S03]  /*27160*/  ISETP.LT.AND P3, PT, R228, c[0x0][0x17c], !P0 ;  /* 0x00005f00e4007a0c */ /* 0x000fc60004761270 */
[----:B------:R-:W-:Y:S01]  /*27170*/  @P1 STG.E [R48.64], R28 ;  /* 0x0000001c30001986 */ /* 0x000fe2000c101906 */
[----:B------:R-:W-:-:S03]  /*27180*/  ISETP.LT.AND P1, PT, R245, c[0x0][0x17c], !P0 ;  /* 0x00005f00f5007a0c */ /* 0x000fc60004721270 */
[----:B------:R-:W5:Y:S04]  /*27190*/  LDL.LU R228, [R1+0x1f4] ;  /* 0x0001f40001e47983 */ /* 0x000f680000300800 */
[----:B------:R-:W-:Y:S04]  /*271a0*/  @P5 STG.E [R52.64], R20 ;  /* 0x0000001434005986 */ /* 0x000fe8000c101906 */
[----:B------:R-:W3:Y:S01]  /*271b0*/  LDL.LU R245, [R1+0x1f8] ;  /* 0x0001f80001f57983 */ /* 0x000ee20000300800 */
[----:B------:R-:W-:-:S03]  /*271c0*/  IMAD R3, R204, 0x2, R47 ;  /* 0x00000002cc037824 */ /* 0x000fc600078e022f */
[----:B------:R1:W-:Y:S04]  /*271d0*/  LDS.128 R56, [R242+0x1800] ;  /* 0x00180000f2387984 */ /* 0x0003e80000000c00 */
[----:B------:R-:W-:Y:S01]  /*271e0*/  LDS.128 R52, [R232+0x1800] ;  /* 0x00180000e8347984 */ /* 0x000fe20000000c00 */
[----:B--2---:R-:W-:-:S03]  /*271f0*/  ISETP.LT.AND P5, PT, R176, c[0x0][0x17c], !P0 ;  /* 0x00005f00b0007a0c */ /* 0x004fc600047a1270 */
[----:B------:R-:W2:Y:S04]  /*27200*/  LDS.128 R44, [R241+0x1000] ;  /* 0x00100000f12c7984 */ /* 0x000ea80000000c00 */
[----:B------:R-:W2:Y:S01]  /*27210*/  LDL.LU R176, [R1+0x200] ;  /* 0x0002000001b07983 */ /* 0x000ea20000300800 */
[----:B------:R-:W-:Y:S01]  /*27220*/  LEA R60, P6, R3, R2, 0x2 ;  /* 0x00000002033c7211 */ /* 0x000fe200078c10ff */
[----:B------:R-:W-:-:S03]  /*27230*/  IMAD R51, R204, 0x2, R3 ;  /* 0x00000002cc337824 */ /* 0x000fc600078e0203 */
[----:B------:R-:W-:Y:S02]  /*27240*/  LEA.HI.X.SX32 R61, R3, R0, 0x2, P6 ;  /* 0x00000000033d7211 */ /* 0x000fe400030f16ff */
[----:B------:R-:W-:Y:S01]  /*27250*/  LEA R62, P6, R51, R2, 0x2 ;  /* 0x00000002333e7211 */ /* 0x000fe200078c10ff */
[----:B------:R-:W-:-:S03]  /*27260*/  IMAD R3, R204, 0x2, R51 ;  /* 0x00000002cc037824 */ /* 0x000fc600078e0233 */
[----:B------:R-:W-:Y:S01]  /*27270*/  LEA.HI.X.SX32 R63, R51, R0, 0x2, P6 ;  /* 0x00000000333f7211 */ /* 0x000fe200030f16ff */
[----:B------:R-:W-:Y:S01]  /*27280*/  @P2 STG.E [R60.64], R24 ;  /* 0x000000183c002986 */ /* 0x000fe2000c101906 */
[C---:B------:R-:W-:Y:S01]  /*27290*/  LEA R68, P6, R3.reuse, R2, 0x2 ;  /* 0x0000000203447211 */ /* 0x040fe200078c10ff */
[C---:B------:R-:W-:Y:S02]  /*272a0*/  IMAD R65, R204.reuse, 0x2, R3 ;  /* 0x00000002cc417824 */ /* 0x040fe400078e0203 */
[----:B-1----:R-:W-:Y:S01]  /*272b0*/  @P4 STG.E [R62.64], R16 ;  /* 0x000000103e004986 */ /* 0x002fe2000c101906 */
[----:B------:R-:W-:Y:S01]  /*272c0*/  LEA.HI.X.SX32 R69, R3, R0, 0x2, P6 ;  /* 0x0000000003457211 */ /* 0x000fe200030f16ff */
[----:B------:R-:W-:Y:S01]  /*272d0*/  IMAD R3, R204, 0x2, R65 ;  /* 0x00000002cc037824 */ /* 0x000fe200078e0241 */
[----:B------:R-:W-:Y:S01]  /*272e0*/  LEA R70, P6, R65, R2, 0x2 ;  /* 0x0000000241467211 */ /* 0x000fe200078c10ff */
[----:B------:R1:W-:Y:S04]  /*272f0*/  LDS.128 R60, [R241+0x1800] ;  /* 0x00180000f13c7984 */ /* 0x0003e80000000c00 */
[----:B------:R-:W2:Y:S01]  /*27300*/  LDS.128 R48, [R244+0x1000] ;  /* 0x00100000f4307984 */ /* 0x000ea20000000c00 */
[----:B----4-:R-:W-:-:S03]  /*27310*/  ISETP.LT.AND P4, PT, R221, c[0x0][0x17c], !P0 ;  /* 0x00005f00dd007a0c */ /* 0x010fc60004781270 */
[----:B------:R-:W4:Y:S01]  /*27320*/  LDL.LU R221, [R1+0x204] ;  /* 0x0002040001dd7983 */ /* 0x000f220000300800 */
[----:B------:R-:W-:Y:S01]  /*27330*/  LEA.HI.X.SX32 R71, R65, R0, 0x2, P6 ;  /* 0x0000000041477211 */ /* 0x000fe200030f16ff */
[C---:B------:R-:W-:Y:S01]  /*27340*/  IMAD R75, R204.reuse, 0x2, R3 ;  /* 0x00000002cc4b7824 */ /* 0x040fe200078e0203 */
[C---:B------:R-:W-:Y:S01]  /*27350*/  LEA R72, P6, R3.reuse, R2, 0x2 ;  /* 0x0000000203487211 */ /* 0x040fe200078c10ff */
[----:B------:R-:W-:Y:S03]  /*27360*/  @P3 STG.E [R68.64], R32 ;  /* 0x0000002044003986 */ /* 0x000fe6000c101906 */
[----:B------:R-:W-:Y:S01]  /*27370*/  LEA.HI.X.SX32 R73, R3, R0, 0x2, P6 ;  /* 0x0000000003497211 */ /* 0x000fe200030f16ff */
[----:B------:R-:W-:Y:S01]  /*27380*/  @P1 STG.E [R70.64], R40 ;  /* 0x0000002846001986 */ /* 0x000fe2000c101906 */
[----:B------:R-:W-:Y:S01]  /*27390*/  LEA R74, P1, R75, R2, 0x2 ;  /* 0x000000024b4a7211 */ /* 0x000fe200078210ff */
[----:B------:R-:W-:-:S02]  /*273a0*/  IMAD R3, R204, 0x2, R75 ;  /* 0x00000002cc037824 */ /* 0x000fc400078e024b */
[----:B------:R-:W4:Y:S01]  /*273b0*/  LDL.LU R242, [R1+0x208] ;  /* 0x0002080001f27983 */ /* 0x000f220000300800 */
[----:B------:R-:W-:-:S03]  /*273c0*/  LEA.HI.X.SX32 R75, R75, R0, 0x2, P1 ;  /* 0x000000004b4b7211 */ /* 0x000fc600008f16ff */
[----:B------:R3:W2:Y:S04]  /*273d0*/  LDS.128 R64, [R244+0x1800] ;  /* 0x00180000f4407984 */ /* 0x0006a80000000c00 */
[----:B-1----:R-:W4:Y:S04]  /*273e0*/  LDL.LU R241, [R1+0x20c] ;  /* 0x00020c0001f17983 */ /* 0x002f280000300800 */
[----:B------:R1:W-:Y:S01]  /*273f0*/  @P5 STG.E [R72.64], R36 ;  /* 0x0000002448005986 */ /* 0x0003e2000c101906 */
[----:B---3--:R-:W-:-:S03]  /*27400*/  ISETP.LT.AND P5, PT, R245, c[0x0][0x17c], !P0 ;  /* 0x00005f00f5007a0c */ /* 0x008fc600047a1270 */
[----:B------:R-:W3:Y:S04]  /*27410*/  LDL.LU R244, [R1+0x214] ;  /* 0x0002140001f47983 */ /* 0x000ee80000300800 */
[----:B------:R-:W3:Y:S01]  /*27420*/  LDL.LU R245, [R1+0x218] ;  /* 0x0002180001f57983 */ /* 0x000ee20000300800 */
[----:B--2---:R-:W-:-:S03]  /*27430*/  ISETP.LT.AND P1, PT, R176, c[0x0][0x17c], !P0 ;  /* 0x00005f00b0007a0c */ /* 0x004fc60004721270 */
[----:B------:R-:W2:Y:S01]  /*27440*/  LDL.LU R176, [R1+0x21c] ;  /* 0x00021c0001b07983 */ /* 0x000ea20000300800 */
[----:B------:R-:W-:Y:S01]  /*27450*/  ISETP.LT.AND P2, PT, R225, c[0x0][0x17c], !P0 ;  /* 0x00005f00e1007a0c */ /* 0x000fe20004741270 */
[----:B------:R-:W-:Y:S01]  /*27460*/  IMAD R77, R204, 0x2, R3 ;  /* 0x00000002cc4d7824 */ /* 0x000fe200078e0203 */
[C---:B------:R-:W-:Y:S02]  /*27470*/  LEA R68, P6, R3.reuse, R2, 0x2 ;  /* 0x0000000203447211 */ /* 0x040fe400078c10ff */
[----:B-----5:R-:W-:Y:S02]  /*27480*/  ISETP.LT.AND P3, PT, R228, c[0x0][0x17c], !P0 ;  /* 0x00005f00e4007a0c */ /* 0x020fe40004761270 */
[----:B------:R-:W-:Y:S01]  /*27490*/  LEA.HI.X.SX32 R69, R3, R0, 0x2, P6 ;  /* 0x0000000003457211 */ /* 0x000fe200030f16ff */
[----:B------:R-:W-:-:S06]  /*274a0*/  IMAD R3, R204, 0x2, R77 ;  /* 0x00000002cc037824 */ /* 0x000fcc00078e024d */
[----:B------:R5:W-:Y:S01]  /*274b0*/  @P2 STG.E [R74.64], R44 ;  /* 0x0000002c4a002986 */ /* 0x000be2000c101906 */
[-C--:B------:R-:W-:Y:S02]  /*274c0*/  LEA R70, P2, R77, R2.reuse, 0x2 ;  /* 0x000000024d467211 */ /* 0x080fe400078410ff */
[----:B-1----:R-:W-:Y:S01]  /*274d0*/  LEA R72, P6, R3, R2, 0x2 ;  /* 0x0000000203487211 */ /* 0x002fe200078c10ff */
[----:B------:R1:W-:Y:S01]  /*274e0*/  @P4 STG.E [R68.64], R48 ;  /* 0x0000003044004986 */ /* 0x0003e2000c101906 */
[-C--:B------:R-:W-:Y:S01]  /*274f0*/  LEA.HI.X.SX32 R71, R77, R0.reuse, 0x2, P2 ;  /* 0x000000004d477211 */ /* 0x080fe200010f16ff */
[----:B------:R-:W-:Y:S01]  /*27500*/  IMAD R77, R204, 0x2, R3 ;  /* 0x00000002cc4d7824 */ /* 0x000fe200078e0203 */
[----:B------:R-:W-:-:S03]  /*27510*/  LEA.HI.X.SX32 R73, R3, R0, 0x2, P6 ;  /* 0x0000000003497211 */ /* 0x000fc600030f16ff */
[----:B------:R1:W-:Y:S01]  /*27520*/  @P3 STG.E [R70.64], R52 ;  /* 0x0000003446003986 */ /* 0x0003e2000c101906 */
[----:B----4-:R-:W-:-:S03]  /*27530*/  ISETP.LT.AND P4, PT, R221, c[0x0][0x17c], !P0 ;  /* 0x00005f00dd007a0c */ /* 0x010fc60004781270 */
[----:B------:R-:W4:Y:S01]  /*27540*/  LDL.LU R221, [R1+0x220] ;  /* 0x0002200001dd7983 */ /* 0x000f220000300800 */
[----:B------:R-:W-:Y:S01]  /*27550*/  IMAD R3, R204, 0x2, R77 ;  /* 0x00000002cc037824 */ /* 0x000fe200078e024d */
[----:B-----5:R-:W-:-:S04]  /*27560*/  LEA R74, P3, R77, R2, 0x2 ;  /* 0x000000024d4a7211 */ /* 0x020fc800078610ff */
[----:B------:R-:W-:Y:S01]  /*27570*/  LEA.HI.X.SX32 R75, R77, R0, 0x2, P3 ;  /* 0x000000004d4b7211 */ /* 0x000fe200018f16ff */
[----:B------:R-:W-:Y:S01]  /*27580*/  IMAD R77, R204, 0x2, R3 ;  /* 0x00000002cc4d7824 */ /* 0x000fe200078e0203 */
[C---:B-1----:R-:W-:Y:S01]  /*27590*/  LEA R68, P6, R3.reuse, R2, 0x2 ;  /* 0x0000000203447211 */ /* 0x042fe200078c10ff */
[----:B------:R1:W-:Y:S03]  /*275a0*/  @P5 STG.E [R72.64], R56 ;  /* 0x0000003848005986 */ /* 0x0003e6000c101906 */
[----:B------:R-:W-:Y:S01]  /*275b0*/  LEA.HI.X.SX32 R69, R3, R0, 0x2, P6 ;  /* 0x0000000003457211 */ /* 0x000fe200030f16ff */
[----:B------:R5:W-:Y:S01]  /*275c0*/  @P1 STG.E [R74.64], R60 ;  /* 0x0000003c4a001986 */ /* 0x000be2000c101906 */
[----:B------:R-:W-:Y:S02]  /*275d0*/  LEA R70, P1, R77, R2, 0x2 ;  /* 0x000000024d467211 */ /* 0x000fe400078210ff */
[----:B------:R-:W-:Y:S01]  /*275e0*/  ISETP.LT.AND P2, PT, R242, c[0x0][0x17c], !P0 ;  /* 0x00005f00f2007a0c */ /* 0x000fe20004741270 */
[----:B------:R1:W-:Y:S01]  /*275f0*/  @P4 STG.E [R68.64], R64 ;  /* 0x0000004044004986 */ /* 0x0003e2000c101906 */
[----:B------:R-:W-:-:S03]  /*27600*/  ISETP.LT.AND P5, PT, R241, c[0x0][0x17c], !P0 ;  /* 0x00005f00f1007a0c */ /* 0x000fc600047a1270 */
[----:B------:R-:W4:Y:S01]  /*27610*/  LDL.LU R242, [R1+0x224] ;  /* 0x0002240001f27983 */ /* 0x000f220000300800 */
[----:B------:R-:W-:-:S03]  /*27620*/  LEA.HI.X.SX32 R71, R77, R0, 0x2, P1 ;  /* 0x000000004d477211 */ /* 0x000fc600008f16ff */
[----:B------:R-:W4:Y:S01]  /*27630*/  LDL.LU R241, [R1+0x228] ;  /* 0x0002280001f17983 */ /* 0x000f220000300800 */
[----:B---3--:R-:W-:-:S03]  /*27640*/  ISETP.LT.AND P3, PT, R244, c[0x0][0x17c], !P0 ;  /* 0x00005f00f4007a0c */ /* 0x008fc60004761270 */
[----:B------:R-:W3:Y:S01]  /*27650*/  LDL.LU R244, [R1+0x22c] ;  /* 0x00022c0001f47983 */ /* 0x000ee20000300800 */
[----:B------:R-:W-:-:S03]  /*27660*/  ISETP.LT.AND P4, PT, R245, c[0x0][0x17c], !P0 ;  /* 0x00005f00f5007a0c */ /* 0x000fc60004781270 */
[----:B------:R-:W3:Y:S01]  /*27670*/  LDL.LU R245, [R1+0x230] ;  /* 0x0002300001f57983 */ /* 0x000ee20000300800 */
[----:B--2---:R-:W-:-:S03]  /*27680*/  ISETP.LT.AND P1, PT, R176, c[0x0][0x17c], !P0 ;  /* 0x00005f00b0007a0c */ /* 0x004fc60004721270 */
[----:B------:R-:W2:Y:S01]  /*27690*/  LDL.LU R176, [R1+0x234] ;  /* 0x0002340001b07983 */ /* 0x000ea20000300800 */
[----:B------:R-:W-:-:S04]  /*276a0*/  IMAD R3, R204, 0x2, R77 ;  /* 0x00000002cc037824 */ /* 0x000fc800078e024d */
[C---:B------:R-:W-:Y:S01]  /*276b0*/  IMAD R77, R204.reuse, 0x2, R3 ;  /* 0x00000002cc4d7824 */ /* 0x040fe200078e0203 */
[C---:B-1----:R-:W-:Y:S01]  /*276c0*/  LEA R72, P6, R3.reuse, R2, 0x2 ;  /* 0x0000000203487211 */ /* 0x042fe200078c10ff */
[----:B------:R1:W-:Y:S03]  /*276d0*/  @P2 STG.E [R70.64], R5 ;  /* 0x0000000546002986 */ /* 0x0003e6000c101906 */
[----:B------:R-:W-:Y:S01]  /*276e0*/  LEA.HI.X.SX32 R73, R3, R0, 0x2, P6 ;  /* 0x0000000003497211 */ /* 0x000fe200030f16ff */
[----:B------:R-:W-:Y:S01]  /*276f0*/  IMAD R3, R204, 0x2, R77 ;  /* 0x00000002cc037824 */ /* 0x000fe200078e024d */
[----:B-----5:R-:W-:-:S03]  /*27700*/  LEA R74, P2, R77, R2, 0x2 ;  /* 0x000000024d4a7211 */ /* 0x020fc600078410ff */
[----:B------:R5:W-:Y:S01]  /*27710*/  @P5 STG.E [R72.64], R9 ;  /* 0x0000000948005986 */ /* 0x000be2000c101906 */
[----:B------:R-:W-:Y:S01]  /*27720*/  LEA.HI.X.SX32 R75, R77, R0, 0x2, P2 ;  /* 0x000000004d4b7211 */ /* 0x000fe200010f16ff */
[----:B------:R-:W-:Y:S01]  /*27730*/  IMAD R77, R204, 0x2, R3 ;  /* 0x00000002cc4d7824 */ /* 0x000fe200078e0203 */
[----:B------:R-:W-:-:S03]  /*27740*/  LEA R68, P6, R3, R2, 0x2 ;  /* 0x0000000203447211 */ /* 0x000fc600078c10ff */
[----:B------:R4:W-:Y:S01]  /*27750*/  @P3 STG.E [R74.64], R13 ;  /* 0x0000000d4a003986 */ /* 0x0009e2000c101906 */
[----:B------:R-:W-:Y:S01]  /*27760*/  LEA.HI.X.SX32 R69, R3, R0, 0x2, P6 ;  /* 0x0000000003457211 */ /* 0x000fe200030f16ff */
[C---:B------:R-:W-:Y:S01]  /*27770*/  IMAD R3, R204.reuse, 0x2, R77 ;  /* 0x00000002cc037824 */ /* 0x040fe200078e024d */
[----:B----4-:R-:W-:Y:S02]  /*27780*/  ISETP.LT.AND P5, PT, R221, c[0x0][0x17c], !P0 ;  /* 0x00005f00dd007a0c */ /* 0x010fe400047a1270 */
[----:B------:R-:W4:Y:S01]  /*27790*/  LDL.LU R221, [R1+0x238] ;  /* 0x0002380001dd7983 */ /* 0x000f220000300800 */
[-C--:B------:R-:W-:Y:S01]  /*277a0*/  LEA R4, P3, R77, R2.reuse, 0x2 ;  /* 0x000000024d047211 */ /* 0x080fe200078610ff */
[----:B-1----:R-:W-:Y:S01]  /*277b0*/  IMAD R71, R204, 0x2, R3 ;  /* 0x00000002cc477824 */ /* 0x002fe200078e0203 */
[----:B------:R-:W-:Y:S02]  /*277c0*/  LEA R8, P6, R3, R2, 0x2 ;  /* 0x0000000203087211 */ /* 0x000fe400078c10ff */
[-C--:B------:R-:W-:Y:S01]  /*277d0*/  LEA.HI.X.SX32 R5, R77, R0.reuse, 0x2, P3 ;  /* 0x000000004d057211 */ /* 0x080fe200018f16ff */
[----:B------:R1:W-:Y:S01]  /*277e0*/  @P4 STG.E [R68.64], R29 ;  /* 0x0000001d44004986 */ /* 0x0003e2000c101906 */
[----:B-----5:R-:W-:-:S03]  /*277f0*/  LEA.HI.X.SX32 R9, R3, R0, 0x2, P6 ;  /* 0x0000000003097211 */ /* 0x020fc600030f16ff */
[----:B------:R5:W-:Y:S01]  /*27800*/  @P1 STG.E [R4.64], R21 ;  /* 0x0000001504001986 */ /* 0x000be2000c101906 */
[----:B------:R-:W-:-:S03]  /*27810*/  LEA R12, P1, R71, R2, 0x2 ;  /* 0x00000002470c7211 */ /* 0x000fc600078210ff */
[----:B------:R1:W-:Y:S01]  /*27820*/  @P5 STG.E [R8.64], R25 ;  /* 0x0000001908005986 */ /* 0x0003e2000c101906 */
[----:B------:R-:W-:Y:S02]  /*27830*/  LEA.HI.X.SX32 R13, R71, R0, 0x2, P1 ;  /* 0x00000000470d7211 */ /* 0x000fe400008f16ff */
[----:B------:R-:W-:Y:S02]  /*27840*/  ISETP.LT.AND P2, PT, R242, c[0x0][0x17c], !P0 ;  /* 0x00005f00f2007a0c */ /* 0x000fe40004741270 */
[----:B------:R-:W4:Y:S01]  /*27850*/  LDL.LU R242, [R1+0x23c] ;  /* 0x00023c0001f27983 */ /* 0x000f220000300800 */
[----:B------:R-:W-:-:S03]  /*27860*/  ISETP.LT.AND P4, PT, R241, c[0x0][0x17c], !P0 ;  /* 0x00005f00f1007a0c */ /* 0x000fc60004781270 */
        /* <DEDUP_REMOVED lines=8> */
[C---:B-1----:R-:W-:Y:S01]  /*278f0*/  IMAD R69, R204.reuse, 0x2, R3 ;  /* 0x00000002cc457824 */ /* 0x042fe200078e0203 */
[C---:B------:R-:W-:Y:S01]  /*27900*/  LEA R28, P6, R3.reuse, R2, 0x2 ;  /* 0x00000002031c7211 */ /* 0x040fe200078c10ff */
[----:B------:R1:W-:Y:S03]  /*27910*/  @P2 STG.E [R12.64], R17 ;  /* 0x000000110c002986 */ /* 0x0003e6000c101906 */
[----:B------:R-:W-:Y:S01]  /*27920*/  LEA.HI.X.SX32 R29, R3, R0, 0x2, P6 ;  /* 0x00000000031d7211 */ /* 0x000fe200030f16ff */
[----:B------:R-:W-:Y:S01]  /*27930*/  IMAD R3, R204, 0x2, R69 ;  /* 0x00000002cc037824 */ /* 0x000fe200078e0245 */
[----:B-----5:R-:W-:-:S03]  /*27940*/  LEA R4, P2, R69, R2, 0x2 ;  /* 0x0000000245047211 */ /* 0x020fc600078410ff */
[----:B------:R-:W-:Y:S01]  /*27950*/  @P4 STG.E [R28.64], R33 ;  /* 0x000000211c004986 */ /* 0x000fe2000c101906 */
        /* <DEDUP_REMOVED lines=8> */
[-C--:B-1----:R-:W-:Y:S02]  /*279e0*/  LEA R12, P3, R21, R2.reuse, 0x2 ;  /* 0x00000002150c7211 */ /* 0x082fe400078610ff */
[----:B------:R-:W-:Y:S02]  /*279f0*/  LEA R16, P6, R3, R2, 0x2 ;  /* 0x0000000203107211 */ /* 0x000fe400078c10ff */
[-C--:B------:R-:W-:Y:S01]  /*27a00*/  LEA.HI.X.SX32 R13, R21, R0.reuse, 0x2, P3 ;  /* 0x00000000150d7211 */ /* 0x080fe200018f16ff */
[----:B------:R-:W-:Y:S01]  /*27a10*/  IMAD R21, R204, 0x2, R3 ;  /* 0x00000002cc157824 */ /* 0x000fe200078e0203 */
[----:B------:R1:W-:Y:S01]  /*27a20*/  @P5 STG.E [R8.64], R37 ;  /* 0x0000002508005986 */ /* 0x0003e2000c101906 */
[----:B------:R-:W-:-:S03]  /*27a30*/  LEA.HI.X.SX32 R17, R3, R0, 0x2, P6 ;  /* 0x0000000003117211 */ /* 0x000fc600030f16ff */
[----:B------:R1:W-:Y:S01]  /*27a40*/  @P1 STG.E [R12.64], R45 ;  /* 0x0000002d0c001986 */ /* 0x0003e2000c101906 */
[----:B-----5:R-:W-:-:S03]  /*27a50*/  LEA R4, P1, R21, R2, 0x2 ;  /* 0x0000000215047211 */ /* 0x020fc600078210ff */
        /* <DEDUP_REMOVED lines=18> */
[----:B------:R-:W-:-:S03]  /*27b80*/  LEA R12, P2, R21, R2, 0x2 ;  /* 0x00000002150c7211 */ /* 0x000fc600078410ff */
[----:B------:R1:W-:Y:S01]  /*27b90*/  @P5 STG.E [R8.64], R57 ;  /* 0x0000003908005986 */ /* 0x0003e2000c101906 */
[----:B------:R-:W-:Y:S01]  /*27ba0*/  LEA.HI.X.SX32 R13, R21, R0, 0x2, P2 ;  /* 0x00000000150d7211 */ /* 0x000fe200010f16ff */
[----:B------:R-:W-:Y:S01]  /*27bb0*/  IMAD R21, R204, 0x2, R3 ;  /* 0x00000002cc157824 */ /* 0x000fe200078e0203 */
[----:B-----5:R-:W-:-:S03]  /*27bc0*/  LEA R16, P6, R3, R2, 0x2 ;  /* 0x0000000203107211 */ /* 0x020fc600078c10ff */
        /* <DEDUP_REMOVED lines=104> */
[----:B------:R-:W-:Y:S01]  /*28250*/  @P4 STG.E [R16.64], R66 ;  /* 0x0000004210004986 */ /* 0x000fe2000c101906 */
[----:B------:R-:W-:Y:S01]  /*28260*/  LEA.HI.X.SX32 R5, R21, R0, 0x2, P2 ;  /* 0x0000000015057211 */ /* 0x000fe200010f16ff */
[----:B------:R-:W-:Y:S01]  /*28270*/  IMAD R21, R204, 0x2, R3 ;  /* 0x00000002cc157824 */ /* 0x000fe200078e0203 */
[----:B-----5:R-:W-:-:S03]  /*28280*/  LEA R8, P6, R3, R2, 0x2 ;  /* 0x0000000203087211 */ /* 0x020fc600078c10ff */
[----:B------:R5:W-:Y:S01]  /*28290*/  @P3 STG.E [R4.64], R7 ;  /* 0x0000000704003986 */ /* 0x000be2000c101906 */
[----:B------:R-:W-:Y:S02]  /*282a0*/  LEA.HI.X.SX32 R9, R3, R0, 0x2, P6 ;  /* 0x0000000003097211 */ /* 0x000fe400030f16ff */
[----:B----4-:R-:W-:Y:S02]  /*282b0*/  ISETP.LT.AND P4, PT, R221, c[0x0][0x17c], !P0 ;  /* 0x00005f00dd007a0c */ /* 0x010fe40004781270 */
[----:B------:R-:W4:Y:S01]  /*282c0*/  LDL.LU R221, [R1+0x2b0] ;  /* 0x0002b00001dd7983 */ /* 0x000f220000300800 */
[----:B-1----:R-:W-:Y:S01]  /*282d0*/  LEA R12, P3, R21, R2, 0x2 ;  /* 0x00000002150c7211 */ /* 0x002fe200078610ff */
[----:B------:R-:W-:-:S03]  /*282e0*/  IMAD R3, R204, 0x2, R21 ;  /* 0x00000002cc037824 */ /* 0x000fc600078e0215 */
[----:B------:R-:W-:Y:S01]  /*282f0*/  LEA.HI.X.SX32 R13, R21, R0, 0x2, P3 ;  /* 0x00000000150d7211 */ /* 0x000fe200018f16ff */
[----:B------:R-:W-:Y:S01]  /*28300*/  IMAD R21, R204, 0x2, R3 ;  /* 0x00000002cc157824 */ /* 0x000fe200078e0203 */
[----:B------:R1:W-:Y:S04]  /*28310*/  @P5 STG.E [R8.64], R11 ;  /* 0x0000000b08005986 */ /* 0x0003e8000c101906 */
[----:B------:R1:W-:Y:S01]  /*28320*/  @P1 STG.E [R12.64], R15 ;  /* 0x0000000f0c001986 */ /* 0x0003e2000c101906 */
[----:B-----5:R-:W-:-:S04]  /*28330*/  LEA R4, P1, R21, R2, 0x2 ;  /* 0x0000000215047211 */ /* 0x020fc800078210ff */
[----:B------:R-:W-:Y:S02]  /*28340*/  LEA.HI.X.SX32 R5, R21, R0, 0x2, P1 ;  /* 0x0000000015057211 */ /* 0x000fe400008f16ff */
[----:B------:R-:W-:Y:S02]  /*28350*/  ISETP.LT.AND P2, PT, R242, c[0x0][0x17c], !P0 ;  /* 0x00005f00f2007a0c */ /* 0x000fe40004741270 */
[----:B------:R-:W5:Y:S01]  /*28360*/  LDL.LU R242, [R1+0x2b4] ;  /* 0x0002b40001f27983 */ /* 0x000f620000300800 */
[----:B------:R-:W-:-:S03]  /*28370*/  ISETP.LT.AND P5, PT, R241, c[0x0][0x17c], !P0 ;  /* 0x00005f00f1007a0c */ /* 0x000fc600047a1270 */
[----:B------:R-:W5:Y:S01]  /*28380*/  LDL.LU R241, [R1+0x2b8] ;  /* 0x0002b80001f17983 */ /* 0x000f620000300800 */
[----:B---3--:R-:W-:-:S03]  /*28390*/  ISETP.LT.AND P3, PT, R244, c[0x0][0x17c], !P0 ;  /* 0x00005f00f4007a0c */ /* 0x008fc60004761270 */
[----:B------:R-:W3:Y:S01]  /*283a0*/  LDL.LU R244, [R1+0x2bc] ;  /* 0x0002bc0001f47983 */ /* 0x000ee20000300800 */
[----:B--2---:R-:W-:-:S03]  /*283b0*/  ISETP.LT.AND P1, PT, R176, c[0x0][0x17c], !P0 ;  /* 0x00005f00b0007a0c */ /* 0x004fc60004721270 */
[----:B------:R-:W2:Y:S01]  /*283c0*/  LDL.LU R176, [R1+0x2c0] ;  /* 0x0002c00001b07983 */ /* 0x000ea20000300800 */
[----:B------:R-:W-:-:S04]  /*283d0*/  LEA R16, P6, R3, R2, 0x2 ;  /* 0x0000000203107211 */ /* 0x000fc800078c10ff */
[----:B------:R-:W-:Y:S01]  /*283e0*/  LEA.HI.X.SX32 R17, R3, R0, 0x2, P6 ;  /* 0x0000000003117211 */ /* 0x000fe200030f16ff */
[----:B------:R-:W-:-:S04]  /*283f0*/  IMAD R3, R204, 0x2, R21 ;  /* 0x00000002cc037824 */ /* 0x000fc800078e0215 */
[C---:B-1----:R-:W-:Y:S01]  /*28400*/  IMAD R9, R204.reuse, 0x2, R3 ;  /* 0x00000002cc097824 */ /* 0x042fe200078e0203 */
[C---:B------:R-:W-:Y:S01]  /*28410*/  LEA R6, P6, R3.reuse, R2, 0x2 ;  /* 0x0000000203067211 */ /* 0x040fe200078c10ff */
[----:B------:R-:W-:Y:S03]  /*28420*/  @P4 STG.E [R16.64], R31 ;  /* 0x0000001f10004986 */ /* 0x000fe6000c101906 */
[----:B------:R-:W-:Y:S01]  /*28430*/  LEA.HI.X.SX32 R7, R3, R0, 0x2, P6 ;  /* 0x0000000003077211 */ /* 0x000fe200030f16ff */
[C---:B------:R-:W-:Y:S01]  /*28440*/  IMAD R3, R204.reuse, 0x2, R9 ;  /* 0x00000002cc037824 */ /* 0x040fe200078e0209 */
[----:B------:R1:W-:Y:S01]  /*28450*/  @P2 STG.E [R4.64], R23 ;  /* 0x0000001704002986 */ /* 0x0003e2000c101906 */
[-C--:B------:R-:W-:Y:S02]  /*28460*/  LEA R8, P2, R9, R2.reuse, 0x2 ;  /* 0x0000000209087211 */ /* 0x080fe400078410ff */
[----:B------:R-:W-:Y:S01]  /*28470*/  IMAD R13, R204, 0x2, R3 ;  /* 0x00000002cc0d7824 */ /* 0x000fe200078e0203 */
[----:B------:R-:W-:-:S02]  /*28480*/  LEA R10, P6, R3, R2, 0x2 ;  /* 0x00000002030a7211 */ /* 0x000fc400078c10ff */
[-C--:B------:R-:W-:Y:S02]  /*28490*/  LEA.HI.X.SX32 R9, R9, R0.reuse, 0x2, P2 ;  /* 0x0000000009097211 */ /* 0x080fe400010f16ff */
[----:B------:R-:W-:Y:S01]  /*284a0*/  LEA.HI.X.SX32 R11, R3, R0, 0x2, P6 ;  /* 0x00000000030b7211 */ /* 0x000fe200030f16ff */
[----:B------:R-:W-:Y:S01]  /*284b0*/  IMAD R3, R204, 0x2, R13 ;  /* 0x00000002cc037824 */ /* 0x000fe200078e020d */
[----:B------:R4:W-:Y:S01]  /*284c0*/  @P5 STG.E [R6.64], R27 ;  /* 0x0000001b06005986 */ /* 0x0009e2000c101906 */
[----:B------:R-:W-:-:S03]  /*284d0*/  ISETP.LT.AND P4, PT, R245, c[0x0][0x17c], !P0 ;  /* 0x00005f00f5007a0c */ /* 0x000fc60004781270 */
[----:B------:R4:W-:Y:S01]  /*284e0*/  @P3 STG.E [R8.64], R19 ;  /* 0x0000001308003986 */ /* 0x0009e2000c101906 */
[----:B-1----:R-:W-:Y:S01]  /*284f0*/  LEA R4, P3, R13, R2, 0x2 ;  /* 0x000000020d047211 */ /* 0x002fe200078610ff */
[C---:B------:R-:W-:Y:S01]  /*28500*/  IMAD R15, R204.reuse, 0x2, R3 ;  /* 0x00000002cc0f7824 */ /* 0x040fe200078e0203 */
[----:B----4-:R-:W-:Y:S02]  /*28510*/  ISETP.LT.AND P2, PT, R221, c[0x0][0x17c], !P0 ;  /* 0x00005f00dd007a0c */ /* 0x010fe40004741270 */
[----:B------:R-:W-:Y:S01]  /*28520*/  LEA.HI.X.SX32 R5, R13, R0, 0x2, P3 ;  /* 0x000000000d057211 */ /* 0x000fe200018f16ff */
[----:B------:R-:W-:Y:S01]  /*28530*/  IMAD R13, R204, 0x2, R15 ;  /* 0x00000002cc0d7824 */ /* 0x000fe200078e020f */
[----:B------:R-:W-:-:S03]  /*28540*/  LEA R6, P6, R3, R2, 0x2 ;  /* 0x0000000203067211 */ /* 0x000fc600078c10ff */
[----:B------:R-:W-:Y:S01]  /*28550*/  IMAD R17, R204, 0x2, R13 ;  /* 0x00000002cc117824 */ /* 0x000fe200078e020d */
[----:B------:R-:W-:-:S03]  /*28560*/  LEA.HI.X.SX32 R7, R3, R0, 0x2, P6 ;  /* 0x0000000003077211 */ /* 0x000fc600030f16ff */
[C---:B------:R-:W-:Y:S01]  /*28570*/  IMAD R3, R204.reuse, 0x2, R17 ;  /* 0x00000002cc037824 */ /* 0x040fe200078e0211 */
[----:B------:R1:W-:Y:S03]  /*28580*/  @P4 STG.E [R10.64], R35 ;  /* 0x000000230a004986 */ /* 0x0003e6000c101906 */
[----:B------:R-:W-:Y:S01]  /*28590*/  IMAD R19, R204, 0x2, R3 ;  /* 0x00000002cc137824 */ /* 0x000fe200078e0203 */
[----:B------:R4:W-:Y:S01]  /*285a0*/  @P1 STG.E [R4.64], R43 ;  /* 0x0000002b04001986 */ /* 0x0009e2000c101906 */
[----:B------:R-:W-:-:S03]  /*285b0*/  LEA R8, P1, R15, R2, 0x2 ;  /* 0x000000020f087211 */ /* 0x000fc600078210ff */
[----:B------:R2:W-:Y:S01]  /*285c0*/  @P2 STG.E [R6.64], R39 ;  /* 0x0000002706002986 */ /* 0x0005e2000c101906 */
[----:B------:R-:W-:Y:S01]  /*285d0*/  LEA.HI.X.SX32 R9, R15, R0, 0x2, P1 ;  /* 0x000000000f097211 */ /* 0x000fe200008f16ff */
[----:B------:R-:W-:Y:S01]  /*285e0*/  IMAD R21, R204, 0x2, R19 ;  /* 0x00000002cc157824 */ /* 0x000fe200078e0213 */
[-C--:B------:R-:W-:Y:S02]  /*285f0*/  LEA R12, P6, R17, R2.reuse, 0x2 ;  /* 0x00000002110c7211 */ /* 0x080fe400078c10ff */
[-C--:B-1----:R-:W-:Y:S02]  /*28600*/  LEA R10, P2, R13, R2.reuse, 0x2 ;  /* 0x000000020d0a7211 */ /* 0x082fe400078410ff */
[----:B------:R-:W-:Y:S02]  /*28610*/  LEA R14, P1, R3, R2, 0x2 ;  /* 0x00000002030e7211 */ /* 0x000fe400078210ff */
[----:B-----5:R-:W-:Y:S02]  /*28620*/  ISETP.LT.AND P5, PT, R242, c[0x0][0x17c], !P0 ;  /* 0x00005f00f2007a0c */ /* 0x020fe400047a1270 */
[----:B------:R-:W-:-:S02]  /*28630*/  ISETP.LT.AND P4, PT, R241, c[0x0][0x17c], !P0 ;  /* 0x00005f00f1007a0c */ /* 0x000fc40004781270 */
[-C--:B------:R-:W-:Y:S02]  /*28640*/  LEA.HI.X.SX32 R11, R13, R0.reuse, 0x2, P2 ;  /* 0x000000000d0b7211 */ /* 0x080fe400010f16ff */
[----:B---3--:R-:W-:Y:S02]  /*28650*/  ISETP.LT.AND P3, PT, R244, c[0x0][0x17c], !P0 ;  /* 0x00005f00f4007a0c */ /* 0x008fe40004761270 */
[----:B------:R-:W-:Y:S02]  /*28660*/  LEA.HI.X.SX32 R13, R17, R0, 0x2, P6 ;  /* 0x00000000110d7211 */ /* 0x000fe400030f16ff */
[----:B----4-:R-:W-:Y:S02]  /*28670*/  LEA R4, P6, R21, R2, 0x2 ;  /* 0x0000000215047211 */ /* 0x010fe400078c10ff */
[----:B------:R-:W-:Y:S02]  /*28680*/  LEA.HI.X.SX32 R15, R3, R0, 0x2, P1 ;  /* 0x00000000030f7211 */ /* 0x000fe400008f16ff */
[----:B------:R-:W-:-:S02]  /*28690*/  ISETP.LT.AND P1, PT, R251, c[0x0][0x17c], !P0 ;  /* 0x00005f00fb007a0c */ /* 0x000fc40004721270 */
[----:B------:R-:W-:Y:S02]  /*286a0*/  LEA.HI.X.SX32 R5, R21, R0, 0x2, P6 ;  /* 0x0000000015057211 */ /* 0x000fe400030f16ff */
[C---:B------:R-:W-:Y:S01]  /*286b0*/  LEA R2, P6, R19.reuse, R2, 0x2 ;  /* 0x0000000213027211 */ /* 0x040fe200078c10ff */
[----:B------:R1:W-:Y:S03]  /*286c0*/  @P5 STG.E [R8.64], R47 ;  /* 0x0000002f08005986 */ /* 0x0003e6000c101906 */
[----:B------:R-:W-:Y:S01]  /*286d0*/  LEA.HI.X.SX32 R3, R19, R0, 0x2, P6 ;  /* 0x0000000013037211 */ /* 0x000fe200030f16ff */
[----:B------:R1:W-:Y:S04]  /*286e0*/  @P4 STG.E [R10.64], R51 ;  /* 0x000000330a004986 */ /* 0x0003e8000c101906 */
[----:B------:R1:W-:Y:S01]  /*286f0*/  @P3 STG.E [R12.64], R55 ;  /* 0x000000370c003986 */ /* 0x0003e2000c101906 */
[----:B--2---:R-:W-:-:S02]  /*28700*/  ISETP.LT.AND P2, PT, R176, c[0x0][0x17c], !P0 ;  /* 0x00005f00b0007a0c */ /* 0x004fc40004741270 */
[----:B------:R-:W-:-:S11]  /*28710*/  ISETP.LT.AND P0, PT, R196, c[0x0][0x17c], !P0 ;  /* 0x00005f00c4007a0c */ /* 0x000fd60004701270 */
[----:B------:R1:W-:Y:S04]  /*28720*/  @P2 STG.E [R14.64], R59 ;  /* 0x0000003b0e002986 */ /* 0x0003e8000c101906 */
[----:B------:R1:W-:Y:S01]  /*28730*/  @P1 STG.E [R2.64], R63 ;  /* 0x0000003f02001986 */ /* 0x0003e2000c101906 */
[----:B------:R-:W-:Y:S05]  /*28740*/  @!P0 EXIT ;  /* 0x000000000000894d */ /* 0x000fea0003800000 */
[----:B------:R-:W-:Y:S01]  /*28750*/  STG.E [R4.64], R67 ;  /* 0x0000004304007986 */ /* 0x000fe2000c101906 */
[----:B------:R-:W-:Y:S05]  /*28760*/  EXIT ;  /* 0x000000000000794d */ /* 0x000fea0003800000 */
.L_x_2:
[----:B------:R-:W-:-:S00]  /*28770*/  BRA `(.L_x_2) ;  /* 0xfffffff000007947 */ /* 0x000fc0000383ffff */
[----:B------:R-:W-:-:S00]  /*28780*/  NOP ;  /* 0x0000000000007918 */ /* 0x000fc00000000000 */
[----:B------:R-:W-:-:S00]  /*28790*/  NOP ;  /* 0x0000000000007918 */ /* 0x000fc00000000000 */
[----:B------:R-:W-:-:S00]  /*287a0*/  NOP ;  /* 0x0000000000007918 */ /* 0x000fc00000000000 */
[----:B------:R-:W-:-:S00]  /*287b0*/  NOP ;  /* 0x0000000000007918 */ /* 0x000fc00000000000 */
[----:B------:R-:W-:-:S00]  /*287c0*/  NOP ;  /* 0x0000000000007918 */ /* 0x000fc00000000000 */
[----:B------:R-:W-:-:S00]  /*287d0*/  NOP ;  /* 0x0000000000007918 */ /* 0x000fc00000000000 */
[----:B------:R-:W-:-:S00]  /*287e0*/  NOP ;  /* 0x0000000000007918 */ /* 0x000fc00000000000 */
[----:B------:R-:W-:-:S00]  /*287f0*/  NOP ;  /* 0x0000000000007918 */ /* 0x000fc00000000000 */
.L_x_3:


//--------------------- .nv.shared.matmul_kernel  --------------------------
	.section	.nv.shared.matmul_kernel,"aw",@nobits
	.sectionflags	@""
	.align	16
